	.target	sm_90a

	.elftype	@"ET_EXEC"


//--------------------- .note.nv.tkinfo           --------------------------
	.section	.note.nv.tkinfo,"",@"SHT_NOTE"
	.sectionflags	@"SHF_NOTE_NV_TKINFO"
	.tkinfo
        /*0018*/ 	.word	0x00000002
        /*0030*/ 	.string	""
        /*0030*/ 	.string	"ptxas"
        /*0030*/ 	.string	"Cuda compilation tools, release 13.0, V13.0.88"
        /*0030*/ 	.string	"Build cuda_13.0.r13.0/compiler.36424714_0"
        /*0030*/ 	.string	"-arch sm_90a -m 64 "



//--------------------- .note.nv.cuinfo           --------------------------
	.section	.note.nv.cuinfo,"",@"SHT_NOTE"
	.sectionflags	@"SHF_NOTE_NV_CUINFO"
        /*0018*/ 	.short	0x0002
        /*001a*/ 	.short	0x005a
        /*001c*/ 	.short	0x0082
	.zero		2


//--------------------- .nv.info                  --------------------------
	.section	.nv.info,"",@"SHT_CUDA_INFO"
	.align	4


	//----- nvinfo : EIATTR_REGCOUNT
	.align		4
        /*0000*/ 	.byte	0x04, 0x2f
        /*0002*/ 	.short	(.L_18 - .L_17)
	.align		4
.L_17:
        /*0004*/ 	.word	index@(_ZN7cutlass13device_kernelINS_4gemm6kernel13GemmUniversalIN4cute5tupleIJiiiiEEENS1_10collective13CollectiveMmaINS1_34MainloopSm90TmaGmmaWarpSpecializedILi3ENS5_IJNS4_1CILi1EEESB_SB_EEENS1_35KernelTmaWarpSpecializedCooperativeEEENS5_IJNSA_ILi256EEESF_NSA_ILi64EEEEEENS_6half_tENS5_IJlSB_lEEESI_SJ_NS4_8TiledMMAINS4_8MMA_AtomIJNS4_4SM904GMMA26MMA_64x256x16_F32F16F16_SSILNSN_5MajorE0ELSP_0ELNSN_7ScaleInE1ELSQ_1EEEEEENS4_6LayoutINS5_IJNSA_ILi2EEESB_SB_EEENS5_IJSB_NSA_ILi0EEESW_EEEEENS5_IJNS4_10UnderscoreESZ_SZ_EEEEENS4_13SM90_TMA_LOADENS4_14ComposedLayoutINS4_7SwizzleILi3ELi4ELi3EEENS4_18smem_ptr_flag_bitsILi16EEENST_INS5_IJNSA_ILi8EEESG_EEENS5_IJSG_SB_EEEEEEEvNS4_8identityES12_S1C_vS1D_EENS_8epilogue10collective18CollectiveEpilogueINS1F_22Sm90TmaWarpSpecializedILi4ELi2ELi16ELb1ELb0EEEJSH_NS5_IJNSA_ILi128EEENSA_ILi32EEEEEESI_SJ_SI_SJ_NS1F_6fusion15FusionCallbacksIS1J_NS1N_13LinCombEltActINS1F_6thread7SigmoidESI_fSI_fLNS_15FloatRoundStyleE2EEESH_S1M_JEEES12_NS13_INS14_ILi2ELi4ELi3EEES17_NST_INS5_IJS18_S1L_EEENS5_IJS1L_SB_EEEEEEENS4_17SM75_U32x4_LDSM_NENS4_14SM90_TMA_STOREES1Z_NS4_17SM90_U32x4_STSM_NENS4_9Copy_AtomIJS22_SI_EEEvEEEvvEEEEvNT_6ParamsE)
        /*0008*/ 	.word	0x000000a8


	//----- nvinfo : EIATTR_FRAME_SIZE
	.align		4
.L_18:
        /*000c*/ 	.byte	0x04, 0x11
        /*000e*/ 	.short	(.L_20 - .L_19)
	.align		4
.L_19:
        /*0010*/ 	.word	index@($__internal_0_$__cuda_sm20_rcp_rn_f32_slowpath)
        /*0014*/ 	.word	0x00000790


	//----- nvinfo : EIATTR_FRAME_SIZE
	.align		4
.L_20:
        /*0018*/ 	.byte	0x04, 0x11
        /*001a*/ 	.short	(.L_22 - .L_21)
	.align		4
.L_21:
        /*001c*/ 	.word	index@(_ZN7cutlass13device_kernelINS_4gemm6kernel13GemmUniversalIN4cute5tupleIJiiiiEEENS1_10collective13CollectiveMmaINS1_34MainloopSm90TmaGmmaWarpSpecializedILi3ENS5_IJNS4_1CILi1EEESB_SB_EEENS1_35KernelTmaWarpSpecializedCooperativeEEENS5_IJNSA_ILi256EEESF_NSA_ILi64EEEEEENS_6half_tENS5_IJlSB_lEEESI_SJ_NS4_8TiledMMAINS4_8MMA_AtomIJNS4_4SM904GMMA26MMA_64x256x16_F32F16F16_SSILNSN_5MajorE0ELSP_0ELNSN_7ScaleInE1ELSQ_1EEEEEENS4_6LayoutINS5_IJNSA_ILi2EEESB_SB_EEENS5_IJSB_NSA_ILi0EEESW_EEEEENS5_IJNS4_10UnderscoreESZ_SZ_EEEEENS4_13SM90_TMA_LOADENS4_14ComposedLayoutINS4_7SwizzleILi3ELi4ELi3EEENS4_18smem_ptr_flag_bitsILi16EEENST_INS5_IJNSA_ILi8EEESG_EEENS5_IJSG_SB_EEEEEEEvNS4_8identityES12_S1C_vS1D_EENS_8epilogue10collective18CollectiveEpilogueINS1F_22Sm90TmaWarpSpecializedILi4ELi2ELi16ELb1ELb0EEEJSH_NS5_IJNSA_ILi128EEENSA_ILi32EEEEEESI_SJ_SI_SJ_NS1F_6fusion15FusionCallbacksIS1J_NS1N_13LinCombEltActINS1F_6thread7SigmoidESI_fSI_fLNS_15FloatRoundStyleE2EEESH_S1M_JEEES12_NS13_INS14_ILi2ELi4ELi3EEES17_NST_INS5_IJS18_S1L_EEENS5_IJS1L_SB_EEEEEEENS4_17SM75_U32x4_LDSM_NENS4_14SM90_TMA_STOREES1Z_NS4_17SM90_U32x4_STSM_NENS4_9Copy_AtomIJS22_SI_EEEvEEEvvEEEEvNT_6ParamsE)
        /*0020*/ 	.word	0x00000790


	//----- nvinfo : EIATTR_MIN_STACK_SIZE
	.align		4
.L_22:
        /*0024*/ 	.byte	0x04, 0x12
        /*0026*/ 	.short	(.L_24 - .L_23)
	.align		4
.L_23:
        /*0028*/ 	.word	index@(_ZN7cutlass13device_kernelINS_4gemm6kernel13GemmUniversalIN4cute5tupleIJiiiiEEENS1_10collective13CollectiveMmaINS1_34MainloopSm90TmaGmmaWarpSpecializedILi3ENS5_IJNS4_1CILi1EEESB_SB_EEENS1_35KernelTmaWarpSpecializedCooperativeEEENS5_IJNSA_ILi256EEESF_NSA_ILi64EEEEEENS_6half_tENS5_IJlSB_lEEESI_SJ_NS4_8TiledMMAINS4_8MMA_AtomIJNS4_4SM904GMMA26MMA_64x256x16_F32F16F16_SSILNSN_5MajorE0ELSP_0ELNSN_7ScaleInE1ELSQ_1EEEEEENS4_6LayoutINS5_IJNSA_ILi2EEESB_SB_EEENS5_IJSB_NSA_ILi0EEESW_EEEEENS5_IJNS4_10UnderscoreESZ_SZ_EEEEENS4_13SM90_TMA_LOADENS4_14ComposedLayoutINS4_7SwizzleILi3ELi4ELi3EEENS4_18smem_ptr_flag_bitsILi16EEENST_INS5_IJNSA_ILi8EEESG_EEENS5_IJSG_SB_EEEEEEEvNS4_8identityES12_S1C_vS1D_EENS_8epilogue10collective18CollectiveEpilogueINS1F_22Sm90TmaWarpSpecializedILi4ELi2ELi16ELb1ELb0EEEJSH_NS5_IJNSA_ILi128EEENSA_ILi32EEEEEESI_SJ_SI_SJ_NS1F_6fusion15FusionCallbacksIS1J_NS1N_13LinCombEltActINS1F_6thread7SigmoidESI_fSI_fLNS_15FloatRoundStyleE2EEESH_S1M_JEEES12_NS13_INS14_ILi2ELi4ELi3EEES17_NST_INS5_IJS18_S1L_EEENS5_IJS1L_SB_EEEEEEENS4_17SM75_U32x4_LDSM_NENS4_14SM90_TMA_STOREES1Z_NS4_17SM90_U32x4_STSM_NENS4_9Copy_AtomIJS22_SI_EEEvEEEvvEEEEvNT_6ParamsE)
        /*002c*/ 	.word	0x00000790
.L_24:


//--------------------- .nv.compat                --------------------------
	.section	.nv.compat,"",@"SHT_CUDA_COMPAT_INFO"
	.align	4
        /*0000*/ 	.byte	0x02, 0x09, 0x01, 0x00, 0x02, 0x02, 0x04, 0x00, 0x02, 0x05, 0x05, 0x00, 0x03, 0x07, 0x01, 0x01
        /*0010*/ 	.byte	0x02, 0x03, 0x01, 0x00, 0x02, 0x06, 0x01, 0x00, 0x04, 0x0b, 0x08, 0x00, 0x00, 0x00, 0x00, 0x00
        /*0020*/ 	.byte	0x00, 0x00, 0x00, 0x00


//--------------------- .nv.info._ZN7cutlass13device_kernelINS_4gemm6kernel13GemmUniversalIN4cute5tupleIJiiiiEEENS1_10collective13CollectiveMmaINS1_34MainloopSm90TmaGmmaWarpSpecializedILi3ENS5_IJNS4_1CILi1EEESB_SB_EEENS1_35KernelTmaWarpSpecializedCooperativeEEENS5_IJNSA_ILi256EEESF_NSA_ILi64EEEEEENS_6half_tENS5_IJlSB_lEEESI_SJ_NS4_8TiledMMAINS4_8MMA_AtomIJNS4_4SM904GMMA26MMA_64x256x16_F32F16F16_SSILNSN_5MajorE0ELSP_0ELNSN_7ScaleInE1ELSQ_1EEEEEENS4_6LayoutINS5_IJNSA_ILi2EEESB_SB_EEENS5_IJSB_NSA_ILi0EEESW_EEEEENS5_IJNS4_10UnderscoreESZ_SZ_EEEEENS4_13SM90_TMA_LOADENS4_14ComposedLayoutINS4_7SwizzleILi3ELi4ELi3EEENS4_18smem_ptr_flag_bitsILi16EEENST_INS5_IJNSA_ILi8EEESG_EEENS5_IJSG_SB_EEEEEEEvNS4_8identityES12_S1C_vS1D_EENS_8epilogue10collective18CollectiveEpilogueINS1F_22Sm90TmaWarpSpecializedILi4ELi2ELi16ELb1ELb0EEEJSH_NS5_IJNSA_ILi128EEENSA_ILi32EEEEEESI_SJ_SI_SJ_NS1F_6fusion15FusionCallbacksIS1J_NS1N_13LinCombEltActINS1F_6thread7SigmoidESI_fSI_fLNS_15FloatRoundStyleE2EEESH_S1M_JEEES12_NS13_INS14_ILi2ELi4ELi3EEES17_NST_INS5_IJS18_S1L_EEENS5_IJS1L_SB_EEEEEEENS4_17SM75_U32x4_LDSM_NENS4_14SM90_TMA_STOREES1Z_NS4_17SM90_U32x4_STSM_NENS4_9Copy_AtomIJS22_SI_EEEvEEEvvEEEEvNT_6ParamsE --------------------------
	.section	.nv.info._ZN7cutlass13device_kernelINS_4gemm6kernel13GemmUniversalIN4cute5tupleIJiiiiEEENS1_10collective13CollectiveMmaINS1_34MainloopSm90TmaGmmaWarpSpecializedILi3ENS5_IJNS4_1CILi1EEESB_SB_EEENS1_35KernelTmaWarpSpecializedCooperativeEEENS5_IJNSA_ILi256EEESF_NSA_ILi64EEEEEENS_6half_tENS5_IJlSB_lEEESI_SJ_NS4_8TiledMMAINS4_8MMA_AtomIJNS4_4SM904GMMA26MMA_64x256x16_F32F16F16_SSILNSN_5MajorE0ELSP_0ELNSN_7ScaleInE1ELSQ_1EEEEEENS4_6LayoutINS5_IJNSA_ILi2EEESB_SB_EEENS5_IJSB_NSA_ILi0EEESW_EEEEENS5_IJNS4_10UnderscoreESZ_SZ_EEEEENS4_13SM90_TMA_LOADENS4_14ComposedLayoutINS4_7SwizzleILi3ELi4ELi3EEENS4_18smem_ptr_flag_bitsILi16EEENST_INS5_IJNSA_ILi8EEESG_EEENS5_IJSG_SB_EEEEEEEvNS4_8identityES12_S1C_vS1D_EENS_8epilogue10collective18CollectiveEpilogueINS1F_22Sm90TmaWarpSpecializedILi4ELi2ELi16ELb1ELb0EEEJSH_NS5_IJNSA_ILi128EEENSA_ILi32EEEEEESI_SJ_SI_SJ_NS1F_6fusion15FusionCallbacksIS1J_NS1N_13LinCombEltActINS1F_6thread7SigmoidESI_fSI_fLNS_15FloatRoundStyleE2EEESH_S1M_JEEES12_NS13_INS14_ILi2ELi4ELi3EEES17_NST_INS5_IJS18_S1L_EEENS5_IJS1L_SB_EEEEEEENS4_17SM75_U32x4_LDSM_NENS4_14SM90_TMA_STOREES1Z_NS4_17SM90_U32x4_STSM_NENS4_9Copy_AtomIJS22_SI_EEEvEEEvvEEEEvNT_6ParamsE,"",@"SHT_CUDA_INFO"
	.sectionflags	@""
	.align	4


	//----- nvinfo : EIATTR_CUDA_API_VERSION
	.align		4
        /*0000*/ 	.byte	0x04, 0x37
        /*0002*/ 	.short	(.L_26 - .L_25)
.L_25:
        /*0004*/ 	.word	0x00000082


	//----- nvinfo : EIATTR_KPARAM_INFO
	.align		4
.L_26:
        /*0008*/ 	.byte	0x04, 0x17
        /*000a*/ 	.short	(.L_28 - .L_27)
.L_27:
        /*000c*/ 	.word	0x00000000
        /*0010*/ 	.short	0x0000
        /*0012*/ 	.short	0x0070
        /*0014*/ 	.byte	0x00, 0xf0, 0x01, 0x1c


	//----- nvinfo : EIATTR_SPARSE_MMA_MASK
	.align		4
.L_28:
        /*0018*/ 	.byte	0x03, 0x50
        /*001a*/ 	.short	0x0000


	//----- nvinfo : EIATTR_MAXREG_COUNT
	.align		4
        /*001c*/ 	.byte	0x03, 0x1b
        /*001e*/ 	.short	0x00a8


	//----- nvinfo : EIATTR_NUM_BARRIERS
	.align		4
        /*0020*/ 	.byte	0x02, 0x4c
        /*0022*/ 	.byte	0x02
	.zero		1


	//----- nvinfo : EIATTR_EXTERNS
	.align		4
        /*0024*/ 	.byte	0x04, 0x0f
        /*0026*/ 	.short	(.L_30 - .L_29)


	//   ....[0]....
	.align		4
.L_29:
        /*0028*/ 	.word	index@(__assertfail)


	//----- nvinfo : EIATTR_ANNOTATIONS
	.align		4
.L_30:
        /*002c*/ 	.byte	0x04, 0x55
        /*002e*/ 	.short	(.L_32 - .L_31)


	//   ....[0]....
.L_31:
        /*0030*/ 	.word	0x00000001
        /*0034*/ 	.byte	0xe0, 0x0a, 0x00, 0x00, 0x01, 0x00, 0x00, 0x00, 0x30, 0x0c, 0x00, 0x00, 0x01, 0x00, 0x00, 0x00
        /* <DEDUP_REMOVED lines=657> */
        /*2954*/ 	.byte	0xe0, 0xbf, 0x02, 0x00, 0x01, 0x00, 0x00, 0x00, 0x80, 0xc1, 0x02, 0x00


	//----- nvinfo : EIATTR_MERCURY_ISA_VERSION
	.align		4
.L_32:
        /*2960*/ 	.byte	0x03, 0x5f
        /*2962*/ 	.short	0x0101


	//----- nvinfo : EIATTR_INT_WARP_WIDE_INSTR_OFFSETS
	.align		4
        /*2964*/ 	.byte	0x04, 0x31
        /*2966*/ 	.short	(.L_34 - .L_33)


	//   ....[0]....
.L_33:
        /*2968*/ 	.word	0x000009a0


	//   ....[1]....
        /*296c*/ 	.word	0x000009c0


	//   ....[2]....
        /*2970*/ 	.word	0x000009d0


	//----- nvinfo : EIATTR_COOP_GROUP_MASK_REGIDS
	.align		4
.L_34:
        /*2974*/ 	.byte	0x04, 0x29
        /*2976*/ 	.short	(.L_36 - .L_35)


	//   ....[0]....
.L_35:
        /*2978*/ 	.word	0xffffffff


	//   ....[1]....
        /*297c*/ 	.word	0xffffffff


	//   ....[2]....
        /*2980*/ 	.word	0xffffffff


	//   ....[3]....
        /*2984*/ 	.word	0xffffffff


	//   ....[4]....
        /*2988*/ 	.word	0xffffffff


	//   ....[5]....
        /*298c*/ 	.word	0xffffffff


	//----- nvinfo : EIATTR_COOP_GROUP_INSTR_OFFSETS
	.align		4
.L_36:
        /*2990*/ 	.byte	0x04, 0x28
        /*2992*/ 	.short	(.L_38 - .L_37)


	//   ....[0]....
.L_37:
        /*2994*/ 	.word	0x00000060


	//   ....[1]....
        /*2998*/ 	.word	0x00000090


	//   ....[2]....
        /*299c*/ 	.word	0x000004e0


	//   ....[3]....
        /*29a0*/ 	.word	0x000006b0


	//   ....[4]....
        /*29a4*/ 	.word	0x000008a0


	//   ....[5]....
        /*29a8*/ 	.word	0x00001600


	//----- nvinfo : EIATTR_REG_RECONFIG
	.align		4
.L_38:
        /*29ac*/ 	.byte	0x01, 0x54
	.zero		2


	//----- nvinfo : EIATTR_SYSCALL_OFFSETS
	.align		4
        /*29b0*/ 	.byte	0x04, 0x46
        /*29b2*/ 	.short	(.L_40 - .L_39)


	//   ....[0]....
.L_39:
        /*29b4*/ 	.word	0x000017b0


	//   ....[1]....
        /*29b8*/ 	.word	0x000093b0


	//   ....[2]....
        /*29bc*/ 	.word	0x000094a0


	//----- nvinfo : EIATTR_MBARRIER_INSTR_OFFSETS
	.align		4
.L_40:
        /*29c0*/ 	.byte	0x04, 0x39
        /*29c2*/ 	.short	(.L_42 - .L_41)


	//   ....[0]....
.L_41:
        /*29c4*/ 	.word	0x00000640
        /*29c8*/ 	.word	0x000000ff
        /*29cc*/ 	.word	0x00000000
        /*29d0*/ 	.short	0x0100
        /*29d2*/ 	.byte	0x08
	.zero		1


	//   ....[1]....
        /*29d4*/ 	.word	0x00000650
        /*29d8*/ 	.word	0x000000ff
        /*29dc*/ 	.word	0x00000018
        /*29e0*/ 	.short	0x0100
        /*29e2*/ 	.byte	0x08
	.zero		1


	//   ....[2]....
        /*29e4*/ 	.word	0x00000660
        /*29e8*/ 	.word	0x000000ff
        /*29ec*/ 	.word	0x00000008
        /*29f0*/ 	.short	0x0100
        /*29f2*/ 	.byte	0x08
	.zero		1


	//   ....[3]....
        /*29f4*/ 	.word	0x00000670
        /*29f8*/ 	.word	0x000000ff
        /*29fc*/ 	.word	0x00000020
        /*2a00*/ 	.short	0x0100
        /*2a02*/ 	.byte	0x08
	.zero		1


	//   ....[4]....
        /*2a04*/ 	.word	0x00000680
        /*2a08*/ 	.word	0x000000ff
        /*2a0c*/ 	.word	0x00000010
        /*2a10*/ 	.short	0x0100
        /*2a12*/ 	.byte	0x08
	.zero		1


	//   ....[5]....
        /*2a14*/ 	.word	0x00000690
        /*2a18*/ 	.word	0x000000ff
        /*2a1c*/ 	.word	0x00000028
        /*2a20*/ 	.short	0x0100
        /*2a22*/ 	.byte	0x08
	.zero		1


	//   ....[6]....
        /*2a24*/ 	.word	0x000007d0
        /*2a28*/ 	.word	0x000000ff
        /*2a2c*/ 	.word	0x00000030
        /*2a30*/ 	.short	0x0100
        /*2a32*/ 	.byte	0x08
	.zero		1


	//   ....[7]....
        /*2a34*/ 	.word	0x000007e0
        /*2a38*/ 	.word	0x000000ff
        /*2a3c*/ 	.word	0x00000050
        /*2a40*/ 	.short	0x0100
        /*2a42*/ 	.byte	0x08
	.zero		1


	//   ....[8]....
        /*2a44*/ 	.word	0x000007f0
        /*2a48*/ 	.word	0x000000ff
        /*2a4c*/ 	.word	0x00000038
        /*2a50*/ 	.short	0x0100
        /*2a52*/ 	.byte	0x08
	.zero		1


	//   ....[9]....
        /*2a54*/ 	.word	0x00000800
        /*2a58*/ 	.word	0x000000ff
        /*2a5c*/ 	.word	0x00000058
        /*2a60*/ 	.short	0x0100
        /*2a62*/ 	.byte	0x08
	.zero		1


	//   ....[10]....
        /*2a64*/ 	.word	0x00000810
        /*2a68*/ 	.word	0x000000ff
        /*2a6c*/ 	.word	0x00000040
        /*2a70*/ 	.short	0x0100
        /*2a72*/ 	.byte	0x08
	.zero		1


	//   ....[11]....
        /*2a74*/ 	.word	0x00000820
        /*2a78*/ 	.word	0x000000ff
        /*2a7c*/ 	.word	0x00000060
        /*2a80*/ 	.short	0x0100
        /*2a82*/ 	.byte	0x08
	.zero		1


	//   ....[12]....
        /*2a84*/ 	.word	0x00000830
        /*2a88*/ 	.word	0x000000ff
        /*2a8c*/ 	.word	0x00000048
        /*2a90*/ 	.short	0x0100
        /*2a92*/ 	.byte	0x08
	.zero		1


	//   ....[13]....
        /*2a94*/ 	.word	0x00000840
        /*2a98*/ 	.word	0x000000ff
        /*2a9c*/ 	.word	0x00000068
        /*2aa0*/ 	.short	0x0100
        /*2aa2*/ 	.byte	0x08
	.zero		1


	//   ....[14]....
        /*2aa4*/ 	.word	0x00000b10
        /*2aa8*/ 	.word	0x000000ff
        /*2aac*/ 	.word	0x00000070
        /*2ab0*/ 	.short	0x0100
        /*2ab2*/ 	.byte	0x08
	.zero		1


	//   ....[15]....
        /*2ab4*/ 	.word	0x00000b20
        /*2ab8*/ 	.word	0x000000ff
        /*2abc*/ 	.word	0x00000078
        /*2ac0*/ 	.short	0x0100
        /*2ac2*/ 	.byte	0x08
	.zero		1


	//   ....[16]....
        /*2ac4*/ 	.word	0x00001840
        /*2ac8*/ 	.word	0x00000003
        /*2acc*/ 	.word	0x00000000
        /*2ad0*/ 	.short	0x010a
        /*2ad2*/ 	.byte	0x3f
	.zero		1


	//   ....[17]....
        /*2ad4*/ 	.word	0x00001880
        /*2ad8*/ 	.word	0x00000003
        /*2adc*/ 	.word	0x00000000
        /*2ae0*/ 	.short	0x010a
        /*2ae2*/ 	.byte	0x3f
	.zero		1


	//   ....[18]....
        /*2ae4*/ 	.word	0x00004e70
        /*2ae8*/ 	.word	0x000000ff
        /*2aec*/ 	.word	0x00000000
        /*2af0*/ 	.short	0x010a
        /*2af2*/ 	.byte	0x08
	.zero		1


	//   ....[19]....
        /*2af4*/ 	.word	0x00004eb0
        /*2af8*/ 	.word	0x000000ff
        /*2afc*/ 	.word	0x00000000
        /*2b00*/ 	.short	0x010a
        /*2b02*/ 	.byte	0x08
	.zero		1


	//   ....[20]....
        /*2b04*/ 	.word	0x00008fb0
        /*2b08*/ 	.word	0x000000ff
        /*2b0c*/ 	.word	0x00000000
        /*2b10*/ 	.short	0x0101
        /*2b12*/ 	.byte	0x08
	.zero		1


	//   ....[21]....
        /*2b14*/ 	.word	0x00009190
        /*2b18*/ 	.word	0x000000ff
        /*2b1c*/ 	.word	0x00000000
        /*2b20*/ 	.short	0x0101
        /*2b22*/ 	.byte	0x06
	.zero		1


	//   ....[22]....
        /*2b24*/ 	.word	0x00009970
        /*2b28*/ 	.word	0x000000ff
        /*2b2c*/ 	.word	0x00000030
        /*2b30*/ 	.short	0x010a
        /*2b32*/ 	.byte	0x2e
	.zero		1


	//   ....[23]....
        /*2b34*/ 	.word	0x0000b9a0
        /*2b38*/ 	.word	0x000000ff
        /*2b3c*/ 	.word	0x00000000
        /*2b40*/ 	.short	0x0101
        /*2b42*/ 	.byte	0x04
	.zero		1


	//   ....[24]....
        /*2b44*/ 	.word	0x0000ba80
        /*2b48*/ 	.word	0x00000000
        /*2b4c*/ 	.word	0x00000030
        /*2b50*/ 	.short	0x010a
        /*2b52*/ 	.byte	0x3f
	.zero		1


	//   ....[25]....
        /*2b54*/ 	.word	0x0000d7c0
        /*2b58*/ 	.word	0x000000ff
        /*2b5c*/ 	.word	0x00000000
        /*2b60*/ 	.short	0x0101
        /*2b62*/ 	.byte	0x04
	.zero		1


	//   ....[26]....
        /*2b64*/ 	.word	0x0000d8b0
        /*2b68*/ 	.word	0x00000000
        /*2b6c*/ 	.word	0x00000030
        /*2b70*/ 	.short	0x010a
        /*2b72*/ 	.byte	0x3f
	.zero		1


	//   ....[27]....
        /*2b74*/ 	.word	0x0000f710
        /*2b78*/ 	.word	0x000000ff
        /*2b7c*/ 	.word	0x00000000
        /*2b80*/ 	.short	0x0101
        /*2b82*/ 	.byte	0x04
	.zero		1


	//   ....[28]....
        /*2b84*/ 	.word	0x0000f7f0
        /*2b88*/ 	.word	0x00000003
        /*2b8c*/ 	.word	0x00000030
        /*2b90*/ 	.short	0x010a
        /*2b92*/ 	.byte	0x3f
	.zero		1


	//   ....[29]....
        /*2b94*/ 	.word	0x00011560
        /*2b98*/ 	.word	0x000000ff
        /*2b9c*/ 	.word	0x00000000
        /*2ba0*/ 	.short	0x0101
        /*2ba2*/ 	.byte	0x04
	.zero		1


	//   ....[30]....
        /*2ba4*/ 	.word	0x00011650
        /*2ba8*/ 	.word	0x00000000
        /*2bac*/ 	.word	0x00000030
        /*2bb0*/ 	.short	0x010a
        /*2bb2*/ 	.byte	0x3f
	.zero		1


	//   ....[31]....
        /*2bb4*/ 	.word	0x00013480
        /*2bb8*/ 	.word	0x000000ff
        /*2bbc*/ 	.word	0x00000000
        /*2bc0*/ 	.short	0x0101
        /*2bc2*/ 	.byte	0x04
	.zero		1


	//   ....[32]....
        /*2bc4*/ 	.word	0x00013570
        /*2bc8*/ 	.word	0x00000000
        /*2bcc*/ 	.word	0x00000030
        /*2bd0*/ 	.short	0x010a
        /*2bd2*/ 	.byte	0x3f
	.zero		1


	//   ....[33]....
        /*2bd4*/ 	.word	0x000152a0
        /*2bd8*/ 	.word	0x000000ff
        /*2bdc*/ 	.word	0x00000000
        /*2be0*/ 	.short	0x0101
        /*2be2*/ 	.byte	0x04
	.zero		1


	//   ....[34]....
        /*2be4*/ 	.word	0x00015390
        /*2be8*/ 	.word	0x00000000
        /*2bec*/ 	.word	0x00000030
        /*2bf0*/ 	.short	0x010a
        /*2bf2*/ 	.byte	0x3f
	.zero		1


	//   ....[35]....
        /*2bf4*/ 	.word	0x000171d0
        /*2bf8*/ 	.word	0x000000ff
        /*2bfc*/ 	.word	0x00000000
        /*2c00*/ 	.short	0x0101
        /*2c02*/ 	.byte	0x04
	.zero		1


	//   ....[36]....
        /*2c04*/ 	.word	0x000172c0
        /*2c08*/ 	.word	0x00000000
        /*2c0c*/ 	.word	0x00000030
        /*2c10*/ 	.short	0x010a
        /*2c12*/ 	.byte	0x3f
	.zero		1


	//   ....[37]....
        /*2c14*/ 	.word	0x00019000
        /*2c18*/ 	.word	0x000000ff
        /*2c1c*/ 	.word	0x00000000
        /*2c20*/ 	.short	0x0101
        /*2c22*/ 	.byte	0x04
	.zero		1


	//   ....[38]....
        /*2c24*/ 	.word	0x000190f0
        /*2c28*/ 	.word	0x00000000
        /*2c2c*/ 	.word	0x00000030
        /*2c30*/ 	.short	0x010a
        /*2c32*/ 	.byte	0x3f
	.zero		1


	//   ....[39]....
        /*2c34*/ 	.word	0x0001af30
        /*2c38*/ 	.word	0x000000ff
        /*2c3c*/ 	.word	0x00000000
        /*2c40*/ 	.short	0x0101
        /*2c42*/ 	.byte	0x04
	.zero		1


	//   ....[40]....
        /*2c44*/ 	.word	0x0001b020
        /*2c48*/ 	.word	0x00000000
        /*2c4c*/ 	.word	0x00000030
        /*2c50*/ 	.short	0x010a
        /*2c52*/ 	.byte	0x3f
	.zero		1


	//   ....[41]....
        /*2c54*/ 	.word	0x0001cd60
        /*2c58*/ 	.word	0x000000ff
        /*2c5c*/ 	.word	0x00000000
        /*2c60*/ 	.short	0x0101
        /*2c62*/ 	.byte	0x04
	.zero		1


	//   ....[42]....
        /*2c64*/ 	.word	0x0001ce50
        /*2c68*/ 	.word	0x00000000
        /*2c6c*/ 	.word	0x00000030
        /*2c70*/ 	.short	0x010a
        /*2c72*/ 	.byte	0x3f
	.zero		1


	//   ....[43]....
        /*2c74*/ 	.word	0x0001ec90
        /*2c78*/ 	.word	0x000000ff
        /*2c7c*/ 	.word	0x00000000
        /*2c80*/ 	.short	0x0101
        /*2c82*/ 	.byte	0x04
	.zero		1


	//   ....[44]....
        /*2c84*/ 	.word	0x0001ed80
        /*2c88*/ 	.word	0x00000000
        /*2c8c*/ 	.word	0x00000030
        /*2c90*/ 	.short	0x010a
        /*2c92*/ 	.byte	0x3f
	.zero		1


	//   ....[45]....
        /*2c94*/ 	.word	0x00020ac0
        /*2c98*/ 	.word	0x000000ff
        /*2c9c*/ 	.word	0x00000000
        /*2ca0*/ 	.short	0x0101
        /*2ca2*/ 	.byte	0x04
	.zero		1


	//   ....[46]....
        /*2ca4*/ 	.word	0x00020bb0
        /*2ca8*/ 	.word	0x00000000
        /*2cac*/ 	.word	0x00000030
        /*2cb0*/ 	.short	0x010a
        /*2cb2*/ 	.byte	0x3f
	.zero		1


	//   ....[47]....
        /*2cb4*/ 	.word	0x000229f0
        /*2cb8*/ 	.word	0x000000ff
        /*2cbc*/ 	.word	0x00000000
        /*2cc0*/ 	.short	0x0101
        /*2cc2*/ 	.byte	0x04
	.zero		1


	//   ....[48]....
        /*2cc4*/ 	.word	0x00022ae0
        /*2cc8*/ 	.word	0x00000000
        /*2ccc*/ 	.word	0x00000030
        /*2cd0*/ 	.short	0x010a
        /*2cd2*/ 	.byte	0x3f
	.zero		1


	//   ....[49]....
        /*2cd4*/ 	.word	0x00024820
        /*2cd8*/ 	.word	0x000000ff
        /*2cdc*/ 	.word	0x00000000
        /*2ce0*/ 	.short	0x0101
        /*2ce2*/ 	.byte	0x04
	.zero		1


	//   ....[50]....
        /*2ce4*/ 	.word	0x00024910
        /*2ce8*/ 	.word	0x00000000
        /*2cec*/ 	.word	0x00000030
        /*2cf0*/ 	.short	0x010a
        /*2cf2*/ 	.byte	0x3f
	.zero		1


	//   ....[51]....
        /*2cf4*/ 	.word	0x00026750
        /*2cf8*/ 	.word	0x000000ff
        /*2cfc*/ 	.word	0x00000000
        /*2d00*/ 	.short	0x0101
        /*2d02*/ 	.byte	0x04
	.zero		1


	//   ....[52]....
        /*2d04*/ 	.word	0x00026840
        /*2d08*/ 	.word	0x00000002
        /*2d0c*/ 	.word	0x00000030
        /*2d10*/ 	.short	0x010a
        /*2d12*/ 	.byte	0x3f
	.zero		1


	//   ....[53]....
        /*2d14*/ 	.word	0x00028530
        /*2d18*/ 	.word	0x000000ff
        /*2d1c*/ 	.word	0x00000000
        /*2d20*/ 	.short	0x0101
        /*2d22*/ 	.byte	0x04
	.zero		1


	//   ....[54]....
        /*2d24*/ 	.word	0x00028f00
        /*2d28*/ 	.word	0x000000ff
        /*2d2c*/ 	.word	0x00000000
        /*2d30*/ 	.short	0x0101
        /*2d32*/ 	.byte	0x04
	.zero		1


	//   ....[55]....
        /*2d34*/ 	.word	0x00029660
        /*2d38*/ 	.word	0x000000ff
        /*2d3c*/ 	.word	0x00000078
        /*2d40*/ 	.short	0x010a
        /*2d42*/ 	.byte	0x04
	.zero		1


	//   ....[56]....
        /*2d44*/ 	.word	0x00029aa0
        /*2d48*/ 	.word	0x000000ff
        /*2d4c*/ 	.word	0x00000050
        /*2d50*/ 	.short	0x010a
        /*2d52*/ 	.byte	0x04
	.zero		1


	//   ....[57]....
        /*2d54*/ 	.word	0x00029b90
        /*2d58*/ 	.word	0x000000ff
        /*2d5c*/ 	.word	0x00000030
        /*2d60*/ 	.short	0x010b
        /*2d62*/ 	.byte	0x04
	.zero		1


	//   ....[58]....
        /*2d64*/ 	.word	0x00029bf0
        /*2d68*/ 	.word	0x000000ff
        /*2d6c*/ 	.word	0x00000000
        /*2d70*/ 	.short	0x0101
        /*2d72*/ 	.byte	0x0e
	.zero		1


	//   ....[59]....
        /*2d74*/ 	.word	0x00029c20
        /*2d78*/ 	.word	0x000000ff
        /*2d7c*/ 	.word	0x00000058
        /*2d80*/ 	.short	0x010a
        /*2d82*/ 	.byte	0x04
	.zero		1


	//   ....[60]....
        /*2d84*/ 	.word	0x00029d30
        /*2d88*/ 	.word	0x000000ff
        /*2d8c*/ 	.word	0x00000038
        /*2d90*/ 	.short	0x010b
        /*2d92*/ 	.byte	0x04
	.zero		1


	//   ....[61]....
        /*2d94*/ 	.word	0x00029da0
        /*2d98*/ 	.word	0x000000ff
        /*2d9c*/ 	.word	0x00000000
        /*2da0*/ 	.short	0x0101
        /*2da2*/ 	.byte	0x0d
	.zero		1


	//   ....[62]....
        /*2da4*/ 	.word	0x00029dd0
        /*2da8*/ 	.word	0x000000ff
        /*2dac*/ 	.word	0x00000060
        /*2db0*/ 	.short	0x010a
        /*2db2*/ 	.byte	0x04
	.zero		1


	//   ....[63]....
        /*2db4*/ 	.word	0x00029ed0
        /*2db8*/ 	.word	0x000000ff
        /*2dbc*/ 	.word	0x00000040
        /*2dc0*/ 	.short	0x010b
        /*2dc2*/ 	.byte	0x04
	.zero		1


	//   ....[64]....
        /*2dc4*/ 	.word	0x00029f30
        /*2dc8*/ 	.word	0x000000ff
        /*2dcc*/ 	.word	0x00000000
        /*2dd0*/ 	.short	0x0101
        /*2dd2*/ 	.byte	0x0f
	.zero		1


	//   ....[65]....
        /*2dd4*/ 	.word	0x00029f60
        /*2dd8*/ 	.word	0x000000ff
        /*2ddc*/ 	.word	0x00000068
        /*2de0*/ 	.short	0x010a
        /*2de2*/ 	.byte	0x04
	.zero		1


	//   ....[66]....
        /*2de4*/ 	.word	0x0002a060
        /*2de8*/ 	.word	0x000000ff
        /*2dec*/ 	.word	0x00000048
        /*2df0*/ 	.short	0x010b
        /*2df2*/ 	.byte	0x04
	.zero		1


	//   ....[67]....
        /*2df4*/ 	.word	0x0002a0d0
        /*2df8*/ 	.word	0x000000ff
        /*2dfc*/ 	.word	0x00000000
        /*2e00*/ 	.short	0x0101
        /*2e02*/ 	.byte	0x05
	.zero		1


	//   ....[68]....
        /*2e04*/ 	.word	0x0002a110
        /*2e08*/ 	.word	0x000000ff
        /*2e0c*/ 	.word	0x00000050
        /*2e10*/ 	.short	0x010a
        /*2e12*/ 	.byte	0x04
	.zero		1


	//   ....[69]....
        /*2e14*/ 	.word	0x0002a200
        /*2e18*/ 	.word	0x000000ff
        /*2e1c*/ 	.word	0x00000030
        /*2e20*/ 	.short	0x010b
        /*2e22*/ 	.byte	0x04
	.zero		1


	//   ....[70]....
        /*2e24*/ 	.word	0x0002a240
        /*2e28*/ 	.word	0x000000ff
        /*2e2c*/ 	.word	0x00000000
        /*2e30*/ 	.short	0x0101
        /*2e32*/ 	.byte	0x0e
	.zero		1


	//   ....[71]....
        /*2e34*/ 	.word	0x0002a270
        /*2e38*/ 	.word	0x000000ff
        /*2e3c*/ 	.word	0x00000058
        /*2e40*/ 	.short	0x010a
        /*2e42*/ 	.byte	0x04
	.zero		1


	//   ....[72]....
        /*2e44*/ 	.word	0x0002a370
        /*2e48*/ 	.word	0x000000ff
        /*2e4c*/ 	.word	0x00000038
        /*2e50*/ 	.short	0x010b
        /*2e52*/ 	.byte	0x04
	.zero		1


	//   ....[73]....
        /*2e54*/ 	.word	0x0002a3b0
        /*2e58*/ 	.word	0x000000ff
        /*2e5c*/ 	.word	0x00000000
        /*2e60*/ 	.short	0x0101
        /*2e62*/ 	.byte	0x0d
	.zero		1


	//   ....[74]....
        /*2e64*/ 	.word	0x0002a3f0
        /*2e68*/ 	.word	0x000000ff
        /*2e6c*/ 	.word	0x00000060
        /*2e70*/ 	.short	0x010a
        /*2e72*/ 	.byte	0x04
	.zero		1


	//   ....[75]....
        /*2e74*/ 	.word	0x0002a4e0
        /*2e78*/ 	.word	0x000000ff
        /*2e7c*/ 	.word	0x00000040
        /*2e80*/ 	.short	0x010b
        /*2e82*/ 	.byte	0x04
	.zero		1


	//   ....[76]....
        /*2e84*/ 	.word	0x0002a520
        /*2e88*/ 	.word	0x000000ff
        /*2e8c*/ 	.word	0x00000000
        /*2e90*/ 	.short	0x0101
        /*2e92*/ 	.byte	0x0f
	.zero		1


	//   ....[77]....
        /*2e94*/ 	.word	0x0002a550
        /*2e98*/ 	.word	0x000000ff
        /*2e9c*/ 	.word	0x00000068
        /*2ea0*/ 	.short	0x010a
        /*2ea2*/ 	.byte	0x04
	.zero		1


	//   ....[78]....
        /*2ea4*/ 	.word	0x0002a650
        /*2ea8*/ 	.word	0x000000ff
        /*2eac*/ 	.word	0x00000048
        /*2eb0*/ 	.short	0x010b
        /*2eb2*/ 	.byte	0x04
	.zero		1


	//   ....[79]....
        /*2eb4*/ 	.word	0x0002a690
        /*2eb8*/ 	.word	0x000000ff
        /*2ebc*/ 	.word	0x00000000
        /*2ec0*/ 	.short	0x0101
        /*2ec2*/ 	.byte	0x05
	.zero		1


	//   ....[80]....
        /*2ec4*/ 	.word	0x0002a6d0
        /*2ec8*/ 	.word	0x000000ff
        /*2ecc*/ 	.word	0x00000050
        /*2ed0*/ 	.short	0x010a
        /*2ed2*/ 	.byte	0x04
	.zero		1


	//   ....[81]....
        /*2ed4*/ 	.word	0x0002a7d0
        /*2ed8*/ 	.word	0x000000ff
        /*2edc*/ 	.word	0x00000030
        /*2ee0*/ 	.short	0x010b
        /*2ee2*/ 	.byte	0x04
	.zero		1


	//   ....[82]....
        /*2ee4*/ 	.word	0x0002a810
        /*2ee8*/ 	.word	0x000000ff
        /*2eec*/ 	.word	0x00000000
        /*2ef0*/ 	.short	0x0101
        /*2ef2*/ 	.byte	0x0e
	.zero		1


	//   ....[83]....
        /*2ef4*/ 	.word	0x0002a840
        /*2ef8*/ 	.word	0x000000ff
        /*2efc*/ 	.word	0x00000058
        /*2f00*/ 	.short	0x010a
        /*2f02*/ 	.byte	0x04
	.zero		1


	//   ....[84]....
        /*2f04*/ 	.word	0x0002a940
        /*2f08*/ 	.word	0x000000ff
        /*2f0c*/ 	.word	0x00000038
        /*2f10*/ 	.short	0x010b
        /*2f12*/ 	.byte	0x04
	.zero		1


	//   ....[85]....
        /*2f14*/ 	.word	0x0002a980
        /*2f18*/ 	.word	0x000000ff
        /*2f1c*/ 	.word	0x00000000
        /*2f20*/ 	.short	0x0101
        /*2f22*/ 	.byte	0x0d
	.zero		1


	//   ....[86]....
        /*2f24*/ 	.word	0x0002a9c0
        /*2f28*/ 	.word	0x000000ff
        /*2f2c*/ 	.word	0x00000060
        /*2f30*/ 	.short	0x010a
        /*2f32*/ 	.byte	0x04
	.zero		1


	//   ....[87]....
        /*2f34*/ 	.word	0x0002aac0
        /*2f38*/ 	.word	0x000000ff
        /*2f3c*/ 	.word	0x00000040
        /*2f40*/ 	.short	0x010b
        /*2f42*/ 	.byte	0x04
	.zero		1


	//   ....[88]....
        /*2f44*/ 	.word	0x0002ab00
        /*2f48*/ 	.word	0x000000ff
        /*2f4c*/ 	.word	0x00000000
        /*2f50*/ 	.short	0x0101
        /*2f52*/ 	.byte	0x0f
	.zero		1


	//   ....[89]....
        /*2f54*/ 	.word	0x0002ab30
        /*2f58*/ 	.word	0x000000ff
        /*2f5c*/ 	.word	0x00000068
        /*2f60*/ 	.short	0x010a
        /*2f62*/ 	.byte	0x04
	.zero		1


	//   ....[90]....
        /*2f64*/ 	.word	0x0002ac30
        /*2f68*/ 	.word	0x000000ff
        /*2f6c*/ 	.word	0x00000048
        /*2f70*/ 	.short	0x010b
        /*2f72*/ 	.byte	0x04
	.zero		1


	//   ....[91]....
        /*2f74*/ 	.word	0x0002ac70
        /*2f78*/ 	.word	0x000000ff
        /*2f7c*/ 	.word	0x00000000
        /*2f80*/ 	.short	0x0101
        /*2f82*/ 	.byte	0x05
	.zero		1


	//   ....[92]....
        /*2f84*/ 	.word	0x0002acb0
        /*2f88*/ 	.word	0x000000ff
        /*2f8c*/ 	.word	0x00000050
        /*2f90*/ 	.short	0x010a
        /*2f92*/ 	.byte	0x04
	.zero		1


	//   ....[93]....
        /*2f94*/ 	.word	0x0002adb0
        /*2f98*/ 	.word	0x000000ff
        /*2f9c*/ 	.word	0x00000030
        /*2fa0*/ 	.short	0x010b
        /*2fa2*/ 	.byte	0x04
	.zero		1


	//   ....[94]....
        /*2fa4*/ 	.word	0x0002adf0
        /*2fa8*/ 	.word	0x000000ff
        /*2fac*/ 	.word	0x00000000
        /*2fb0*/ 	.short	0x0101
        /*2fb2*/ 	.byte	0x0e
	.zero		1


	//   ....[95]....
        /*2fb4*/ 	.word	0x0002ae20
        /*2fb8*/ 	.word	0x000000ff
        /*2fbc*/ 	.word	0x00000058
        /*2fc0*/ 	.short	0x010a
        /*2fc2*/ 	.byte	0x04
	.zero		1


	//   ....[96]....
        /*2fc4*/ 	.word	0x0002af20
        /*2fc8*/ 	.word	0x000000ff
        /*2fcc*/ 	.word	0x00000038
        /*2fd0*/ 	.short	0x010b
        /*2fd2*/ 	.byte	0x04
	.zero		1


	//   ....[97]....
        /*2fd4*/ 	.word	0x0002af60
        /*2fd8*/ 	.word	0x000000ff
        /*2fdc*/ 	.word	0x00000000
        /*2fe0*/ 	.short	0x0101
        /*2fe2*/ 	.byte	0x0d
	.zero		1


	//   ....[98]....
        /*2fe4*/ 	.word	0x0002afa0
        /*2fe8*/ 	.word	0x000000ff
        /*2fec*/ 	.word	0x00000060
        /*2ff0*/ 	.short	0x010a
        /*2ff2*/ 	.byte	0x04
	.zero		1


	//   ....[99]....
        /*2ff4*/ 	.word	0x0002b0a0
        /*2ff8*/ 	.word	0x000000ff
        /*2ffc*/ 	.word	0x00000040
        /*3000*/ 	.short	0x010b
        /*3002*/ 	.byte	0x04
	.zero		1


	//   ....[100]....
        /*3004*/ 	.word	0x0002b0e0
        /*3008*/ 	.word	0x000000ff
        /*300c*/ 	.word	0x00000000
        /*3010*/ 	.short	0x0101
        /*3012*/ 	.byte	0x0f
	.zero		1


	//   ....[101]....
        /*3014*/ 	.word	0x0002b110
        /*3018*/ 	.word	0x000000ff
        /*301c*/ 	.word	0x00000068
        /*3020*/ 	.short	0x010a
        /*3022*/ 	.byte	0x04
	.zero		1


	//   ....[102]....
        /*3024*/ 	.word	0x0002b210
        /*3028*/ 	.word	0x000000ff
        /*302c*/ 	.word	0x00000048
        /*3030*/ 	.short	0x010b
        /*3032*/ 	.byte	0x04
	.zero		1


	//   ....[103]....
        /*3034*/ 	.word	0x0002b270
        /*3038*/ 	.word	0x000000ff
        /*303c*/ 	.word	0x00000000
        /*3040*/ 	.short	0x0101
        /*3042*/ 	.byte	0x05
	.zero		1


	//   ....[104]....
        /*3044*/ 	.word	0x0002b950
        /*3048*/ 	.word	0x00000000
        /*304c*/ 	.word	0x00000050
        /*3050*/ 	.short	0x010a
        /*3052*/ 	.byte	0x3f
	.zero		1


	//   ....[105]....
        /*3054*/ 	.word	0x0002b990
        /*3058*/ 	.word	0x00000000
        /*305c*/ 	.word	0x00000058
        /*3060*/ 	.short	0x010a
        /*3062*/ 	.byte	0x3f
	.zero		1


	//   ....[106]....
        /*3064*/ 	.word	0x0002b9d0
        /*3068*/ 	.word	0x00000000
        /*306c*/ 	.word	0x00000060
        /*3070*/ 	.short	0x010a
        /*3072*/ 	.byte	0x3f
	.zero		1


	//   ....[107]....
        /*3074*/ 	.word	0x0002ba30
        /*3078*/ 	.word	0x00000000
        /*307c*/ 	.word	0x00000068
        /*3080*/ 	.short	0x010a
        /*3082*/ 	.byte	0x3f
	.zero		1


	//   ....[108]....
        /*3084*/ 	.word	0x0002bd70
        /*3088*/ 	.word	0x0000000e
        /*308c*/ 	.word	0x00000018
        /*3090*/ 	.short	0x010a
        /*3092*/ 	.byte	0x3f
	.zero		1


	//   ....[109]....
        /*3094*/ 	.word	0x0002c090
        /*3098*/ 	.word	0x00000002
        /*309c*/ 	.word	0x00000078
        /*30a0*/ 	.short	0x0101
        /*30a2*/ 	.byte	0x3f
	.zero		1


	//   ....[110]....
        /*30a4*/ 	.word	0x0002c840
        /*30a8*/ 	.word	0x00000004
        /*30ac*/ 	.word	0x00000000
        /*30b0*/ 	.short	0x010a
        /*30b2*/ 	.byte	0x3f
	.zero		1


	//   ....[111]....
        /*30b4*/ 	.word	0x0002c8d0
        /*30b8*/ 	.word	0x00000003
        /*30bc*/ 	.word	0x00000000
        /*30c0*/ 	.short	0x010a
        /*30c2*/ 	.byte	0x3f
	.zero		1


	//   ....[112]....
        /*30c4*/ 	.word	0x0002c960
        /*30c8*/ 	.word	0x00000003
        /*30cc*/ 	.word	0x00000000
        /*30d0*/ 	.short	0x010a
        /*30d2*/ 	.byte	0x3f
	.zero		1


	//   ....[113]....
        /*30d4*/ 	.word	0x0002c9c0
        /*30d8*/ 	.word	0x00000003
        /*30dc*/ 	.word	0x00000000
        /*30e0*/ 	.short	0x010a
        /*30e2*/ 	.byte	0x3f
	.zero		1


	//   ....[114]....
        /*30e4*/ 	.word	0x0002ca20
        /*30e8*/ 	.word	0x00000004
        /*30ec*/ 	.word	0x00000000
        /*30f0*/ 	.short	0x010a
        /*30f2*/ 	.byte	0x3f
	.zero		1


	//   ....[115]....
        /*30f4*/ 	.word	0x0002ca80
        /*30f8*/ 	.word	0x00000003
        /*30fc*/ 	.word	0x00000030
        /*3100*/ 	.short	0x010a
        /*3102*/ 	.byte	0x3f
	.zero		1


	//   ....[116]....
        /*3104*/ 	.word	0x0002cad0
        /*3108*/ 	.word	0x00000000
        /*310c*/ 	.word	0x00000030
        /*3110*/ 	.short	0x010a
        /*3112*/ 	.byte	0x3f
	.zero		1


	//   ....[117]....
        /*3114*/ 	.word	0x0002cb20
        /*3118*/ 	.word	0x00000000
        /*311c*/ 	.word	0x00000030
        /*3120*/ 	.short	0x010a
        /*3122*/ 	.byte	0x3f
	.zero		1


	//   ....[118]....
        /*3124*/ 	.word	0x0002cb70
        /*3128*/ 	.word	0x00000003
        /*312c*/ 	.word	0x00000030
        /*3130*/ 	.short	0x010a
        /*3132*/ 	.byte	0x3f
	.zero		1


	//   ....[119]....
        /*3134*/ 	.word	0x0002cbc0
        /*3138*/ 	.word	0x00000000
        /*313c*/ 	.word	0x00000030
        /*3140*/ 	.short	0x010a
        /*3142*/ 	.byte	0x3f
	.zero		1


	//   ....[120]....
        /*3144*/ 	.word	0x0002cc10
        /*3148*/ 	.word	0x00000000
        /*314c*/ 	.word	0x00000030
        /*3150*/ 	.short	0x010a
        /*3152*/ 	.byte	0x3f
	.zero		1


	//   ....[121]....
        /*3154*/ 	.word	0x0002cc60
        /*3158*/ 	.word	0x00000000
        /*315c*/ 	.word	0x00000030
        /*3160*/ 	.short	0x010a
        /*3162*/ 	.byte	0x3f
	.zero		1


	//   ....[122]....
        /*3164*/ 	.word	0x0002ccb0
        /*3168*/ 	.word	0x00000000
        /*316c*/ 	.word	0x00000030
        /*3170*/ 	.short	0x010a
        /*3172*/ 	.byte	0x3f
	.zero		1


	//   ....[123]....
        /*3174*/ 	.word	0x0002cd00
        /*3178*/ 	.word	0x00000000
        /*317c*/ 	.word	0x00000030
        /*3180*/ 	.short	0x010a
        /*3182*/ 	.byte	0x3f
	.zero		1


	//   ....[124]....
        /*3184*/ 	.word	0x0002cd50
        /*3188*/ 	.word	0x00000000
        /*318c*/ 	.word	0x00000030
        /*3190*/ 	.short	0x010a
        /*3192*/ 	.byte	0x3f
	.zero		1


	//   ....[125]....
        /*3194*/ 	.word	0x0002cda0
        /*3198*/ 	.word	0x00000000
        /*319c*/ 	.word	0x00000030
        /*31a0*/ 	.short	0x010a
        /*31a2*/ 	.byte	0x3f
	.zero		1


	//   ....[126]....
        /*31a4*/ 	.word	0x0002cdf0
        /*31a8*/ 	.word	0x00000000
        /*31ac*/ 	.word	0x00000030
        /*31b0*/ 	.short	0x010a
        /*31b2*/ 	.byte	0x3f
	.zero		1


	//   ....[127]....
        /*31b4*/ 	.word	0x0002ce40
        /*31b8*/ 	.word	0x00000000
        /*31bc*/ 	.word	0x00000030
        /*31c0*/ 	.short	0x010a
        /*31c2*/ 	.byte	0x3f
	.zero		1


	//   ....[128]....
        /*31c4*/ 	.word	0x0002ce90
        /*31c8*/ 	.word	0x00000000
        /*31cc*/ 	.word	0x00000030
        /*31d0*/ 	.short	0x010a
        /*31d2*/ 	.byte	0x3f
	.zero		1


	//   ....[129]....
        /*31d4*/ 	.word	0x0002cee0
        /*31d8*/ 	.word	0x00000000
        /*31dc*/ 	.word	0x00000030
        /*31e0*/ 	.short	0x010a
        /*31e2*/ 	.byte	0x3f
	.zero		1


	//   ....[130]....
        /*31e4*/ 	.word	0x0002cf30
        /*31e8*/ 	.word	0x00000002
        /*31ec*/ 	.word	0x00000030
        /*31f0*/ 	.short	0x010a
        /*31f2*/ 	.byte	0x3f
	.zero		1


	//   ....[131]....
        /*31f4*/ 	.word	0x0002cf90
        /*31f8*/ 	.word	0x00000005
        /*31fc*/ 	.word	0x00000078
        /*3200*/ 	.short	0x010a
        /*3202*/ 	.byte	0x3f
	.zero		1


	//   ....[132]....
        /*3204*/ 	.word	0x0002cff0
        /*3208*/ 	.word	0x00000003
        /*320c*/ 	.word	0x00000050
        /*3210*/ 	.short	0x010a
        /*3212*/ 	.byte	0x3f
	.zero		1


	//   ....[133]....
        /*3214*/ 	.word	0x0002d050
        /*3218*/ 	.word	0x00000003
        /*321c*/ 	.word	0x00000058
        /*3220*/ 	.short	0x010a
        /*3222*/ 	.byte	0x3f
	.zero		1


	//   ....[134]....
        /*3224*/ 	.word	0x0002d0b0
        /*3228*/ 	.word	0x00000003
        /*322c*/ 	.word	0x00000060
        /*3230*/ 	.short	0x010a
        /*3232*/ 	.byte	0x3f
	.zero		1


	//   ....[135]....
        /*3234*/ 	.word	0x0002d110
        /*3238*/ 	.word	0x00000003
        /*323c*/ 	.word	0x00000068
        /*3240*/ 	.short	0x010a
        /*3242*/ 	.byte	0x3f
	.zero		1


	//   ....[136]....
        /*3244*/ 	.word	0x0002d170
        /*3248*/ 	.word	0x00000004
        /*324c*/ 	.word	0x00000050
        /*3250*/ 	.short	0x010a
        /*3252*/ 	.byte	0x3f
	.zero		1


	//   ....[137]....
        /*3254*/ 	.word	0x0002d1d0
        /*3258*/ 	.word	0x00000004
        /*325c*/ 	.word	0x00000058
        /*3260*/ 	.short	0x010a
        /*3262*/ 	.byte	0x3f
	.zero		1


	//   ....[138]....
        /*3264*/ 	.word	0x0002d230
        /*3268*/ 	.word	0x00000004
        /*326c*/ 	.word	0x00000060
        /*3270*/ 	.short	0x010a
        /*3272*/ 	.byte	0x3f
	.zero		1


	//   ....[139]....
        /*3274*/ 	.word	0x0002d290
        /*3278*/ 	.word	0x00000004
        /*327c*/ 	.word	0x00000068
        /*3280*/ 	.short	0x010a
        /*3282*/ 	.byte	0x3f
	.zero		1


	//   ....[140]....
        /*3284*/ 	.word	0x0002d2f0
        /*3288*/ 	.word	0x00000005
        /*328c*/ 	.word	0x00000050
        /*3290*/ 	.short	0x010a
        /*3292*/ 	.byte	0x3f
	.zero		1


	//   ....[141]....
        /*3294*/ 	.word	0x0002d350
        /*3298*/ 	.word	0x00000005
        /*329c*/ 	.word	0x00000058
        /*32a0*/ 	.short	0x010a
        /*32a2*/ 	.byte	0x3f
	.zero		1


	//   ....[142]....
        /*32a4*/ 	.word	0x0002d3b0
        /*32a8*/ 	.word	0x00000005
        /*32ac*/ 	.word	0x00000060
        /*32b0*/ 	.short	0x010a
        /*32b2*/ 	.byte	0x3f
	.zero		1


	//   ....[143]....
        /*32b4*/ 	.word	0x0002d410
        /*32b8*/ 	.word	0x00000005
        /*32bc*/ 	.word	0x00000068
        /*32c0*/ 	.short	0x010a
        /*32c2*/ 	.byte	0x3f
	.zero		1


	//   ....[144]....
        /*32c4*/ 	.word	0x0002d470
        /*32c8*/ 	.word	0x00000002
        /*32cc*/ 	.word	0x00000050
        /*32d0*/ 	.short	0x010a
        /*32d2*/ 	.byte	0x3f
	.zero		1


	//   ....[145]....
        /*32d4*/ 	.word	0x0002d4d0
        /*32d8*/ 	.word	0x00000002
        /*32dc*/ 	.word	0x00000058
        /*32e0*/ 	.short	0x010a
        /*32e2*/ 	.byte	0x3f
	.zero		1


	//   ....[146]....
        /*32e4*/ 	.word	0x0002d530
        /*32e8*/ 	.word	0x00000002
        /*32ec*/ 	.word	0x00000060
        /*32f0*/ 	.short	0x010a
        /*32f2*/ 	.byte	0x3f
	.zero		1


	//   ....[147]....
        /*32f4*/ 	.word	0x0002d590
        /*32f8*/ 	.word	0x00000002
        /*32fc*/ 	.word	0x00000068
        /*3300*/ 	.short	0x010a
        /*3302*/ 	.byte	0x3f
	.zero		1


	//   ....[148]....
        /*3304*/ 	.word	0x0002d5e0
        /*3308*/ 	.word	0x00000000
        /*330c*/ 	.word	0x00000050
        /*3310*/ 	.short	0x010a
        /*3312*/ 	.byte	0x3f
	.zero		1


	//   ....[149]....
        /*3314*/ 	.word	0x0002d630
        /*3318*/ 	.word	0x00000000
        /*331c*/ 	.word	0x00000058
        /*3320*/ 	.short	0x010a
        /*3322*/ 	.byte	0x3f
	.zero		1


	//   ....[150]....
        /*3324*/ 	.word	0x0002d680
        /*3328*/ 	.word	0x00000000
        /*332c*/ 	.word	0x00000060
        /*3330*/ 	.short	0x010a
        /*3332*/ 	.byte	0x3f
	.zero		1


	//   ....[151]....
        /*3334*/ 	.word	0x0002d750
        /*3338*/ 	.word	0x0000000e
        /*333c*/ 	.word	0x00000018
        /*3340*/ 	.short	0x010a
        /*3342*/ 	.byte	0x3f
	.zero		1


	//   ....[152]....
        /*3344*/ 	.word	0x0002d820
        /*3348*/ 	.word	0x00000004
        /*334c*/ 	.word	0x00000000
        /*3350*/ 	.short	0x010a
        /*3352*/ 	.byte	0x3f
	.zero		1


	//   ....[153]....
        /*3354*/ 	.word	0x0002d870
        /*3358*/ 	.word	0x00000003
        /*335c*/ 	.word	0x00000000
        /*3360*/ 	.short	0x010a
        /*3362*/ 	.byte	0x3f
	.zero		1


	//----- nvinfo : EIATTR_NUM_MBARRIERS
	.align		4
.L_42:
        /*3364*/ 	.byte	0x03, 0x38
        /*3366*/ 	.short	0x0010


	//----- nvinfo : EIATTR_EXIT_INSTR_OFFSETS
	.align		4
        /*3368*/ 	.byte	0x04, 0x1c
        /*336a*/ 	.short	(.L_44 - .L_43)


	//   ....[0]....
.L_43:
        /*336c*/ 	.word	0x0002c9b0


	//----- nvinfo : EIATTR_MAX_THREADS
	.align		4
.L_44:
        /*3370*/ 	.byte	0x04, 0x05
        /*3372*/ 	.short	(.L_46 - .L_45)
.L_45:
        /*3374*/ 	.word	0x00000180
        /*3378*/ 	.word	0x00000001
        /*337c*/ 	.word	0x00000001


	//----- nvinfo : EIATTR_CRS_STACK_SIZE
	.align		4
.L_46:
        /*3380*/ 	.byte	0x04, 0x1e
        /*3382*/ 	.short	(.L_48 - .L_47)
.L_47:
        /*3384*/ 	.word	0x00000000


	//----- nvinfo : EIATTR_CBANK_PARAM_SIZE
	.align		4
.L_48:
        /*3388*/ 	.byte	0x03, 0x19
        /*338a*/ 	.short	0x0770


	//----- nvinfo : EIATTR_PARAM_CBANK
	.align		4
        /*338c*/ 	.byte	0x04, 0x0a
        /*338e*/ 	.short	(.L_50 - .L_49)
	.align		4
.L_49:
        /*3390*/ 	.word	index@(.nv.constant0._ZN7cutlass13device_kernelINS_4gemm6kernel13GemmUniversalIN4cute5tupleIJiiiiEEENS1_10collective13CollectiveMmaINS1_34MainloopSm90TmaGmmaWarpSpecializedILi3ENS5_IJNS4_1CILi1EEESB_SB_EEENS1_35KernelTmaWarpSpecializedCooperativeEEENS5_IJNSA_ILi256EEESF_NSA_ILi64EEEEEENS_6half_tENS5_IJlSB_lEEESI_SJ_NS4_8TiledMMAINS4_8MMA_AtomIJNS4_4SM904GMMA26MMA_64x256x16_F32F16F16_SSILNSN_5MajorE0ELSP_0ELNSN_7ScaleInE1ELSQ_1EEEEEENS4_6LayoutINS5_IJNSA_ILi2EEESB_SB_EEENS5_IJSB_NSA_ILi0EEESW_EEEEENS5_IJNS4_10UnderscoreESZ_SZ_EEEEENS4_13SM90_TMA_LOADENS4_14ComposedLayoutINS4_7SwizzleILi3ELi4ELi3EEENS4_18smem_ptr_flag_bitsILi16EEENST_INS5_IJNSA_ILi8EEESG_EEENS5_IJSG_SB_EEEEEEEvNS4_8identityES12_S1C_vS1D_EENS_8epilogue10collective18CollectiveEpilogueINS1F_22Sm90TmaWarpSpecializedILi4ELi2ELi16ELb1ELb0EEEJSH_NS5_IJNSA_ILi128EEENSA_ILi32EEEEEESI_SJ_SI_SJ_NS1F_6fusion15FusionCallbacksIS1J_NS1N_13LinCombEltActINS1F_6thread7SigmoidESI_fSI_fLNS_15FloatRoundStyleE2EEESH_S1M_JEEES12_NS13_INS14_ILi2ELi4ELi3EEES17_NST_INS5_IJS18_S1L_EEENS5_IJS1L_SB_EEEEEEENS4_17SM75_U32x4_LDSM_NENS4_14SM90_TMA_STOREES1Z_NS4_17SM90_U32x4_STSM_NENS4_9Copy_AtomIJS22_SI_EEEvEEEvvEEEEvNT_6ParamsE)
        /*3394*/ 	.short	0x0210
        /*3396*/ 	.short	0x0770


	//----- nvinfo : EIATTR_SW_WAR
	.align		4
.L_50:
        /*3398*/ 	.byte	0x04, 0x36
        /*339a*/ 	.short	(.L_52 - .L_51)
.L_51:
        /*339c*/ 	.word	0x00000008
.L_52:


//--------------------- .nv.callgraph             --------------------------
	.section	.nv.callgraph,"",@"SHT_CUDA_CALLGRAPH"
	.align	4
	.sectionentsize	8
	.align		4
        /*0000*/ 	.word	0x00000000
	.align		4
        /*0004*/ 	.word	0xffffffff
	.align		4
        /*0008*/ 	.word	index@(_ZN7cutlass13device_kernelINS_4gemm6kernel13GemmUniversalIN4cute5tupleIJiiiiEEENS1_10collective13CollectiveMmaINS1_34MainloopSm90TmaGmmaWarpSpecializedILi3ENS5_IJNS4_1CILi1EEESB_SB_EEENS1_35KernelTmaWarpSpecializedCooperativeEEENS5_IJNSA_ILi256EEESF_NSA_ILi64EEEEEENS_6half_tENS5_IJlSB_lEEESI_SJ_NS4_8TiledMMAINS4_8MMA_AtomIJNS4_4SM904GMMA26MMA_64x256x16_F32F16F16_SSILNSN_5MajorE0ELSP_0ELNSN_7ScaleInE1ELSQ_1EEEEEENS4_6LayoutINS5_IJNSA_ILi2EEESB_SB_EEENS5_IJSB_NSA_ILi0EEESW_EEEEENS5_IJNS4_10UnderscoreESZ_SZ_EEEEENS4_13SM90_TMA_LOADENS4_14ComposedLayoutINS4_7SwizzleILi3ELi4ELi3EEENS4_18smem_ptr_flag_bitsILi16EEENST_INS5_IJNSA_ILi8EEESG_EEENS5_IJSG_SB_EEEEEEEvNS4_8identityES12_S1C_vS1D_EENS_8epilogue10collective18CollectiveEpilogueINS1F_22Sm90TmaWarpSpecializedILi4ELi2ELi16ELb1ELb0EEEJSH_NS5_IJNSA_ILi128EEENSA_ILi32EEEEEESI_SJ_SI_SJ_NS1F_6fusion15FusionCallbacksIS1J_NS1N_13LinCombEltActINS1F_6thread7SigmoidESI_fSI_fLNS_15FloatRoundStyleE2EEESH_S1M_JEEES12_NS13_INS14_ILi2ELi4ELi3EEES17_NST_INS5_IJS18_S1L_EEENS5_IJS1L_SB_EEEEEEENS4_17SM75_U32x4_LDSM_NENS4_14SM90_TMA_STOREES1Z_NS4_17SM90_U32x4_STSM_NENS4_9Copy_AtomIJS22_SI_EEEvEEEvvEEEEvNT_6ParamsE)
	.align		4
        /*000c*/ 	.word	index@(__assertfail)
	.align		4
        /*0010*/ 	.word	0x00000000
	.align		4
        /*0014*/ 	.word	0xfffffffe
	.align		4
        /*0018*/ 	.word	0x00000000
	.align		4
        /*001c*/ 	.word	0xfffffffd
	.align		4
        /*0020*/ 	.word	0x00000000
	.align		4
        /*0024*/ 	.word	0xfffffffc


//--------------------- .nv.constant4             --------------------------
	.section	.nv.constant4,"a",@progbits
	.align	8
	.align		8
.nv.constant4:
        /*0000*/ 	.dword	__assertfail
	.align		8
        /*0008*/ 	.dword	__unnamed_1
	.align		8
        /*0010*/ 	.dword	__unnamed_2
	.align		8
        /*0018*/ 	.dword	_ZN39_INTERNAL_4d42154c_4_k_cu_4bf4c55e_27844cuda3std3__45__cpo5beginE
	.align		8
        /*0020*/ 	.dword	_ZN39_INTERNAL_4d42154c_4_k_cu_4bf4c55e_27844cuda3std3__45__cpo3endE
	.align		8
        /*0028*/ 	.dword	_ZN39_INTERNAL_4d42154c_4_k_cu_4bf4c55e_27844cuda3std3__45__cpo6cbeginE
	.align		8
        /*0030*/ 	.dword	_ZN39_INTERNAL_4d42154c_4_k_cu_4bf4c55e_27844cuda3std3__45__cpo4cendE
	.align		8
        /*0038*/ 	.dword	_ZN39_INTERNAL_4d42154c_4_k_cu_4bf4c55e_27844cuda3std3__441_GLOBAL__N__4d42154c_4_k_cu_4bf4c55e_27846ignoreE
	.align		8
        /*0040*/ 	.dword	_ZN39_INTERNAL_4d42154c_4_k_cu_4bf4c55e_27844cuda3std3__419piecewise_constructE
	.align		8
        /*0048*/ 	.dword	_ZN39_INTERNAL_4d42154c_4_k_cu_4bf4c55e_27844cuda3std3__48in_placeE
	.align		8
        /*0050*/ 	.dword	_ZN39_INTERNAL_4d42154c_4_k_cu_4bf4c55e_27844cuda3std6ranges3__45__cpo4swapE
	.align		8
        /*0058*/ 	.dword	_ZN39_INTERNAL_4d42154c_4_k_cu_4bf4c55e_27844cuda3std6ranges3__45__cpo9iter_moveE
	.align		8
        /*0060*/ 	.dword	_ZN39_INTERNAL_4d42154c_4_k_cu_4bf4c55e_27844cute7productE
	.align		8
        /*0068*/ 	.dword	_ZN39_INTERNAL_4d42154c_4_k_cu_4bf4c55e_27844cute1_E
	.align		8
        /*0070*/ 	.dword	$str$22
	.align		8
        /*0078*/ 	.dword	$str$23
	.align		8
        /*0080*/ 	.dword	$str$26
	.align		8
        /*0088*/ 	.dword	$str$27


//--------------------- .text._ZN7cutlass13device_kernelINS_4gemm6kernel13GemmUniversalIN4cute5tupleIJiiiiEEENS1_10collective13CollectiveMmaINS1_34MainloopSm90TmaGmmaWarpSpecializedILi3ENS5_IJNS4_1CILi1EEESB_SB_EEENS1_35KernelTmaWarpSpecializedCooperativeEEENS5_IJNSA_ILi256EEESF_NSA_ILi64EEEEEENS_6half_tENS5_IJlSB_lEEESI_SJ_NS4_8TiledMMAINS4_8MMA_AtomIJNS4_4SM904GMMA26MMA_64x256x16_F32F16F16_SSILNSN_5MajorE0ELSP_0ELNSN_7ScaleInE1ELSQ_1EEEEEENS4_6LayoutINS5_IJNSA_ILi2EEESB_SB_EEENS5_IJSB_NSA_ILi0EEESW_EEEEENS5_IJNS4_10UnderscoreESZ_SZ_EEEEENS4_13SM90_TMA_LOADENS4_14ComposedLayoutINS4_7SwizzleILi3ELi4ELi3EEENS4_18smem_ptr_flag_bitsILi16EEENST_INS5_IJNSA_ILi8EEESG_EEENS5_IJSG_SB_EEEEEEEvNS4_8identityES12_S1C_vS1D_EENS_8epilogue10collective18CollectiveEpilogueINS1F_22Sm90TmaWarpSpecializedILi4ELi2ELi16ELb1ELb0EEEJSH_NS5_IJNSA_ILi128EEENSA_ILi32EEEEEESI_SJ_SI_SJ_NS1F_6fusion15FusionCallbacksIS1J_NS1N_13LinCombEltActINS1F_6thread7SigmoidESI_fSI_fLNS_15FloatRoundStyleE2EEESH_S1M_JEEES12_NS13_INS14_ILi2ELi4ELi3EEES17_NST_INS5_IJS18_S1L_EEENS5_IJS1L_SB_EEEEEEENS4_17SM75_U32x4_LDSM_NENS4_14SM90_TMA_STOREES1Z_NS4_17SM90_U32x4_STSM_NENS4_9Copy_AtomIJS22_SI_EEEvEEEvvEEEEvNT_6ParamsE --------------------------
	.section	.text._ZN7cutlass13device_kernelINS_4gemm6kernel13GemmUniversalIN4cute5tupleIJiiiiEEENS1_10collective13CollectiveMmaINS1_34MainloopSm90TmaGmmaWarpSpecializedILi3ENS5_IJNS4_1CILi1EEESB_SB_EEENS1_35KernelTmaWarpSpecializedCooperativeEEENS5_IJNSA_ILi256EEESF_NSA_ILi64EEEEEENS_6half_tENS5_IJlSB_lEEESI_SJ_NS4_8TiledMMAINS4_8MMA_AtomIJNS4_4SM904GMMA26MMA_64x256x16_F32F16F16_SSILNSN_5MajorE0ELSP_0ELNSN_7ScaleInE1ELSQ_1EEEEEENS4_6LayoutINS5_IJNSA_ILi2EEESB_SB_EEENS5_IJSB_NSA_ILi0EEESW_EEEEENS5_IJNS4_10UnderscoreESZ_SZ_EEEEENS4_13SM90_TMA_LOADENS4_14ComposedLayoutINS4_7SwizzleILi3ELi4ELi3EEENS4_18smem_ptr_flag_bitsILi16EEENST_INS5_IJNSA_ILi8EEESG_EEENS5_IJSG_SB_EEEEEEEvNS4_8identityES12_S1C_vS1D_EENS_8epilogue10collective18CollectiveEpilogueINS1F_22Sm90TmaWarpSpecializedILi4ELi2ELi16ELb1ELb0EEEJSH_NS5_IJNSA_ILi128EEENSA_ILi32EEEEEESI_SJ_SI_SJ_NS1F_6fusion15FusionCallbacksIS1J_NS1N_13LinCombEltActINS1F_6thread7SigmoidESI_fSI_fLNS_15FloatRoundStyleE2EEESH_S1M_JEEES12_NS13_INS14_ILi2ELi4ELi3EEES17_NST_INS5_IJS18_S1L_EEENS5_IJS1L_SB_EEEEEEENS4_17SM75_U32x4_LDSM_NENS4_14SM90_TMA_STOREES1Z_NS4_17SM90_U32x4_STSM_NENS4_9Copy_AtomIJS22_SI_EEEvEEEvvEEEEvNT_6ParamsE,"ax",@progbits
	.align	128
.text._ZN7cutlass13device_kernelINS_4gemm6kernel13GemmUniversalIN4cute5tupleIJiiiiEEENS1_10collective13CollectiveMmaINS1_34MainloopSm90TmaGmmaWarpSpecializedILi3ENS5_IJNS4_1CILi1EEESB_SB_EEENS1_35KernelTmaWarpSpecializedCooperativeEEENS5_IJNSA_ILi256EEESF_NSA_ILi64EEEEEENS_6half_tENS5_IJlSB_lEEESI_SJ_NS4_8TiledMMAINS4_8MMA_AtomIJNS4_4SM904GMMA26MMA_64x256x16_F32F16F16_SSILNSN_5MajorE0ELSP_0ELNSN_7ScaleInE1ELSQ_1EEEEEENS4_6LayoutINS5_IJNSA_ILi2EEESB_SB_EEENS5_IJSB_NSA_ILi0EEESW_EEEEENS5_IJNS4_10UnderscoreESZ_SZ_EEEEENS4_13SM90_TMA_LOADENS4_14ComposedLayoutINS4_7SwizzleILi3ELi4ELi3EEENS4_18smem_ptr_flag_bitsILi16EEENST_INS5_IJNSA_ILi8EEESG_EEENS5_IJSG_SB_EEEEEEEvNS4_8identityES12_S1C_vS1D_EENS_8epilogue10collective18CollectiveEpilogueINS1F_22Sm90TmaWarpSpecializedILi4ELi2ELi16ELb1ELb0EEEJSH_NS5_IJNSA_ILi128EEENSA_ILi32EEEEEESI_SJ_SI_SJ_NS1F_6fusion15FusionCallbacksIS1J_NS1N_13LinCombEltActINS1F_6thread7SigmoidESI_fSI_fLNS_15FloatRoundStyleE2EEESH_S1M_JEEES12_NS13_INS14_ILi2ELi4ELi3EEES17_NST_INS5_IJS18_S1L_EEENS5_IJS1L_SB_EEEEEEENS4_17SM75_U32x4_LDSM_NENS4_14SM90_TMA_STOREES1Z_NS4_17SM90_U32x4_STSM_NENS4_9Copy_AtomIJS22_SI_EEEvEEEvvEEEEvNT_6ParamsE:
        .type           _ZN7cutlass13device_kernelINS_4gemm6kernel13GemmUniversalIN4cute5tupleIJiiiiEEENS1_10collective13CollectiveMmaINS1_34MainloopSm90TmaGmmaWarpSpecializedILi3ENS5_IJNS4_1CILi1EEESB_SB_EEENS1_35KernelTmaWarpSpecializedCooperativeEEENS5_IJNSA_ILi256EEESF_NSA_ILi64EEEEEENS_6half_tENS5_IJlSB_lEEESI_SJ_NS4_8TiledMMAINS4_8MMA_AtomIJNS4_4SM904GMMA26MMA_64x256x16_F32F16F16_SSILNSN_5MajorE0ELSP_0ELNSN_7ScaleInE1ELSQ_1EEEEEENS4_6LayoutINS5_IJNSA_ILi2EEESB_SB_EEENS5_IJSB_NSA_ILi0EEESW_EEEEENS5_IJNS4_10UnderscoreESZ_SZ_EEEEENS4_13SM90_TMA_LOADENS4_14ComposedLayoutINS4_7SwizzleILi3ELi4ELi3EEENS4_18smem_ptr_flag_bitsILi16EEENST_INS5_IJNSA_ILi8EEESG_EEENS5_IJSG_SB_EEEEEEEvNS4_8identityES12_S1C_vS1D_EENS_8epilogue10collective18CollectiveEpilogueINS1F_22Sm90TmaWarpSpecializedILi4ELi2ELi16ELb1ELb0EEEJSH_NS5_IJNSA_ILi128EEENSA_ILi32EEEEEESI_SJ_SI_SJ_NS1F_6fusion15FusionCallbacksIS1J_NS1N_13LinCombEltActINS1F_6thread7SigmoidESI_fSI_fLNS_15FloatRoundStyleE2EEESH_S1M_JEEES12_NS13_INS14_ILi2ELi4ELi3EEES17_NST_INS5_IJS18_S1L_EEENS5_IJS1L_SB_EEEEEEENS4_17SM75_U32x4_LDSM_NENS4_14SM90_TMA_STOREES1Z_NS4_17SM90_U32x4_STSM_NENS4_9Copy_AtomIJS22_SI_EEEvEEEvvEEEEvNT_6ParamsE,@function
        .size           _ZN7cutlass13device_kernelINS_4gemm6kernel13GemmUniversalIN4cute5tupleIJiiiiEEENS1_10collective13CollectiveMmaINS1_34MainloopSm90TmaGmmaWarpSpecializedILi3ENS5_IJNS4_1CILi1EEESB_SB_EEENS1_35KernelTmaWarpSpecializedCooperativeEEENS5_IJNSA_ILi256EEESF_NSA_ILi64EEEEEENS_6half_tENS5_IJlSB_lEEESI_SJ_NS4_8TiledMMAINS4_8MMA_AtomIJNS4_4SM904GMMA26MMA_64x256x16_F32F16F16_SSILNSN_5MajorE0ELSP_0ELNSN_7ScaleInE1ELSQ_1EEEEEENS4_6LayoutINS5_IJNSA_ILi2EEESB_SB_EEENS5_IJSB_NSA_ILi0EEESW_EEEEENS5_IJNS4_10UnderscoreESZ_SZ_EEEEENS4_13SM90_TMA_LOADENS4_14ComposedLayoutINS4_7SwizzleILi3ELi4ELi3EEENS4_18smem_ptr_flag_bitsILi16EEENST_INS5_IJNSA_ILi8EEESG_EEENS5_IJSG_SB_EEEEEEEvNS4_8identityES12_S1C_vS1D_EENS_8epilogue10collective18CollectiveEpilogueINS1F_22Sm90TmaWarpSpecializedILi4ELi2ELi16ELb1ELb0EEEJSH_NS5_IJNSA_ILi128EEENSA_ILi32EEEEEESI_SJ_SI_SJ_NS1F_6fusion15FusionCallbacksIS1J_NS1N_13LinCombEltActINS1F_6thread7SigmoidESI_fSI_fLNS_15FloatRoundStyleE2EEESH_S1M_JEEES12_NS13_INS14_ILi2ELi4ELi3EEES17_NST_INS5_IJS18_S1L_EEENS5_IJS1L_SB_EEEEEEENS4_17SM75_U32x4_LDSM_NENS4_14SM90_TMA_STOREES1Z_NS4_17SM90_U32x4_STSM_NENS4_9Copy_AtomIJS22_SI_EEEvEEEvvEEEEvNT_6ParamsE,(.L_x_1156 - _ZN7cutlass13device_kernelINS_4gemm6kernel13GemmUniversalIN4cute5tupleIJiiiiEEENS1_10collective13CollectiveMmaINS1_34MainloopSm90TmaGmmaWarpSpecializedILi3ENS5_IJNS4_1CILi1EEESB_SB_EEENS1_35KernelTmaWarpSpecializedCooperativeEEENS5_IJNSA_ILi256EEESF_NSA_ILi64EEEEEENS_6half_tENS5_IJlSB_lEEESI_SJ_NS4_8TiledMMAINS4_8MMA_AtomIJNS4_4SM904GMMA26MMA_64x256x16_F32F16F16_SSILNSN_5MajorE0ELSP_0ELNSN_7ScaleInE1ELSQ_1EEEEEENS4_6LayoutINS5_IJNSA_ILi2EEESB_SB_EEENS5_IJSB_NSA_ILi0EEESW_EEEEENS5_IJNS4_10UnderscoreESZ_SZ_EEEEENS4_13SM90_TMA_LOADENS4_14ComposedLayoutINS4_7SwizzleILi3ELi4ELi3EEENS4_18smem_ptr_flag_bitsILi16EEENST_INS5_IJNSA_ILi8EEESG_EEENS5_IJSG_SB_EEEEEEEvNS4_8identityES12_S1C_vS1D_EENS_8epilogue10collective18CollectiveEpilogueINS1F_22Sm90TmaWarpSpecializedILi4ELi2ELi16ELb1ELb0EEEJSH_NS5_IJNSA_ILi128EEENSA_ILi32EEEEEESI_SJ_SI_SJ_NS1F_6fusion15FusionCallbacksIS1J_NS1N_13LinCombEltActINS1F_6thread7SigmoidESI_fSI_fLNS_15FloatRoundStyleE2EEESH_S1M_JEEES12_NS13_INS14_ILi2ELi4ELi3EEES17_NST_INS5_IJS18_S1L_EEENS5_IJS1L_SB_EEEEEEENS4_17SM75_U32x4_LDSM_NENS4_14SM90_TMA_STOREES1Z_NS4_17SM90_U32x4_STSM_NENS4_9Copy_AtomIJS22_SI_EEEvEEEvvEEEEvNT_6ParamsE)
        .other          _ZN7cutlass13device_kernelINS_4gemm6kernel13GemmUniversalIN4cute5tupleIJiiiiEEENS1_10collective13CollectiveMmaINS1_34MainloopSm90TmaGmmaWarpSpecializedILi3ENS5_IJNS4_1CILi1EEESB_SB_EEENS1_35KernelTmaWarpSpecializedCooperativeEEENS5_IJNSA_ILi256EEESF_NSA_ILi64EEEEEENS_6half_tENS5_IJlSB_lEEESI_SJ_NS4_8TiledMMAINS4_8MMA_AtomIJNS4_4SM904GMMA26MMA_64x256x16_F32F16F16_SSILNSN_5MajorE0ELSP_0ELNSN_7ScaleInE1ELSQ_1EEEEEENS4_6LayoutINS5_IJNSA_ILi2EEESB_SB_EEENS5_IJSB_NSA_ILi0EEESW_EEEEENS5_IJNS4_10UnderscoreESZ_SZ_EEEEENS4_13SM90_TMA_LOADENS4_14ComposedLayoutINS4_7SwizzleILi3ELi4ELi3EEENS4_18smem_ptr_flag_bitsILi16EEENST_INS5_IJNSA_ILi8EEESG_EEENS5_IJSG_SB_EEEEEEEvNS4_8identityES12_S1C_vS1D_EENS_8epilogue10collective18CollectiveEpilogueINS1F_22Sm90TmaWarpSpecializedILi4ELi2ELi16ELb1ELb0EEEJSH_NS5_IJNSA_ILi128EEENSA_ILi32EEEEEESI_SJ_SI_SJ_NS1F_6fusion15FusionCallbacksIS1J_NS1N_13LinCombEltActINS1F_6thread7SigmoidESI_fSI_fLNS_15FloatRoundStyleE2EEESH_S1M_JEEES12_NS13_INS14_ILi2ELi4ELi3EEES17_NST_INS5_IJS18_S1L_EEENS5_IJS1L_SB_EEEEEEENS4_17SM75_U32x4_LDSM_NENS4_14SM90_TMA_STOREES1Z_NS4_17SM90_U32x4_STSM_NENS4_9Copy_AtomIJS22_SI_EEEvEEEvvEEEEvNT_6ParamsE,@"STO_CUDA_ENTRY STV_DEFAULT"
_ZN7cutlass13device_kernelINS_4gemm6kernel13GemmUniversalIN4cute5tupleIJiiiiEEENS1_10collective13CollectiveMmaINS1_34MainloopSm90TmaGmmaWarpSpecializedILi3ENS5_IJNS4_1CILi1EEESB_SB_EEENS1_35KernelTmaWarpSpecializedCooperativeEEENS5_IJNSA_ILi256EEESF_NSA_ILi64EEEEEENS_6half_tENS5_IJlSB_lEEESI_SJ_NS4_8TiledMMAINS4_8MMA_AtomIJNS4_4SM904GMMA26MMA_64x256x16_F32F16F16_SSILNSN_5MajorE0ELSP_0ELNSN_7ScaleInE1ELSQ_1EEEEEENS4_6LayoutINS5_IJNSA_ILi2EEESB_SB_EEENS5_IJSB_NSA_ILi0EEESW_EEEEENS5_IJNS4_10UnderscoreESZ_SZ_EEEEENS4_13SM90_TMA_LOADENS4_14ComposedLayoutINS4_7SwizzleILi3ELi4ELi3EEENS4_18smem_ptr_flag_bitsILi16EEENST_INS5_IJNSA_ILi8EEESG_EEENS5_IJSG_SB_EEEEEEEvNS4_8identityES12_S1C_vS1D_EENS_8epilogue10collective18CollectiveEpilogueINS1F_22Sm90TmaWarpSpecializedILi4ELi2ELi16ELb1ELb0EEEJSH_NS5_IJNSA_ILi128EEENSA_ILi32EEEEEESI_SJ_SI_SJ_NS1F_6fusion15FusionCallbacksIS1J_NS1N_13LinCombEltActINS1F_6thread7SigmoidESI_fSI_fLNS_15FloatRoundStyleE2EEESH_S1M_JEEES12_NS13_INS14_ILi2ELi4ELi3EEES17_NST_INS5_IJS18_S1L_EEENS5_IJS1L_SB_EEEEEEENS4_17SM75_U32x4_LDSM_NENS4_14SM90_TMA_STOREES1Z_NS4_17SM90_U32x4_STSM_NENS4_9Copy_AtomIJS22_SI_EEEvEEEvvEEEEvNT_6ParamsE:
[----:B------:R-:W1:Y:S02]  /*0000*/  LDC R1, c[0x0][0x28] ;  /* 0x00000a00ff017b82 */ /* 0x000e640000000800 */
[----:B-1----:R-:W-:Y:S01]  /*0010*/  IADD3 R1, R1, -0x790, RZ ;  /* 0xfffff87001017810 */ /* 0x002fe20007ffe0ff */
[----:B------:R-:W1:Y:S01]  /*0020*/  S2R R3, SR_TID.X ;  /* 0x0000000000037919 */ /* 0x000e620000002100 */
[----:B------:R-:W-:Y:S01]  /*0030*/  ELECT P0, URZ, PT ;  /* 0x00000000003f782f */ /* 0x000fe20003800000 */
[----:B------:R-:W-:Y:S01]  /*0040*/  BSSY B0, `(.L_x_0) ;  /* 0x000001a000007945 */ /* 0x000fe20003800000 */
[----:B-1----:R-:W-:-:S05]  /*0050*/  SHF.R.U32.HI R0, RZ, 0x5, R3 ;  /* 0x00000005ff007819 */ /* 0x002fca0000011603 */
[----:B------:R-:W1:Y:S02]  /*0060*/  SHFL.IDX PT, R2, R0, RZ, 0x1f ;  /* 0x00001fff00027589 */ /* 0x000e6400000e0000 */
[----:B-1----:R-:W-:Y:S02]  /*0070*/  R2UR UR58, R2 ;  /* 0x00000000023a72ca */ /* 0x002fe400000e0000 */
[----:B------:R-:W-:-:S06]  /*0080*/  SHF.R.U32.HI R2, RZ, 0x7, R3 ;  /* 0x00000007ff027819 */ /* 0x000fcc0000011603 */
[----:B------:R-:W1:Y:S05]  /*0090*/  SHFL.IDX PT, R2, R2, RZ, 0x1f ;  /* 0x00001fff02027589 */ /* 0x000e6a00000e0000 */
[----:B------:R-:W-:Y:S02]  /*00a0*/  USHF.R.S32.HI UR4, URZ, 0x1f, UR58 ;  /* 0x0000001f3f047899 */ /* 0x000fe4000801143a */
[----:B------:R-:W-:Y:S02]  /*00b0*/  ISETP.NE.OR P0, PT, RZ, UR58, !P0 ;  /* 0x0000003aff007c0c */ /* 0x000fe4000c705670 */
[----:B------:R-:W-:-:S04]  /*00c0*/  ULEA.HI UR4, UR4, UR58, URZ, 0x2 ;  /* 0x0000003a04047291 */ /* 0x000fc8000f8f103f */
[----:B------:R-:W-:-:S04]  /*00d0*/  ULOP3.LUT UR4, UR4, 0xfffffffc, URZ, 0xc0, !UPT ;  /* 0xfffffffc04047892 */ /* 0x000fc8000f8ec03f */
[----:B------:R-:W-:-:S03]  /*00e0*/  UIADD3 UR58, UR58, -UR4, URZ ;  /* 0x800000043a3a7290 */ /* 0x000fc6000fffe03f */
[----:B------:R-:W-:Y:S09]  /*00f0*/  @P0 BRA `(.L_x_1) ;  /* 0x0000000000380947 */ /* 0x000ff20003800000 */
[----:B------:R-:W-:Y:S02]  /*0100*/  ULDC.64 UR4, c[0x0][0x198] ;  /* 0x0000660000047ab9 */ /* 0x000fe40000000a00 */
[----:B------:R-:W-:Y:S02]  /*0110*/  UIADD3 UR6, UP0, UR4, 0xf0, URZ ;  /* 0x000000f004067890 */ /* 0x000fe4000ff1e03f */
[----:B------:R-:W-:Y:S02]  /*0120*/  UIADD3 UR8, UP1, UR4, 0x1f0, URZ ;  /* 0x000001f004087890 */ /* 0x000fe4000ff3e03f */
[----:B------:R-:W-:Y:S02]  /*0130*/  UIADD3 UR10, UP2, UR4, 0x3f0, URZ ;  /* 0x000003f0040a7890 */ /* 0x000fe4000ff5e03f */
[----:B------:R-:W-:Y:S02]  /*0140*/  UIADD3 UR4, UP3, UR4, 0x4f0, URZ ;  /* 0x000004f004047890 */ /* 0x000fe4000ff7e03f */
[----:B------:R-:W-:-:S02]  /*0150*/  UIADD3.X UR7, URZ, UR5, URZ, UP0, !UPT ;  /* 0x000000053f077290 */ /* 0x000fc400087fe43f */
[----:B------:R-:W-:Y:S02]  /*0160*/  UIADD3.X UR9, URZ, UR5, URZ, UP1, !UPT ;  /* 0x000000053f097290 */ /* 0x000fe40008ffe43f */
[----:B------:R-:W-:Y:S02]  /*0170*/  UIADD3.X UR11, URZ, UR5, URZ, UP2, !UPT ;  /* 0x000000053f0b7290 */ /* 0x000fe400097fe43f */
[----:B------:R-:W-:-:S03]  /*0180*/  UIADD3.X UR5, URZ, UR5, URZ, UP3, !UPT ;  /* 0x000000053f057290 */ /* 0x000fc60009ffe43f */
[----:B------:R2:W-:Y:S02]  /*0190*/  UTMACCTL.PF [UR6] ;  /* 0x00000000060079b9 */ /* 0x0005e40008040000 */
[----:B------:R2:W-:Y:S02]  /*01a0*/  UTMACCTL.PF [UR8] ;  /* 0x00000000080079b9 */ /* 0x0005e40008040000 */
[----:B------:R2:W-:Y:S02]  /*01b0*/  UTMACCTL.PF [UR10] ;  /* 0x000000000a0079b9 */ /* 0x0005e40008040000 */
[----:B------:R2:W-:Y:S02]  /*01c0*/  UTMACCTL.PF [UR4] ;  /* 0x00000000040079b9 */ /* 0x0005e40008040000 */
[----:B--2---:R-:W-:Y:S01]  /*01d0*/  NOP ;  /* 0x0000000000007918 */ /* 0x004fe20000000000 */
.L_x_1:
[----:B------:R-:W-:Y:S05]  /*01e0*/  BSYNC B0 ;  /* 0x0000000000007941 */ /* 0x000fea0003800000 */
.L_x_0:
[----:B------:R-:W-:Y:S01]  /*01f0*/  ULDC.64 UR8, c[0x0][0x590] ;  /* 0x0001640000087ab9 */ /* 0x000fe20000000a00 */
[----:B-1----:R-:W-:Y:S01]  /*0200*/  R2UR UR6, R2 ;  /* 0x00000000020672ca */ /* 0x002fe200000e0000 */
[----:B------:R-:W-:Y:S01]  /*0210*/  ULDC.64 UR4, c[0x0][0x588] ;  /* 0x0001620000047ab9 */ /* 0x000fe20000000a00 */
[----:B------:R-:W-:Y:S01]  /*0220*/  ISETP.NE.U32.AND P2, PT, RZ, UR8, PT ;  /* 0x00000008ff007c0c */ /* 0x000fe2000bf45070 */
[----:B------:R-:W-:Y:S01]  /*0230*/  ULDC.64 UR56, c[0x0][0x208] ;  /* 0x0000820000387ab9 */ /* 0x000fe20000000a00 */
[----:B------:R-:W-:Y:S02]  /*0240*/  PRMT R4, RZ, 0x7610, R4 ;  /* 0x00007610ff047816 */ /* 0x000fe40000000004 */
[----:B------:R-:W-:-:S13]  /*0250*/  ISETP.NE.AND.EX P1, PT, RZ, UR9, PT, P2 ;  /* 0x00000009ff007c0c */ /* 0x000fda000bf25320 */
[----:B------:R-:W-:Y:S05]  /*0260*/  @P1 BRA `(.L_x_2) ;  /* 0x0000000000441947 */ /* 0x000fea0003800000 */
[----:B------:R-:W-:Y:S02]  /*0270*/  ULDC.64 UR10, c[0x0][0x588] ;  /* 0x00016200000a7ab9 */ /* 0x000fe40000000a00 */
[----:B------:R-:W-:-:S04]  /*0280*/  ISETP.NE.U32.AND P0, PT, RZ, UR10, PT ;  /* 0x0000000aff007c0c */ /* 0x000fc8000bf05070 */
[----:B------:R-:W-:-:S13]  /*0290*/  ISETP.NE.AND.EX P0, PT, RZ, UR11, PT, P0 ;  /* 0x0000000bff007c0c */ /* 0x000fda000bf05300 */
[----:B------:R-:W-:Y:S05]  /*02a0*/  @!P0 BRA `(.L_x_3) ;  /* 0x00000000001c8947 */ /* 0x000fea0003800000 */
[----:B------:R-:W-:Y:S02]  /*02b0*/  MOV R2, UR4 ;  /* 0x0000000400027c02 */ /* 0x000fe40008000f00 */
[----:B------:R-:W-:-:S05]  /*02c0*/  MOV R3, UR5 ;  /* 0x0000000500037c02 */ /* 0x000fca0008000f00 */
[----:B------:R-:W2:Y:S01]  /*02d0*/  LDG.E R2, desc[UR56][R2.64] ;  /* 0x0000003802027981 */ /* 0x000ea2000c1e1900 */
[----:B------:R-:W-:Y:S02]  /*02e0*/  MOV R4, 0x1 ;  /* 0x0000000100047802 */ /* 0x000fe40000000f00 */
[----:B--2---:R-:W-:-:S13]  /*02f0*/  FSETP.NEU.AND P0, PT, R2, RZ, PT ;  /* 0x000000ff0200720b */ /* 0x004fda0003f0d000 */
[----:B------:R-:W-:Y:S01]  /*0300*/  VOTEU.ANY UP0, P0 ;  /* 0x00000000003f7886 */ /* 0x000fe20000000100 */
[----:B------:R-:W-:Y:S05]  /*0310*/  BRA `(.L_x_2) ;  /* 0x0000000000187947 */ /* 0x000fea0003800000 */
.L_x_3:
[----:B------:R-:W-:Y:S01]  /*0320*/  ULDC UR4, c[0x0][0x580] ;  /* 0x0001600000047ab9 */ /* 0x000fe20000000800 */
[----:B------:R-:W-:Y:S01]  /*0330*/  MOV R4, 0x1 ;  /* 0x0000000100047802 */ /* 0x000fe20000000f00 */
[----:B------:R-:W-:Y:S01]  /*0340*/  UMOV UR5, URZ ;  /* 0x0000003f00057c82 */ /* 0x000fe20008000000 */
[----:B------:R-:W-:Y:S01]  /*0350*/  FSETP.NEU.AND P0, PT, RZ, UR4, PT ;  /* 0x00000004ff007c0b */ /* 0x000fe2000bf0d000 */
[----:B------:R-:W-:-:S12]  /*0360*/  UMOV UR4, URZ ;  /* 0x0000003f00047c82 */ /* 0x000fd80008000000 */
[----:B------:R-:W-:-:S05]  /*0370*/  VOTEU.ANY UP0, P0 ;  /* 0x00000000003f7886 */ /* 0x000fca0000000100 */
.L_x_2:
[----:B------:R-:W-:Y:S01]  /*0380*/  ISETP.NE.U32.AND P0, PT, RZ, UR4, PT ;  /* 0x00000004ff007c0c */ /* 0x000fe2000bf05070 */
[----:B------:R-:W-:Y:S01]  /*0390*/  UPLOP3.LUT UP1, UPT, UPT, UPT, UPT, 0x40, 0x0 ;  /* 0x000000000000789c */ /* 0x000fe20003f2e870 */
[----:B------:R-:W-:Y:S02]  /*03a0*/  ISETP.NE.AND.EX P2, PT, RZ, UR9, PT, P2 ;  /* 0x00000009ff007c0c */ /* 0x000fe4000bf45320 */
[----:B------:R-:W-:Y:S01]  /*03b0*/  ISETP.NE.AND.EX P0, PT, RZ, UR5, PT, P0 ;  /* 0x00000005ff007c0c */ /* 0x000fe2000bf05300 */
[----:B------:R-:W-:-:S12]  /*03c0*/  UP2UR UR60, UPR, URZ, 0x2 ;  /* 0x000000023f3c7883 */ /* 0x000fd80008000000 */
[----:B------:R-:W-:Y:S05]  /*03d0*/  @P0 BRA P2, `(.L_x_4) ;  /* 0x0000000000400947 */ /* 0x000fea0001000000 */
[----:B------:R-:W-:-:S04]  /*03e0*/  ISETP.NE.U32.AND P0, PT, RZ, UR8, PT ;  /* 0x00000008ff007c0c */ /* 0x000fc8000bf05070 */
[----:B------:R-:W-:-:S13]  /*03f0*/  ISETP.NE.AND.EX P0, PT, RZ, UR9, PT, P0 ;  /* 0x00000009ff007c0c */ /* 0x000fda000bf05300 */
[----:B------:R-:W-:Y:S05]  /*0400*/  @!P0 BRA `(.L_x_5) ;  /* 0x00000000002c8947 */ /* 0x000fea0003800000 */
[----:B------:R-:W-:Y:S01]  /*0410*/  PRMT R2, R4, 0x9910, RZ ;  /* 0x0000991004027816 */ /* 0x000fe200000000ff */
[----:B------:R-:W-:Y:S02]  /*0420*/  UISETP.NE.U32.AND UP1, UPT, UR4, URZ, UPT ;  /* 0x0000003f0400728c */ /* 0x000fe4000bf25070 */
[----:B------:R-:W-:Y:S01]  /*0430*/  USEL UR4, URZ, 0xffffffff, UP0 ;  /* 0xffffffff3f047887 */ /* 0x000fe20008000000 */
[----:B------:R-:W-:Y:S01]  /*0440*/  R2UR UR7, R2 ;  /* 0x00000000020772ca */ /* 0x000fe200000e0000 */
[----:B------:R-:W-:-:S12]  /*0450*/  UISETP.NE.AND.EX UP0, UPT, UR5, URZ, UPT, UP1 ;  /* 0x0000003f0500728c */ /* 0x000fd8000bf05310 */
[----:B------:R-:W-:-:S11]  /*0460*/  UISETP.NE.AND UP2, UPT, UR7, URZ, UPT ;  /* 0x0000003f0700728c */ /* 0x000fd6000bf45270 */
[----:B------:R-:W-:-:S04]  /*0470*/  @!UP2 USEL UR4, URZ, 0xffffffff, UP0 ;  /* 0xffffffff3f04a887 */ /* 0x000fc80008000000 */
[----:B------:R-:W-:-:S04]  /*0480*/  ULOP3.LUT UR4, UR4, 0x1, URZ, 0xc0, !UPT ;  /* 0x0000000104047892 */ /* 0x000fc8000f8ec03f */
[----:B------:R-:W-:-:S04]  /*0490*/  UISETP.EQ.U32.AND UP0, UPT, UR4, 0x1, UPT ;  /* 0x000000010400788c */ /* 0x000fc8000bf02070 */
[----:B------:R-:W-:Y:S01]  /*04a0*/  UP2UR UR60, UPR, URZ, 0x1 ;  /* 0x000000013f3c7883 */ /* 0x000fe20008000000 */
[----:B------:R-:W-:Y:S11]  /*04b0*/  BRA `(.L_x_4) ;  /* 0x0000000000087947 */ /* 0x000ff60003800000 */
.L_x_5:
[----:B------:R-:W-:-:S04]  /*04c0*/  UPLOP3.LUT UP0, UPT, UPT, UPT, UP0, 0x40, 0x0 ;  /* 0x000000000000789c */ /* 0x000fc80003f0e800 */
[----:B------:R-:W-:-:S12]  /*04d0*/  UP2UR UR60, UPR, URZ, 0x1 ;  /* 0x000000013f3c7883 */ /* 0x000fd80008000000 */
.L_x_4:
[----:B------:R-:W1:Y:S01]  /*04e0*/  SHFL.IDX PT, R2, R0, RZ, 0x1f ;  /* 0x00001fff00027589 */ /* 0x000e6200000e0000 */
[----:B------:R-:W-:Y:S02]  /*04f0*/  UISETP.NE.AND UP0, UPT, UR58, URZ, UPT ;  /* 0x0000003f3a00728c */ /* 0x000fe4000bf05270 */
[----:B------:R-:W-:Y:S02]  /*0500*/  UISETP.NE.AND UP1, UPT, UR6, URZ, UPT ;  /* 0x0000003f0600728c */ /* 0x000fe4000bf25270 */
[----:B------:R-:W-:Y:S02]  /*0510*/  UP2UR UR61, UPR, URZ, 0x1 ;  /* 0x000000013f3d7883 */ /* 0x000fe40008000000 */
[----:B------:R-:W-:Y:S02]  /*0520*/  UISETP.EQ.OR UP0, UPT, UR58, 0x3, !UP0 ;  /* 0x000000033a00788c */ /* 0x000fe4000c702670 */
[----:B------:R-:W-:Y:S02]  /*0530*/  UIADD3 UR9, UR6, -0x1, URZ ;  /* 0xffffffff06097890 */ /* 0x000fe4000fffe03f */
[----:B------:R-:W-:Y:S01]  /*0540*/  UISETP.EQ.AND UP0, UPT, UR6, URZ, UP0 ;  /* 0x0000003f0600728c */ /* 0x000fe20008702270 */
[----:B-1----:R-:W-:-:S13]  /*0550*/  ISETP.NE.AND P0, PT, R2, RZ, PT ;  /* 0x000000ff0200720c */ /* 0x002fda0003f05270 */
[----:B------:R-:W-:Y:S05]  /*0560*/  @P0 BRA `(.L_x_6) ;  /* 0x0000000000500947 */ /* 0x000fea0003800000 */
[----:B------:R-:W1:Y:S01]  /*0570*/  S2UR UR8, SR_CgaCtaId ;  /* 0x00000000000879c3 */ /* 0x000e620000008800 */
[----:B------:R-:W-:Y:S01]  /*0580*/  UMOV UR4, 0x400 ;  /* 0x0000040000047882 */ /* 0x000fe20000000000 */
[----:B------:R-:W-:Y:S01]  /*0590*/  UMOV UR5, 0x1 ;  /* 0x0000000100057882 */ /* 0x000fe20000000000 */
[----:B------:R-:W-:Y:S01]  /*05a0*/  UMOV UR6, 0x100 ;  /* 0x0000010000067882 */ /* 0x000fe20000000000 */
[----:B------:R-:W-:Y:S01]  /*05b0*/  ELECT P0, URZ, PT ;  /* 0x00000000003f782f */ /* 0x000fe20003800000 */
[----:B------:R-:W-:-:S04]  /*05c0*/  UIADD3 UR6, -UR6, 0x100000, URZ ;  /* 0x0010000006067890 */ /* 0x000fc8000fffe13f */
[----:B------:R-:W-:Y:S02]  /*05d0*/  USHF.L.U32 UR7, UR6, 0xb, URZ ;  /* 0x0000000b06077899 */ /* 0x000fe4000800063f */
[----:B------:R-:W-:Y:S02]  /*05e0*/  USHF.L.U32 UR6, UR6, 0x1, URZ ;  /* 0x0000000106067899 */ /* 0x000fe4000800063f */
[----:B-1----:R-:W-:Y:S02]  /*05f0*/  ULEA UR8, UR8, UR4, 0x18 ;  /* 0x0000000408087291 */ /* 0x002fe4000f8ec03f */
[----:B------:R-:W-:-:S04]  /*0600*/  UIADD3 UR4, -UR5, 0x100000, URZ ;  /* 0x0010000005047890 */ /* 0x000fc8000fffe13f */
[----:B------:R-:W-:Y:S02]  /*0610*/  USHF.L.U32 UR5, UR4, 0xb, URZ ;  /* 0x0000000b04057899 */ /* 0x000fe4000800063f */
[----:B------:R-:W-:Y:S01]  /*0620*/  USHF.L.U32 UR4, UR4, 0x1, URZ ;  /* 0x0000000104047899 */ /* 0x000fe2000800063f */
[----:B------:R-:W1:Y:S11]  /*0630*/  FENCE.VIEW.ASYNC.S ;  /* 0x00000000000073c6 */ /* 0x000e760000000000 */
[----:B-1----:R1:W2:Y:S01]  /*0640*/  SYNCS.EXCH.64 URZ, [UR8], UR4 ;  /* 0x00000004083f75b2 */ /* 0x0022a20008000100 */
[----:B------:R1:W3:Y:S01]  /*0650*/  SYNCS.EXCH.64 URZ, [UR8+0x18], UR6 ;  /* 0x00001806083f75b2 */ /* 0x0002e20008000100 */
[----:B------:R1:W4:Y:S01]  /*0660*/  SYNCS.EXCH.64 URZ, [UR8+0x8], UR4 ;  /* 0x00000804083f75b2 */ /* 0x0003220008000100 */
[----:B------:R1:W1:Y:S01]  /*0670*/  SYNCS.EXCH.64 URZ, [UR8+0x20], UR6 ;  /* 0x00002006083f75b2 */ /* 0x0002620008000100 */
[----:B------:R1:W1:Y:S01]  /*0680*/  SYNCS.EXCH.64 URZ, [UR8+0x10], UR4 ;  /* 0x00001004083f75b2 */ /* 0x0002620008000100 */
[----:B------:R1:W1:Y:S01]  /*0690*/  SYNCS.EXCH.64 URZ, [UR8+0x28], UR6 ;  /* 0x00002806083f75b2 */ /* 0x0002620008000100 */
[----:B------:R-:W-:Y:S01]  /*06a0*/  NOP ;  /* 0x0000000000007918 */ /* 0x000fe20000000000 */
.L_x_6:
[----:B------:R-:W5:Y:S01]  /*06b0*/  SHFL.IDX PT, R2, R0, RZ, 0x1f ;  /* 0x00001fff00027589 */ /* 0x000f6200000e0000 */
[----:B------:R-:W1:Y:S01]  /*06c0*/  LDC R3, c[0x0][0x904] ;  /* 0x00024100ff037b82 */ /* 0x000e620000000800 */
[----:B------:R-:W-:Y:S01]  /*06d0*/  NOP ;  /* 0x0000000000007918 */ /* 0x000fe20000000000 */
[----:B-----5:R-:W-:-:S13]  /*06e0*/  ISETP.NE.AND P0, PT, R2, RZ, PT ;  /* 0x000000ff0200720c */ /* 0x020fda0003f05270 */
[----:B------:R-:W-:Y:S05]  /*06f0*/  @P0 BRA `(.L_x_7) ;  /* 0x0000000000580947 */ /* 0x000fea0003800000 */
[----:B-1----:R-:W1:Y:S01]  /*0700*/  S2UR UR5, SR_CgaCtaId ;  /* 0x00000000000579c3 */ /* 0x002e620000008800 */
[----:B------:R-:W-:Y:S01]  /*0710*/  UMOV UR4, 0x400 ;  /* 0x0000040000047882 */ /* 0x000fe20000000000 */
[----:B------:R-:W-:Y:S01]  /*0720*/  UMOV UR6, 0x20 ;  /* 0x0000002000067882 */ /* 0x000fe20000000000 */
[----:B------:R-:W-:Y:S01]  /*0730*/  UMOV UR7, 0x100 ;  /* 0x0000010000077882 */ /* 0x000fe20000000000 */
[----:B------:R-:W-:Y:S01]  /*0740*/  ELECT P0, URZ, PT ;  /* 0x00000000003f782f */ /* 0x000fe20003800000 */
[----:B-1----:R-:W-:Y:S02]  /*0750*/  ULEA UR8, UR5, UR4, 0x18 ;  /* 0x0000000405087291 */ /* 0x002fe4000f8ec03f */
[----:B------:R-:W-:-:S04]  /*0760*/  UIADD3 UR4, -UR6, 0x100000, URZ ;  /* 0x0010000006047890 */ /* 0x000fc8000fffe13f */
[----:B------:R-:W-:Y:S02]  /*0770*/  USHF.L.U32 UR5, UR4, 0xb, URZ ;  /* 0x0000000b04057899 */ /* 0x000fe4000800063f */
[----:B------:R-:W-:Y:S02]  /*0780*/  USHF.L.U32 UR4, UR4, 0x1, URZ ;  /* 0x0000000104047899 */ /* 0x000fe4000800063f */
[----:B------:R-:W-:-:S04]  /*0790*/  UIADD3 UR6, -UR7, 0x100000, URZ ;  /* 0x0010000007067890 */ /* 0x000fc8000fffe13f */
[----:B------:R-:W-:Y:S02]  /*07a0*/  USHF.L.U32 UR7, UR6, 0xb, URZ ;  /* 0x0000000b06077899 */ /* 0x000fe4000800063f */
[----:B------:R-:W-:Y:S01]  /*07b0*/  USHF.L.U32 UR6, UR6, 0x1, URZ ;  /* 0x0000000106067899 */ /* 0x000fe2000800063f */
[----:B------:R-:W1:Y:S03]  /*07c0*/  FENCE.VIEW.ASYNC.S ;  /* 0x00000000000073c6 */ /* 0x000e660000000000 */
[----:B-1----:R1:W1:Y:S08]  /*07d0*/  SYNCS.EXCH.64 URZ, [UR8+0x30], UR4 ;  /* 0x00003004083f75b2 */ /* 0x0022700008000100 */
[----:B------:R1:W1:Y:S01]  /*07e0*/  SYNCS.EXCH.64 URZ, [UR8+0x50], UR6 ;  /* 0x00005006083f75b2 */ /* 0x0002620008000100 */
[----:B------:R1:W1:Y:S01]  /*07f0*/  SYNCS.EXCH.64 URZ, [UR8+0x38], UR4 ;  /* 0x00003804083f75b2 */ /* 0x0002620008000100 */
[----:B------:R1:W1:Y:S01]  /*0800*/  SYNCS.EXCH.64 URZ, [UR8+0x58], UR6 ;  /* 0x00005806083f75b2 */ /* 0x0002620008000100 */
[----:B------:R1:W1:Y:S01]  /*0810*/  SYNCS.EXCH.64 URZ, [UR8+0x40], UR4 ;  /* 0x00004004083f75b2 */ /* 0x0002620008000100 */
[----:B------:R1:W1:Y:S01]  /*0820*/  SYNCS.EXCH.64 URZ, [UR8+0x60], UR6 ;  /* 0x00006006083f75b2 */ /* 0x0002620008000100 */
[----:B------:R1:W1:Y:S01]  /*0830*/  SYNCS.EXCH.64 URZ, [UR8+0x48], UR4 ;  /* 0x00004804083f75b2 */ /* 0x0002620008000100 */
[----:B------:R1:W1:Y:S01]  /*0840*/  SYNCS.EXCH.64 URZ, [UR8+0x68], UR6 ;  /* 0x00006806083f75b2 */ /* 0x0002620008000100 */
[----:B------:R-:W-:Y:S01]  /*0850*/  NOP ;  /* 0x0000000000007918 */ /* 0x000fe20000000000 */
.L_x_7:
[----:B------:R-:W5:Y:S01]  /*0860*/  S2R R5, SR_CTAID.Y ;  /* 0x0000000000057919 */ /* 0x000f620000002600 */
[----:B-1----:R-:W-:Y:S01]  /*0870*/  ISETP.NE.AND P2, PT, R3, 0x1, PT ;  /* 0x000000010300780c */ /* 0x002fe20003f45270 */
[----:B------:R-:W1:Y:S01]  /*0880*/  S2UR UR45, SR_CgaCtaId ;  /* 0x00000000002d79c3 */ /* 0x000e620000008800 */
[----:B------:R-:W-:Y:S01]  /*0890*/  ELECT P0, URZ, PT ;  /* 0x00000000003f782f */ /* 0x000fe20003800000 */
[----:B------:R-:W2:Y:S01]  /*08a0*/  SHFL.IDX PT, R0, R0, RZ, 0x1f ;  /* 0x00001fff00007589 */ /* 0x000ea200000e0000 */
[----:B------:R-:W-:Y:S01]  /*08b0*/  UMOV UR4, 0x20 ;  /* 0x0000002000047882 */ /* 0x000fe20000000000 */
[----:B------:R-:W-:Y:S01]  /*08c0*/  UISETP.EQ.AND UP2, UPT, UR58, 0x2, !UP1 ;  /* 0x000000023a00788c */ /* 0x000fe2000cf42270 */
[----:B------:R-:W-:Y:S01]  /*08d0*/  NOP ;  /* 0x0000000000007918 */ /* 0x000fe20000000000 */
[----:B------:R-:W3:Y:S01]  /*08e0*/  S2R R4, SR_CTAID.X ;  /* 0x0000000000047919 */ /* 0x000ee20000002500 */
[----:B------:R-:W-:Y:S01]  /*08f0*/  USEL UR37, URZ, 0x1, !UP0 ;  /* 0x000000013f257887 */ /* 0x000fe2000c000000 */
[----:B------:R-:W-:Y:S01]  /*0900*/  BSSY B6, `(.L_x_8) ;  /* 0x0002c0a000067945 */ /* 0x000fe20003800000 */
[----:B------:R-:W-:-:S03]  /*0910*/  USEL UR59, URZ, 0x1, !UP2 ;  /* 0x000000013f3b7887 */ /* 0x000fc6000d000000 */
[----:B------:R-:W3:Y:S01]  /*0920*/  @P2 LDC R7, c[0x0][0x10] ;  /* 0x00000400ff072b82 */ /* 0x000ee20000000800 */
[----:B------:R-:W-:-:S07]  /*0930*/  @P2 MOV R3, RZ ;  /* 0x000000ff00032202 */ /* 0x000fce0000000f00 */
[----:B------:R-:W4:Y:S01]  /*0940*/  @!P2 LDC R9, c[0x0][0xc] ;  /* 0x00000300ff09ab82 */ /* 0x000f220000000800 */
[----:B--2---:R-:W-:Y:S02]  /*0950*/  ISETP.NE.OR P0, PT, R0, RZ, !P0 ;  /* 0x000000ff0000720c */ /* 0x004fe40004705670 */
[----:B-----5:R-:W-:-:S04]  /*0960*/  @P2 MOV R0, R5 ;  /* 0x0000000500002202 */ /* 0x020fc80000000f00 */
[----:B------:R-:W-:Y:S02]  /*0970*/  @P2 MOV R2, R0 ;  /* 0x0000000000022202 */ /* 0x000fe40000000f00 */
[----:B------:R-:W-:Y:S02]  /*0980*/  @!P2 MOV R0, R5 ;  /* 0x000000050000a202 */ /* 0x000fe40000000f00 */
[----:B------:R-:W-:-:S03]  /*0990*/  MOV R5, RZ ;  /* 0x000000ff00057202 */ /* 0x000fc60000000f00 */
[----:B------:R-:W-:Y:S01]  /*09a0*/  VOTEU.ALL UP3, P0 ;  /* 0x00000000003f7886 */ /* 0x000fe20000060000 */
[----:B---3--:R-:W-:Y:S01]  /*09b0*/  @P2 IMAD.WIDE.U32 R6, R4, R7, R2 ;  /* 0x0000000704062225 */ /* 0x008fe200078e0002 */
[----:B------:R-:W-:Y:S01]  /*09c0*/  VOTEU.ALL UP0, P0 ;  /* 0x00000000003f7886 */ /* 0x000fe20000000000 */
[----:B------:R-:W-:Y:S01]  /*09d0*/  VOTEU.ALL UP2, P0 ;  /* 0x00000000003f7886 */ /* 0x000fe20000040000 */
[----:B------:R-:W-:Y:S01]  /*09e0*/  PLOP3.LUT P0, PT, PT, PT, UP1, 0x80, 0x0 ;  /* 0x000000000000781c */ /* 0x000fe20003f0f018 */
[----:B----4-:R-:W-:Y:S01]  /*09f0*/  @!P2 IMAD.WIDE.U32 R2, R9, R0, R4 ;  /* 0x000000000902a225 */ /* 0x010fe200078e0004 */
[----:B------:R-:W-:Y:S01]  /*0a00*/  @P2 MOV R9, RZ ;  /* 0x000000ff00092202 */ /* 0x000fe20000000f00 */
[----:B------:R-:W-:Y:S01]  /*0a10*/  @!UP3 UMOV UR6, 0x400 ;  /* 0x000004000006b882 */ /* 0x000fe20000000000 */
[----:B------:R-:W-:-:S04]  /*0a20*/  @!UP3 UIADD3 UR4, -UR4, 0x100000, URZ ;  /* 0x001000000404b890 */ /* 0x000fc8000fffe13f */
[----:B------:R-:W-:Y:S02]  /*0a30*/  @!UP3 USHF.L.U32 UR5, UR4, 0xb, URZ ;  /* 0x0000000b0405b899 */ /* 0x000fe4000800063f */
[----:B------:R-:W-:Y:S01]  /*0a40*/  @!UP3 USHF.L.U32 UR4, UR4, 0x1, URZ ;  /* 0x000000010404b899 */ /* 0x000fe2000800063f */
[----:B------:R-:W-:Y:S01]  /*0a50*/  @P2 MOV R19, R6 ;  /* 0x0000000600132202 */ /* 0x000fe20000000f00 */
[----:B-1----:R-:W-:Y:S01]  /*0a60*/  @!UP3 ULEA UR8, UR45, UR6, 0x18 ;  /* 0x000000062d08b291 */ /* 0x002fe2000f8ec03f */
[----:B------:R-:W-:Y:S01]  /*0a70*/  @P2 IADD3 R16, R7, R9, RZ ;  /* 0x0000000907102210 */ /* 0x000fe20007ffe0ff */
[----:B------:R-:W-:Y:S01]  /*0a80*/  UISETP.GE.U32.AND UP3, UPT, UR9, 0x2, UPT ;  /* 0x000000020900788c */ /* 0x000fe2000bf66070 */
[----:B------:R-:W-:Y:S01]  /*0a90*/  @!P2 MOV R16, R3 ;  /* 0x000000030010a202 */ /* 0x000fe20000000f00 */
[----:B------:R-:W-:Y:S01]  /*0aa0*/  ULDC UR6, c[0x0][0xc] ;  /* 0x0000030000067ab9 */ /* 0x000fe20000000800 */
[----:B------:R-:W-:Y:S01]  /*0ab0*/  ULDC UR7, c[0x0][0x10] ;  /* 0x0000040000077ab9 */ /* 0x000fe20000000800 */
[----:B------:R-:W-:Y:S01]  /*0ac0*/  USEL UR59, UR59, 0x2, UP3 ;  /* 0x000000023b3b7887 */ /* 0x000fe20009800000 */
[----:B------:R-:W-:Y:S01]  /*0ad0*/  @!P2 MOV R19, R2 ;  /* 0x000000020013a202 */ /* 0x000fe20000000f00 */
[----:B------:R1:W-:Y:S01]  /*0ae0*/  STL [R1+0x200], R16 ;  /* 0x0002001001007387 */ /* 0x0003e20000100800 */
[----:B------:R-:W-:-:S03]  /*0af0*/  USEL UR37, UR37, 0x2, UP3 ;  /* 0x0000000225257887 */ /* 0x000fc60009800000 */
[----:B------:R-:W2:Y:S02]  /*0b00*/  FENCE.VIEW.ASYNC.S ;  /* 0x00000000000073c6 */ /* 0x000ea40000000000 */
[----:B--2---:R-:W2:Y:S01]  /*0b10*/  @!UP0 SYNCS.EXCH.64 URZ, [UR8+0x70], UR4 ;  /* 0x00007004083f85b2 */ /* 0x004ea20008000100 */
[----:B------:R3:W2:Y:S01]  /*0b20*/  @!UP2 SYNCS.EXCH.64 URZ, [UR8+0x78], UR4 ;  /* 0x00007804083fa5b2 */ /* 0x0006a20008000100 */
[----:B------:R-:W-:Y:S01]  /*0b30*/  NOP ;  /* 0x0000000000007918 */ /* 0x000fe20000000000 */
[----:B---3--:R-:W-:-:S03]  /*0b40*/  UIMAD.WIDE.U32 UR4, UR6, UR7, URZ ;  /* 0x00000007060472a5 */ /* 0x008fc6000f8e003f */
[----:B------:R-:W-:Y:S02]  /*0b50*/  ULDC UR6, c[0x0][0x14] ;  /* 0x0000050000067ab9 */ /* 0x000fe40000000800 */
[----:B------:R-:W-:Y:S02]  /*0b60*/  UIMAD.WIDE.U32 UR54, UR4, UR6, URZ ;  /* 0x00000006043672a5 */ /* 0x000fe4000f8e003f */
[----:B------:R-:W-:-:S04]  /*0b70*/  UIMAD UR53, UR5, UR6, URZ ;  /* 0x00000006053572a4 */ /* 0x000fc8000f8e023f */
[----:B------:R-:W-:Y:S01]  /*0b80*/  UIADD3 UR53, UR55, UR53, URZ ;  /* 0x0000003537357290 */ /* 0x000fe2000fffe03f */
[----:B--2---:R-:W-:Y:S06]  /*0b90*/  BAR.SYNC.DEFER_BLOCKING 0x0 ;  /* 0x0000000000007b1d */ /* 0x004fec0000010000 */
[----:B-1----:R-:W-:Y:S05]  /*0ba0*/  @!P0 BRA `(.L_x_9) ;  /* 0x0000028000dc8947 */ /* 0x002fea0003800000 */
[----:B------:R-:W-:-:S06]  /*0bb0*/  UISETP.GT.U32.AND UP0, UPT, UR9, 0x1, UPT ;  /* 0x000000010900788c */ /* 0x000fcc000bf04070 */
[----:B------:R-:W-:-:S13]  /*0bc0*/  PLOP3.LUT P0, PT, PT, PT, UP0, 0x80, 0x0 ;  /* 0x000000000000781c */ /* 0x000fda0003f0f008 */
[----:B------:R-:W-:Y:S05]  /*0bd0*/  @P0 BRA `(.L_x_10) ;  /* 0x000002bc00700947 */ /* 0x000fea0003800000 */
[----:B------:R-:W-:Y:S01]  /*0be0*/  PRMT R2, RZ, 0x7610, R2 ;  /* 0x00007610ff027816 */ /* 0x000fe20000000002 */
[----:B------:R-:W-:Y:S01]  /*0bf0*/  ULDC.64 UR4, c[0x0][0x8f8] ;  /* 0x00023e0000047ab9 */ /* 0x000fe20000000a00 */
[----:B------:R-:W-:Y:S01]  /*0c00*/  UMOV UR49, 0xffffffff ;  /* 0xffffffff00317882 */ /* 0x000fe20000000000 */
[----:B------:R-:W-:Y:S01]  /*0c10*/  ISETP.GE.U32.AND P0, PT, R19, UR4, PT ;  /* 0x0000000413007c0c */ /* 0x000fe2000bf06070 */
[----:B------:R-:W-:Y:S01]  /*0c20*/  UMOV UR51, 0xffffffff ;  /* 0xffffffff00337882 */ /* 0x000fe20000000000 */
[----:B------:R1:W-:Y:S01]  /*0c30*/  STL.S16 [R1+0x204], R2 ;  /* 0x0002040201007387 */ /* 0x0003e20000100600 */
[----:B------:R-:W-:Y:S02]  /*0c40*/  MOV R22, 0xffffffff ;  /* 0xffffffff00167802 */ /* 0x000fe40000000f00 */
[----:B------:R-:W-:Y:S02]  /*0c50*/  ISETP.GE.U32.AND.EX P0, PT, R16, UR5, PT, P0 ;  /* 0x0000000510007c0c */ /* 0x000fe4000bf06100 */
[----:B------:R-:W-:-:S11]  /*0c60*/  PRMT R6, RZ, 0x7610, R6 ;  /* 0x00007610ff067816 */ /* 0x000fd60000000006 */
[----:B-1----:R-:W-:Y:S05]  /*0c70*/  @P0 BRA `(.L_x_11) ;  /* 0x0000000400680947 */ /* 0x002fea0003800000 */
[----:B------:R-:W1:Y:S01]  /*0c80*/  LDC.64 R12, c[0x0][0x8d0] ;  /* 0x00023400ff0c7b82 */ /* 0x000e620000000a00 */
[----:B------:R-:W-:Y:S02]  /*0c90*/  MOV R2, R19 ;  /* 0x0000001300027202 */ /* 0x000fe40000000f00 */
[----:B------:R-:W-:-:S05]  /*0ca0*/  MOV R3, R16 ;  /* 0x0000001000037202 */ /* 0x000fca0000000f00 */
[----:B------:R-:W2:Y:S08]  /*0cb0*/  LDC R10, c[0x0][0x8d8] ;  /* 0x00023600ff0a7b82 */ /* 0x000eb00000000800 */
[----:B------:R-:W3:Y:S01]  /*0cc0*/  LDC.64 R14, c[0x0][0x8c8] ;  /* 0x00023200ff0e7b82 */ /* 0x000ee20000000a00 */
[----:B-1----:R-:W-:-:S04]  /*0cd0*/  ISETP.NE.U32.AND P0, PT, R12, RZ, PT ;  /* 0x000000ff0c00720c */ /* 0x002fc80003f05070 */
[----:B------:R-:W-:-:S13]  /*0ce0*/  ISETP.NE.AND.EX P0, PT, R13, RZ, PT, P0 ;  /* 0x000000ff0d00720c */ /* 0x000fda0003f05300 */
[----:B--23--:R-:W-:Y:S05]  /*0cf0*/  @!P0 BRA `(.L_x_12) ;  /* 0x0000000000288947 */ /* 0x00cfea0003800000 */
[----:B------:R-:W1:Y:S02]  /*0d00*/  LDC R2, c[0x0][0x8dc] ;  /* 0x00023700ff027b82 */ /* 0x000e640000000800 */
[----:B-1----:R-:W-:-:S04]  /*0d10*/  IADD3 R9, P0, R19, R2, RZ ;  /* 0x0000000213097210 */ /* 0x002fc80007f1e0ff */
[----:B------:R-:W-:-:S05]  /*0d20*/  IADD3.X R11, RZ, R16, RZ, P0, !PT ;  /* 0x00000010ff0b7210 */ /* 0x000fca00007fe4ff */
[----:B------:R-:W-:-:S04]  /*0d30*/  IMAD.WIDE.U32 R2, R11, R12, RZ ;  /* 0x0000000c0b027225 */ /* 0x000fc800078e00ff */
[----:B------:R-:W-:-:S04]  /*0d40*/  IMAD.WIDE.U32 R6, P0, R9, R13, R2 ;  /* 0x0000000d09067225 */ /* 0x000fc80007800002 */
[----:B------:R-:W-:Y:S01]  /*0d50*/  IMAD.WIDE.U32 R2, R9, R12, RZ ;  /* 0x0000000c09027225 */ /* 0x000fe200078e00ff */
[----:B------:R-:W-:Y:S02]  /*0d60*/  IADD3.X R9, RZ, RZ, RZ, P0, !PT ;  /* 0x000000ffff097210 */ /* 0x000fe400007fe4ff */
[----:B------:R-:W-:Y:S02]  /*0d70*/  MOV R8, R7 ;  /* 0x0000000700087202 */ /* 0x000fe40000000f00 */
[----:B------:R-:W-:-:S05]  /*0d80*/  IADD3 RZ, P0, R3, R6, RZ ;  /* 0x0000000603ff7210 */ /* 0x000fca0007f1e0ff */
[----:B------:R-:W-:-:S08]  /*0d90*/  IMAD.WIDE.U32.X R2, R11, R13, R8, P0 ;  /* 0x0000000d0b027225 */ /* 0x000fd000000e0408 */
.L_x_12:
[-CC-:B------:R-:W-:Y:S01]  /*0da0*/  SHF.R.U64 R22, R2, R10.reuse, R3.reuse ;  /* 0x0000000a02167219 */ /* 0x180fe20000001203 */
[----:B------:R-:W1:Y:S01]  /*0db0*/  LDC.64 R20, c[0x0][0x8e8] ;  /* 0x00023a00ff147b82 */ /* 0x000e620000000a00 */
[----:B------:R-:W-:Y:S01]  /*0dc0*/  SHF.R.U32.HI R2, RZ, R10, R3 ;  /* 0x0000000aff027219 */ /* 0x000fe20000011603 */
[----:B------:R-:W-:Y:S01]  /*0dd0*/  ULDC UR4, c[0x0][0x150] ;  /* 0x0000540000047ab9 */ /* 0x000fe20000000800 */
[----:B------:R-:W-:Y:S02]  /*0de0*/  IADD3 R9, P0, RZ, -R22, RZ ;  /* 0x80000016ff097210 */ /* 0x000fe40007f1e0ff */
[----:B------:R-:W-:Y:S02]  /*0df0*/  I2FP.F32.U32 R5, R4 ;  /* 0x0000000400057245 */ /* 0x000fe40000201000 */
[----:B------:R-:W-:Y:S01]  /*0e00*/  MOV R3, R16 ;  /* 0x0000001000037202 */ /* 0x000fe20000000f00 */
[----:B------:R-:W2:Y:S01]  /*0e10*/  LDC R8, c[0x0][0x8c0] ;  /* 0x00023000ff087b82 */ /* 0x000ea20000000800 */
[----:B------:R-:W-:Y:S01]  /*0e20*/  IMAD.X R11, RZ, RZ, ~R2, P0 ;  /* 0x000000ffff0b7224 */ /* 0x000fe200000e0e02 */
[----:B------:R-:W-:Y:S01]  /*0e30*/  MOV R2, R19 ;  /* 0x0000001300027202 */ /* 0x000fe20000000f00 */
[----:B------:R-:W-:Y:S01]  /*0e40*/  FMUL R5, R5, UR4 ;  /* 0x0000000405057c20 */ /* 0x000fe20008400000 */
[----:B------:R-:W-:Y:S01]  /*0e50*/  ULDC UR4, c[0x0][0x154] ;  /* 0x0000550000047ab9 */ /* 0x000fe20000000800 */
[----:B------:R-:W-:-:S02]  /*0e60*/  IMAD R6, R11, R14, RZ ;  /* 0x0000000e0b067224 */ /* 0x000fc400078e02ff */
[C---:B------:R-:W-:Y:S01]  /*0e70*/  IMAD.WIDE.U32 R2, R9.reuse, R14, R2 ;  /* 0x0000000e09027225 */ /* 0x040fe200078e0002 */
[----:B------:R-:W3:Y:S01]  /*0e80*/  LDC R7, c[0x0][0x144] ;  /* 0x00005100ff077b82 */ /* 0x000ee20000000800 */
[----:B------:R-:W4:Y:S02]  /*0e90*/  F2I.U32.TRUNC.NTZ R5, R5 ;  /* 0x0000000500057305 */ /* 0x000f24000020f000 */
[----:B------:R-:W-:-:S05]  /*0ea0*/  IMAD R9, R9, R15, R6 ;  /* 0x0000000f09097224 */ /* 0x000fca00078e0206 */
[----:B------:R-:W5:Y:S01]  /*0eb0*/  LDC R10, c[0x0][0x8b0] ;  /* 0x00022c00ff0a7b82 */ /* 0x000f620000000800 */
[----:B------:R-:W-:Y:S02]  /*0ec0*/  IADD3 R3, R3, R9, RZ ;  /* 0x0000000903037210 */ /* 0x000fe40007ffe0ff */
[----:B-1----:R-:W-:-:S04]  /*0ed0*/  ISETP.NE.U32.AND P0, PT, R20, RZ, PT ;  /* 0x000000ff1400720c */ /* 0x002fc80003f05070 */
[----:B------:R-:W-:Y:S01]  /*0ee0*/  ISETP.NE.AND.EX P0, PT, R21, RZ, PT, P0 ;  /* 0x000000ff1500720c */ /* 0x000fe20003f05300 */
[----:B------:R-:W1:Y:S01]  /*0ef0*/  LDC R15, c[0x0][0x900] ;  /* 0x00024000ff0f7b82 */ /* 0x000e620000000800 */
[--C-:B--2---:R-:W-:Y:S02]  /*0f00*/  SHF.R.U64 R12, R2, R8, R3.reuse ;  /* 0x00000008020c7219 */ /* 0x104fe40000001203 */
[----:B------:R-:W-:Y:S02]  /*0f10*/  I2FP.F32.U32 R2, R0 ;  /* 0x0000000000027245 */ /* 0x000fe40000201000 */
[----:B----4-:R-:W-:Y:S02]  /*0f20*/  IADD3 R6, -R5, RZ, RZ ;  /* 0x000000ff05067210 */ /* 0x010fe40007ffe1ff */
[----:B------:R-:W-:Y:S01]  /*0f30*/  SHF.R.U32.HI R5, RZ, R8, R3 ;  /* 0x00000008ff057219 */ /* 0x000fe20000011603 */
[----:B------:R-:W2:Y:S01]  /*0f40*/  LDC R13, c[0x0][0x148] ;  /* 0x00005200ff0d7b82 */ /* 0x000ea20000000800 */
[----:B------:R-:W-:Y:S01]  /*0f50*/  FMUL R3, R2, UR4 ;  /* 0x0000000402037c20 */ /* 0x000fe20008400000 */
[----:B---3--:R-:W-:Y:S01]  /*0f60*/  IMAD R8, R7, R6, R4 ;  /* 0x0000000607087224 */ /* 0x008fe200078e0204 */
[----:B------:R-:W-:-:S02]  /*0f70*/  MOV R2, 0xffffffff ;  /* 0xffffffff00027802 */ /* 0x000fc40000000f00 */
[----:B------:R-:W-:Y:S01]  /*0f80*/  MOV R6, 0x1 ;  /* 0x0000000100067802 */ /* 0x000fe20000000f00 */
[----:B------:R3:W4:Y:S02]  /*0f90*/  F2I.U32.TRUNC.NTZ R11, R3 ;  /* 0x00000003000b7305 */ /* 0x000724000020f000 */
[----:B------:R-:W2:Y:S01]  /*0fa0*/  LDC R17, c[0x0][0x8a8] ;  /* 0x00022a00ff117b82 */ /* 0x000ea20000000800 */
[-CC-:B-----5:R-:W-:Y:S02]  /*0fb0*/  SHF.R.U64 R25, R12, R10.reuse, R5.reuse ;  /* 0x0000000a0c197219 */ /* 0x1a0fe40000001205 */
[----:B------:R-:W-:-:S05]  /*0fc0*/  SHF.R.U32.HI R4, RZ, R10, R5 ;  /* 0x0000000aff047219 */ /* 0x000fca0000011605 */
[----:B------:R-:W2:Y:S01]  /*0fd0*/  LDC R14, c[0x0][0x8f0] ;  /* 0x00023c00ff0e7b82 */ /* 0x000ea20000000800 */
[-C--:B-1----:R-:W-:Y:S02]  /*0fe0*/  SHF.L.U32 R2, R2, R15.reuse, RZ ;  /* 0x0000000f02027219 */ /* 0x082fe400000006ff */
[-CC-:B------:R-:W-:Y:S02]  /*0ff0*/  SHF.R.U64 R18, R25, R15.reuse, R4.reuse ;  /* 0x0000000f19127219 */ /* 0x180fe40000001204 */
[-C--:B------:R-:W-:Y:S02]  /*1000*/  SHF.R.U32.HI R4, RZ, R15.reuse, R4 ;  /* 0x0000000fff047219 */ /* 0x080fe40000011604 */
[----:B------:R-:W-:Y:S01]  /*1010*/  LOP3.LUT R10, RZ, R2, RZ, 0x33, !PT ;  /* 0x00000002ff0a7212 */ /* 0x000fe200078e33ff */
[----:B------:R-:W1:Y:S01]  /*1020*/  LDC R23, c[0x0][0x8e0] ;  /* 0x00023800ff177b82 */ /* 0x000e620000000800 */
[----:B------:R-:W-:Y:S02]  /*1030*/  SHF.L.U32 R9, R6, R15, RZ ;  /* 0x0000000f06097219 */ /* 0x000fe400000006ff */
[----:B------:R-:W-:-:S02]  /*1040*/  MOV R2, R18 ;  /* 0x0000001200027202 */ /* 0x000fc40000000f00 */
[----:B---3--:R-:W-:-:S03]  /*1050*/  MOV R3, R4 ;  /* 0x0000000400037202 */ /* 0x008fc60000000f00 */
[----:B------:R-:W3:Y:S01]  /*1060*/  LDC R16, c[0x0][0x8b8] ;  /* 0x00022e00ff107b82 */ /* 0x000ee20000000800 */
[----:B----4-:R-:W-:Y:S05]  /*1070*/  @!P0 BRA `(.L_x_13) ;  /* 0x0000000000288947 */ /* 0x010fea0003800000 */
[----:B------:R-:W4:Y:S02]  /*1080*/  LDC R7, c[0x0][0x8f4] ;  /* 0x00023d00ff077b82 */ /* 0x000f240000000800 */
[----:B----4-:R-:W-:-:S04]  /*1090*/  IADD3 R7, P0, R18, R7, RZ ;  /* 0x0000000712077210 */ /* 0x010fc80007f1e0ff */
        /* <DEDUP_REMOVED lines=8> */
.L_x_13:
[----:B--2---:R-:W-:Y:S02]  /*1120*/  SHF.R.U64 R2, R2, R14, R3 ;  /* 0x0000000e02027219 */ /* 0x004fe40000001203 */
[----:B------:R-:W-:Y:S02]  /*1130*/  IADD3 R11, -R11, RZ, RZ ;  /* 0x000000ff0b0b7210 */ /* 0x000fe40007ffe1ff */
[----:B------:R-:W-:Y:S02]  /*1140*/  LOP3.LUT R10, R25, R10, RZ, 0xc0, !PT ;  /* 0x0000000a190a7212 */ /* 0x000fe400078ec0ff */
[----:B------:R-:W-:Y:S01]  /*1150*/  IADD3 R3, R17, -0x1, RZ ;  /* 0xffffffff11037810 */ /* 0x000fe20007ffe0ff */
[----:B------:R-:W-:Y:S01]  /*1160*/  @P2 IMAD R8, R13, R11, R0 ;  /* 0x0000000b0d082224 */ /* 0x000fe200078e0200 */
[----:B------:R-:W-:Y:S01]  /*1170*/  IADD3 R4, -R2, RZ, RZ ;  /* 0x000000ff02047210 */ /* 0x000fe20007ffe1ff */
[----:B------:R-:W-:Y:S01]  /*1180*/  IMAD R9, R9, R2, R10 ;  /* 0x0000000209097224 */ /* 0x000fe200078e020a */
[----:B------:R-:W-:-:S02]  /*1190*/  LOP3.LUT R3, R12, R3, RZ, 0xc0, !PT ;  /* 0x000000030c037212 */ /* 0x000fc400078ec0ff */
[----:B------:R-:W-:Y:S01]  /*11a0*/  R2UR UR51, R22 ;  /* 0x00000000163372ca */ /* 0x000fe200000e0000 */
[----:B-1----:R-:W-:Y:S01]  /*11b0*/  IMAD R0, R4, R23, R18 ;  /* 0x0000001704007224 */ /* 0x002fe200078e0212 */
[----:B------:R-:W-:Y:S01]  /*11c0*/  MOV R6, 0x1 ;  /* 0x0000000100067802 */ /* 0x000fe20000000f00 */
[----:B---3--:R-:W-:Y:S02]  /*11d0*/  IMAD R8, R9, R16, R8 ;  /* 0x0000001009087224 */ /* 0x008fe400078e0208 */
[----:B------:R-:W-:-:S05]  /*11e0*/  IMAD R3, R0, R17, R3 ;  /* 0x0000001100037224 */ /* 0x000fca00078e0203 */
[----:B------:R-:W-:Y:S02]  /*11f0*/  SEL R0, R3, R8, !P2 ;  /* 0x0000000803007207 */ /* 0x000fe40005000000 */
[----:B------:R-:W-:Y:S02]  /*1200*/  SEL R22, R8, R3, !P2 ;  /* 0x0000000308167207 */ /* 0x000fe40005000000 */
[----:B------:R-:W-:-:S15]  /*1210*/  R2UR UR49, R0 ;  /* 0x00000000003172ca */ /* 0x000fde00000e0000 */
.L_x_11:
[----:B------:R-:W-:-:S08]  /*1220*/  NOP ;  /* 0x0000000000007918 */ /* 0x000fd00000000000 */
[----:B------:R-:W1:Y:S02]  /*1230*/  USETMAXREG.TRY_ALLOC.CTAPOOL UP0, 0xf0 ;  /* 0x000000f0000079c8 */ /* 0x000e640008000600 */
[----:B-1----:R-:W-:-:S13]  /*1240*/  PLOP3.LUT P0, PT, PT, PT, UP0, 0x80, 0x0 ;  /* 0x000000000000781c */ /* 0x002fda0003f0f008 */
[----:B------:R-:W-:Y:S05]  /*1250*/  @!P0 BRA `(.L_x_11) ;  /* 0xfffffffc00f08947 */ /* 0x000fea000383ffff */
[----:B------:R-:W-:Y:S02]  /*1260*/  ULDC.64 UR4, c[0x0][0x590] ;  /* 0x0001640000047ab9 */ /* 0x000fe40000000a00 */
[----:B------:R-:W-:-:S04]  /*1270*/  ISETP.NE.U32.AND P0, PT, RZ, UR4, PT ;  /* 0x00000004ff007c0c */ /* 0x000fc8000bf05070 */
[----:B------:R-:W-:-:S13]  /*1280*/  ISETP.NE.AND.EX P0, PT, RZ, UR5, PT, P0 ;  /* 0x00000005ff007c0c */ /* 0x000fda000bf05300 */
[----:B------:R-:W-:Y:S05]  /*1290*/  @P0 BRA `(.L_x_14) ;  /* 0x0000000000340947 */ /* 0x000fea0003800000 */
[----:B------:R-:W-:Y:S02]  /*12a0*/  ULDC.64 UR4, c[0x0][0x588] ;  /* 0x0001620000047ab9 */ /* 0x000fe40000000a00 */
[----:B------:R-:W-:-:S04]  /*12b0*/  ISETP.NE.U32.AND P0, PT, RZ, UR4, PT ;  /* 0x00000004ff007c0c */ /* 0x000fc8000bf05070 */
[----:B------:R-:W-:-:S13]  /*12c0*/  ISETP.NE.AND.EX P0, PT, RZ, UR5, PT, P0 ;  /* 0x00000005ff007c0c */ /* 0x000fda000bf05300 */
[----:B------:R-:W-:Y:S05]  /*12d0*/  @!P0 BRA `(.L_x_15) ;  /* 0x0000000000148947 */ /* 0x000fea0003800000 */
[----:B------:R-:W1:Y:S02]  /*12e0*/  LDC.64 R16, c[0x0][0x588] ;  /* 0x00016200ff107b82 */ /* 0x000e640000000a00 */
[----:B-1----:R1:W5:Y:S01]  /*12f0*/  LDG.E R16, desc[UR56][R16.64] ;  /* 0x0000003810107981 */ /* 0x002362000c1e1900 */
[----:B------:R-:W-:-:S05]  /*1300*/  MOV R0, 0x1 ;  /* 0x0000000100007802 */ /* 0x000fca0000000f00 */
[----:B------:R1:W-:Y:S01]  /*1310*/  STL.S16 [R1+0x204], R0 ;  /* 0x0002040001007387 */ /* 0x0003e20000100600 */
[----:B------:R-:W-:Y:S05]  /*1320*/  BRA `(.L_x_14) ;  /* 0x0000000000107947 */ /* 0x000fea0003800000 */
.L_x_15:
[----:B------:R-:W-:Y:S01]  /*1330*/  MOV R0, 0x1 ;  /* 0x0000000100007802 */ /* 0x000fe20000000f00 */
[----:B------:R-:W-:Y:S02]  /*1340*/  ULDC UR4, c[0x0][0x580] ;  /* 0x0001600000047ab9 */ /* 0x000fe40000000800 */
[----:B------:R-:W-:Y:S02]  /*1350*/  MOV R16, UR4 ;  /* 0x0000000400107c02 */ /* 0x000fe40008000f00 */
[----:B------:R2:W-:Y:S05]  /*1360*/  STL.S16 [R1+0x204], R0 ;  /* 0x0002040001007387 */ /* 0x0005ea0000100600 */
.L_x_14:
        /* <DEDUP_REMOVED lines=10> */
[----:B------:R-:W-:Y:S05]  /*1410*/  BRA `(.L_x_16) ;  /* 0x0000000000087947 */ /* 0x000fea0003800000 */
.L_x_17:
[----:B------:R-:W-:Y:S02]  /*1420*/  ULDC UR4, c[0x0][0x5a0] ;  /* 0x0001680000047ab9 */ /* 0x000fe40000000800 */
[----:B-1----:R-:W-:-:S07]  /*1430*/  MOV R17, UR4 ;  /* 0x0000000400117c02 */ /* 0x002fce0008000f00 */
.L_x_16:
[----:B------:R-:W-:Y:S01]  /*1440*/  LOP3.LUT P1, RZ, R6, 0xff, RZ, 0xc0, !PT ;  /* 0x000000ff06ff7812 */ /* 0x000fe2000782c0ff */
[----:B------:R-:W-:Y:S01]  /*1450*/  UMOV UR36, URZ ;  /* 0x0000003f00247c82 */ /* 0x000fe20008000000 */
[----:B------:R-:W-:-:S11]  /*1460*/  PLOP3.LUT P0, PT, PT, PT, PT, 0x80, 0x0 ;  /* 0x000000000000781c */ /* 0x000fd60003f0f070 */
[----:B------:R-:W-:Y:S05]  /*1470*/  @!P1 BRA `(.L_x_18) ;  /* 0x0000027800009947 */ /* 0x000fea0003800000 */
[----:B-12---:R-:W1:Y:S01]  /*1480*/  S2R R0, SR_TID.X ;  /* 0x0000000000007919 */ /* 0x006e620000002100 */
[----:B------:R-:W-:Y:S01]  /*1490*/  ULDC UR4, c[0x0][0x28c] ;  /* 0x0000a30000047ab9 */ /* 0x000fe20000000800 */
[----:B------:R-:W-:Y:S01]  /*14a0*/  MOV R18, 0x10 ;  /* 0x0000001000127802 */ /* 0x000fe20000000f00 */
[----:B------:R-:W-:Y:S02]  /*14b0*/  UIADD3 UR4, UR4, 0x3f, URZ ;  /* 0x0000003f04047890 */ /* 0x000fe4000fffe03f */
[----:B------:R-:W-:Y:S02]  /*14c0*/  ULOP3.LUT UR52, UR37, 0x1, URZ, 0xfc, !UPT ;  /* 0x0000000125347892 */ /* 0x000fe4000f8efc3f */
[----:B------:R-:W-:Y:S02]  /*14d0*/  USHF.R.S32.HI UR5, URZ, 0x1f, UR4 ;  /* 0x0000001f3f057899 */ /* 0x000fe40008011404 */
[----:B------:R-:W-:Y:S02]  /*14e0*/  ULOP3.LUT UR43, UR59, 0x1, URZ, 0xfc, !UPT ;  /* 0x000000013b2b7892 */ /* 0x000fe4000f8efc3f */
[----:B------:R-:W-:Y:S01]  /*14f0*/  ULEA.HI UR5, UR5, UR4, URZ, 0x6 ;  /* 0x0000000405057291 */ /* 0x000fe2000f8f303f */
[----:B------:R-:W-:Y:S01]  /*1500*/  ULDC.64 UR38, c[0x0][0x198] ;  /* 0x0000660000267ab9 */ /* 0x000fe20000000a00 */
[----:B------:R-:W-:-:S02]  /*1510*/  UMOV UR40, URZ ;  /* 0x0000003f00287c82 */ /* 0x000fc40008000000 */
[----:B------:R-:W-:Y:S01]  /*1520*/  USHF.R.S32.HI UR44, URZ, 0x6, UR5 ;  /* 0x000000063f2c7899 */ /* 0x000fe20008011405 */
[----:B------:R-:W-:Y:S01]  /*1530*/  UMOV UR41, URZ ;  /* 0x0000003f00297c82 */ /* 0x000fe20008000000 */
[----:B------:R-:W-:Y:S01]  /*1540*/  UMOV UR42, URZ ;  /* 0x0000003f002a7c82 */ /* 0x000fe20008000000 */
[----:B------:R-:W-:Y:S01]  /*1550*/  UMOV UR36, URZ ;  /* 0x0000003f00247c82 */ /* 0x000fe20008000000 */
[C---:B-1----:R-:W-:Y:S02]  /*1560*/  LOP3.LUT P0, RZ, R0.reuse, 0x4, RZ, 0xc0, !PT ;  /* 0x0000000400ff7812 */ /* 0x042fe4000780c0ff */
[----:B------:R-:W-:Y:S02]  /*1570*/  LOP3.LUT R172, R0, 0xff, RZ, 0xc0, !PT ;  /* 0x000000ff00ac7812 */ /* 0x000fe400078ec0ff */
[----:B------:R-:W-:Y:S02]  /*1580*/  SEL R18, R18, 0xfffffff0, !P0 ;  /* 0xfffffff012127807 */ /* 0x000fe40004000000 */
[----:B------:R-:W-:-:S07]  /*1590*/  IADD3 R172, R172, 0x1f, RZ ;  /* 0x0000001facac7810 */ /* 0x000fce0007ffe0ff */
.L_x_962:
[----:B-1----:R-:W1:Y:S01]  /*15a0*/  S2R R0, SR_TID.X ;  /* 0x0000000000007919 */ /* 0x002e620000002100 */
[----:B------:R-:W2:Y:S01]  /*15b0*/  S2UR UR47, SR_CgaCtaId ;  /* 0x00000000002f79c3 */ /* 0x000ea20000008800 */
[----:B------:R-:W-:Y:S02]  /*15c0*/  UMOV UR46, 0x400 ;  /* 0x00000400002e7882 */ /* 0x000fe40000000000 */
[----:B--2---:R-:W-:Y:S01]  /*15d0*/  ULEA UR46, UR47, UR46, 0x18 ;  /* 0x0000002e2f2e7291 */ /* 0x004fe2000f8ec03f */
[----:B-1----:R-:W-:-:S04]  /*15e0*/  LOP3.LUT R0, R0, 0x80, RZ, 0xc0, !PT ;  /* 0x0000008000007812 */ /* 0x002fc800078ec0ff */
[----:B------:R-:W-:-:S06]  /*15f0*/  SHF.R.U32.HI R0, RZ, 0x7, R0 ;  /* 0x00000007ff007819 */ /* 0x000fcc0000011600 */
[----:B------:R-:W1:Y:S02]  /*1600*/  SHFL.IDX PT, R0, R0, RZ, 0x1f ;  /* 0x00001fff00007589 */ /* 0x000e6400000e0000 */
[----:B-1----:R-:W-:-:S13]  /*1610*/  R2UR UR4, R0 ;  /* 0x00000000000472ca */ /* 0x002fda00000e0000 */
[----:B------:R-:W-:-:S04]  /*1620*/  ULEA.HI UR5, UR4, UR4, URZ, 0x1 ;  /* 0x0000000404057291 */ /* 0x000fc8000f8f083f */
[----:B------:R-:W-:-:S04]  /*1630*/  ULOP3.LUT UR5, UR5, 0x7fffe, URZ, 0xc0, !UPT ;  /* 0x0007fffe05057892 */ /* 0x000fc8000f8ec03f */
[----:B------:R-:W-:-:S03]  /*1640*/  UIADD3 UR5, UR4, -UR5, URZ ;  /* 0x8000000504057290 */ /* 0x000fc6000fffe03f */
[----:B------:R-:W-:Y:S01]  /*1650*/  ULDC UR4, c[0x0][0x28c] ;  /* 0x0000a30000047ab9 */ /* 0x000fe20000000800 */
[----:B------:R-:W-:Y:S01]  /*1660*/  ULEA UR5, UR5, UR46, 0xd ;  /* 0x0000002e05057291 */ /* 0x000fe2000f8e683f */
[----:B------:R-:W-:-:S03]  /*1670*/  ISETP.LT.AND P0, PT, RZ, UR4, PT ;  /* 0x00000004ff007c0c */ /* 0x000fc6000bf01270 */
[----:B------:R-:W-:-:S04]  /*1680*/  UIADD3 UR5, UR5, 0x8400, URZ ;  /* 0x0000840005057890 */ /* 0x000fc8000fffe03f */
[----:B------:R-:W-:-:S04]  /*1690*/  USHF.R.U32.HI UR5, URZ, 0x4, UR5 ;  /* 0x000000043f057899 */ /* 0x000fc80008011605 */
[----:B------:R-:W-:Y:S02]  /*16a0*/  ULOP3.LUT UR48, UR5, 0x3fff, URZ, 0xc0, !UPT ;  /* 0x00003fff05307892 */ /* 0x000fe4000f8ec03f */
[----:B------:R-:W-:Y:S10]  /*16b0*/  @P0 BRA `(.L_x_19) ;  /* 0x0000000000400947 */ /* 0x000ff40003800000 */
[----:B------:R-:W-:Y:S01]  /*16c0*/  MOV R0, 0x0 ;  /* 0x0000000000007802 */ /* 0x000fe20000000f00 */
[----:B------:R-:W-:Y:S01]  /*16d0*/  ULDC.64 UR4, c[0x4][0x70] ;  /* 0x01001c0000047ab9 */ /* 0x000fe20000000a00 */
[----:B------:R-:W-:Y:S01]  /*16e0*/  ULDC.64 UR6, c[0x4][0x8] ;  /* 0x0100020000067ab9 */ /* 0x000fe20000000a00 */
[----:B------:R-:W-:Y:S01]  /*16f0*/  IMAD.U32 R4, RZ, RZ, UR4 ;  /* 0x00000004ff047e24 */ /* 0x000fe2000f8e00ff */
[----:B---3--:R1:W2:Y:S01]  /*1700*/  LDC.64 R2, c[0x4][R0] ;  /* 0x0100000000027b82 */ /* 0x0082a20000000a00 */
[----:B------:R-:W-:Y:S01]  /*1710*/  MOV R5, UR5 ;  /* 0x0000000500057c02 */ /* 0x000fe20008000f00 */
[----:B------:R-:W-:Y:S01]  /*1720*/  ULDC.64 UR4, c[0x4][0x78] ;  /* 0x01001e0000047ab9 */ /* 0x000fe20000000a00 */
[----:B------:R-:W-:Y:S02]  /*1730*/  MOV R10, UR6 ;  /* 0x00000006000a7c02 */ /* 0x000fe40008000f00 */
[----:B------:R-:W-:Y:S02]  /*1740*/  MOV R6, UR4 ;  /* 0x0000000400067c02 */ /* 0x000fe40008000f00 */
[----:B------:R-:W-:-:S02]  /*1750*/  MOV R7, UR5 ;  /* 0x0000000500077c02 */ /* 0x000fc40008000f00 */
[----:B------:R-:W-:Y:S02]  /*1760*/  MOV R11, UR7 ;  /* 0x00000007000b7c02 */ /* 0x000fe40008000f00 */
[----:B------:R-:W-:Y:S02]  /*1770*/  MOV R8, 0x1e1 ;  /* 0x000001e100087802 */ /* 0x000fe40000000f00 */
[----:B------:R-:W-:Y:S02]  /*1780*/  MOV R12, 0x1 ;  /* 0x00000001000c7802 */ /* 0x000fe40000000f00 */
[----:B-1----:R-:W-:-:S07]  /*1790*/  MOV R13, RZ ;  /* 0x000000ff000d7202 */ /* 0x002fce0000000f00 */
[----:B------:R-:W-:-:S07]  /*17a0*/  LEPC R20, `(.L_x_19) ;  /* 0x000000001014794e */ /* 0x000fce0000000000 */
[----:B--2--5:R-:W-:Y:S05]  /*17b0*/  CALL.ABS.NOINC R2 ;  /* 0x0000000002007343 */ /* 0x024fea0003c00000 */
.L_x_19:
[----:B------:R-:W-:-:S04]  /*17c0*/  MOV R0, UR52 ;  /* 0x0000003400007c02 */ /* 0x000fc80008000f00 */
[----:B------:R-:W-:-:S13]  /*17d0*/  ISETP.NE.AND P0, PT, R0, 0x3, PT ;  /* 0x000000030000780c */ /* 0x000fda0003f05270 */
[----:B------:R-:W-:Y:S05]  /*17e0*/  @!P0 BRA `(.L_x_20) ;  /* 0x0000000000048947 */ /* 0x000fea0003800000 */
[----:B------:R-:W-:Y:S01]  /*17f0*/  BPT.TRAP 0x1 ;  /* 0x000000040000795c */ /* 0x000fe20000300000 */
.L_x_20:
[----:B---3--:R-:W-:Y:S02]  /*1800*/  MOV R3, UR42 ;  /* 0x0000002a00037c02 */ /* 0x008fe40008000f00 */
[----:B------:R-:W-:Y:S02]  /*1810*/  MOV R0, UR41 ;  /* 0x0000002900007c02 */ /* 0x000fe40008000f00 */
[----:B------:R-:W-:Y:S02]  /*1820*/  LEA R3, R3, UR46, 0x3 ;  /* 0x0000002e03037c11 */ /* 0x000fe4000f8e18ff */
[----:B------:R-:W-:-:S04]  /*1830*/  SHF.L.U32 R0, R0, 0x1f, RZ ;  /* 0x0000001f00007819 */ /* 0x000fc800000006ff */
[----:B------:R1:W2:Y:S01]  /*1840*/  SYNCS.PHASECHK.TRANS64.TRYWAIT P1, [R3+URZ], R0 ;  /* 0x00000000030075a7 */ /* 0x0002a2000802017f */
[----:B------:R-:W-:Y:S05]  /*1850*/  @!P0 BRA `(.L_x_21) ;  /* 0x0000000000048947 */ /* 0x000fea0003800000 */
[----:B------:R-:W-:Y:S01]  /*1860*/  BPT.TRAP 0x1 ;  /* 0x000000040000795c */ /* 0x000fe20000300000 */
.L_x_21:
[----:B--2---:R-:W-:Y:S05]  /*1870*/  @P1 BRA `(.L_x_22) ;  /* 0x0000000000081947 */ /* 0x004fea0003800000 */
[----:B------:R-:W2:Y:S02]  /*1880*/  SYNCS.PHASECHK.TRANS64.TRYWAIT P1, [R3+URZ], R0 ;  /* 0x00000000030075a7 */ /* 0x000ea4000802017f */
[----:B--2---:R-:W-:Y:S05]  /*1890*/  @!P1 BRA `(.L_x_23) ;  /* 0x000002b000489947 */ /* 0x004fea0003800000 */
.L_x_22:
[----:B------:R-:W-:-:S04]  /*18a0*/  UISETP.LT.AND UP0, UPT, UR44, 0x1, UPT ;  /* 0x000000012c00788c */ /* 0x000fc8000bf01270 */
[----:B------:R-:W-:-:S06]  /*18b0*/  USEL UR4, UR44, 0x1, UP0 ;  /* 0x000000012c047887 */ /* 0x000fcc0008000000 */
[----:B------:R-:W-:Y:S01]  /*18c0*/  MOV R2, UR4 ;  /* 0x0000000400027c02 */ /* 0x000fe20008000f00 */
[----:B------:R-:W-:Y:S05]  /*18d0*/  WARPSYNC.ALL ;  /* 0x0000000000007948 */ /* 0x000fea0003800000 */
[----:B------:R-:W-:-:S04]  /*18e0*/  IADD3 R2, -R2, UR44, RZ ;  /* 0x0000002c02027c10 */ /* 0x000fc8000fffe1ff */
[----:B------:R-:W-:Y:S01]  /*18f0*/  ISETP.GE.AND P1, PT, R2, 0x1, PT ;  /* 0x000000010200780c */ /* 0x000fe20003f26270 */
[----:B------:R-:W-:Y:S01]  /*1900*/  UIADD3 UR4, UR46, 0x20400, URZ ;  /* 0x000204002e047890 */ /* 0x000fe2000fffe03f */
[----:B------:R-:W-:Y:S01]  /*1910*/  WARPGROUP.ARRIVE ;  /* 0x00000000000079c5 */ /* 0x000fe20000000000 */
[----:B------:R-:W-:Y:S01]  /*1920*/  UMOV UR9, 0x40000040 ;  /* 0x4000004000097882 */ /* 0x000fe20000000000 */
[----:B------:R-:W-:Y:S01]  /*1930*/  UMOV UR11, 0x40000040 ;  /* 0x40000040000b7882 */ /* 0x000fe20000000000 */
[----:B------:R-:W-:Y:S01]  /*1940*/  USHF.R.U32.HI UR4, URZ, 0x4, UR4 ;  /* 0x000000043f047899 */ /* 0x000fe20008011604 */
[----:B------:R3:W-:Y:S03]  /*1950*/  STL [R1+0x2d0], R22 ;  /* 0x0002d01601007387 */ /* 0x0007e60000100800 */
[----:B------:R-:W-:Y:S01]  /*1960*/  ULOP3.LUT UR5, UR4, 0x3fff, URZ, 0xc0, !UPT ;  /* 0x00003fff04057892 */ /* 0x000fe2000f8ec03f */
[----:B------:R4:W-:Y:S01]  /*1970*/  STL [R1+0x2cc], R19 ;  /* 0x0002cc1301007387 */ /* 0x0009e20000100800 */
[----:B------:R-:W-:-:S02]  /*1980*/  ULOP3.LUT UR4, UR48, 0x10000, URZ, 0xfc, !UPT ;  /* 0x0001000030047892 */ /* 0x000fc4000f8efc3f */
[----:B------:R-:W-:Y:S01]  /*1990*/  ULOP3.LUT UR5, UR5, 0x10000, URZ, 0xfc, !UPT ;  /* 0x0001000005057892 */ /* 0x000fe2000f8efc3f */
[----:B------:R1:W-:Y:S01]  /*19a0*/  STL [R1+0x2c8], R18 ;  /* 0x0002c81201007387 */ /* 0x0003e20000100800 */
[----:B------:R-:W-:Y:S02]  /*19b0*/  ULEA UR6, UR42, UR4, 0xb ;  /* 0x000000042a067291 */ /* 0x000fe4000f8e583f */
[----:B------:R-:W-:Y:S01]  /*19c0*/  ULEA UR7, UR42, UR5, 0xb ;  /* 0x000000052a077291 */ /* 0x000fe2000f8e583f */
[----:B-----5:R2:W-:Y:S04]  /*19d0*/  STL [R1+0x2c4], R17 ;  /* 0x0002c41101007387 */ /* 0x0205e80000100800 */
[----:B------:R-:W-:Y:S01]  /*19e0*/  UMOV UR8, UR6 ;  /* 0x0000000600087c82 */ /* 0x000fe20008000000 */
[----:B------:R2:W-:Y:S01]  /*19f0*/  STL [R1+0x2c0], R16 ;  /* 0x0002c01001007387 */ /* 0x0005e20000100800 */
[----:B------:R-:W-:-:S02]  /*1a00*/  UMOV UR10, UR7 ;  /* 0x00000007000a7c82 */ /* 0x000fc40008000000 */
[----:B------:R-:W-:Y:S01]  /*1a10*/  HGMMA.64x256x16.F32 R24, gdesc[UR8], RZ, !UPT, gsb0 ;  /* 0x03e00000081879f0 */ /* 0x000fe2000c0008ff */
[----:B------:R2:W-:Y:S01]  /*1a20*/  STL [R1+0x2bc], R2 ;  /* 0x0002bc0201007387 */ /* 0x0005e20000100800 */
[----:B------:R-:W-:Y:S01]  /*1a30*/  UIADD3 UR8, UR6, 0x400, URZ ;  /* 0x0000040006087890 */ /* 0x000fe2000fffe03f */
[----:B------:R-:W-:Y:S01]  /*1a40*/  UMOV UR9, 0x40000040 ;  /* 0x4000004000097882 */ /* 0x000fe20000000000 */
[----:B------:R-:W-:Y:S02]  /*1a50*/  WARPGROUP.DEPBAR.LE gsb0, 0x0 ;  /* 0x00008000000079c5 */ /* 0x000fe40000010000 */
[----:B------:R-:W-:Y:S01]  /*1a60*/  STL.64 [R1], R24 ;  /* 0x0000001801007387 */ /* 0x000fe20000100a00 */
[----:B------:R-:W-:Y:S01]  /*1a70*/  MOV R235, R46 ;  /* 0x0000002e00eb7202 */ /* 0x000fe20000000f00 */
[----:B------:R-:W-:Y:S01]  /*1a80*/  IMAD.MOV.U32 R226, RZ, RZ, R55 ;  /* 0x000000ffffe27224 */ /* 0x000fe200078e0037 */
[----:B------:R-:W-:Y:S01]  /*1a90*/  MOV R234, R47 ;  /* 0x0000002f00ea7202 */ /* 0x000fe20000000f00 */
[----:B------:R-:W-:Y:S01]  /*1aa0*/  STL.64 [R1+0x8], R26 ;  /* 0x0000081a01007387 */ /* 0x000fe20000100a00 */
        /* <DEDUP_REMOVED lines=16> */
[----:B------:R-:W-:-:S02]  /*1bb0*/  MOV R224, R57 ;  /* 0x0000003900e07202 */ /* 0x000fc40000000f00 */
[----:B------:R-:W-:Y:S01]  /*1bc0*/  MOV R223, R58 ;  /* 0x0000003a00df7202 */ /* 0x000fe20000000f00 */
[----:B------:R-:W-:Y:S01]  /*1bd0*/  STL.64 [R1+0x30], R36 ;  /* 0x0000302401007387 */ /* 0x000fe20000100a00 */
[----:B------:R-:W-:Y:S02]  /*1be0*/  MOV R222, R59 ;  /* 0x0000003b00de7202 */ /* 0x000fe40000000f00 */
[----:B------:R-:W-:Y:S01]  /*1bf0*/  MOV R221, R60 ;  /* 0x0000003c00dd7202 */ /* 0x000fe20000000f00 */
[----:B------:R-:W-:Y:S01]  /*1c00*/  STL.64 [R1+0x38], R38 ;  /* 0x0000382601007387 */ /* 0x000fe20000100a00 */
[----:B------:R-:W-:Y:S02]  /*1c10*/  MOV R220, R61 ;  /* 0x0000003d00dc7202 */ /* 0x000fe40000000f00 */
[----:B------:R-:W-:Y:S01]  /*1c20*/  MOV R219, R62 ;  /* 0x0000003e00db7202 */ /* 0x000fe20000000f00 */
[----:B------:R-:W-:Y:S01]  /*1c30*/  STL.64 [R1+0x40], R40 ;  /* 0x0000402801007387 */ /* 0x000fe20000100a00 */
[----:B------:R-:W-:-:S02]  /*1c40*/  MOV R218, R63 ;  /* 0x0000003f00da7202 */ /* 0x000fc40000000f00 */
[----:B------:R-:W-:Y:S01]  /*1c50*/  MOV R217, R64 ;  /* 0x0000004000d97202 */ /* 0x000fe20000000f00 */
[----:B------:R-:W-:Y:S01]  /*1c60*/  STL.64 [R1+0x48], R42 ;  /* 0x0000482a01007387 */ /* 0x000fe20000100a00 */
[----:B------:R-:W-:Y:S02]  /*1c70*/  MOV R216, R65 ;  /* 0x0000004100d87202 */ /* 0x000fe40000000f00 */
[----:B------:R-:W-:Y:S01]  /*1c80*/  MOV R215, R66 ;  /* 0x0000004200d77202 */ /* 0x000fe20000000f00 */
[----:B------:R2:W-:Y:S01]  /*1c90*/  STL.64 [R1+0x50], R44 ;  /* 0x0000502c01007387 */ /* 0x0005e20000100a00 */
[----:B------:R-:W-:Y:S02]  /*1ca0*/  MOV R214, R67 ;  /* 0x0000004300d67202 */ /* 0x000fe40000000f00 */
[----:B------:R-:W-:Y:S01]  /*1cb0*/  MOV R152, R68 ;  /* 0x0000004400987202 */ /* 0x000fe20000000f00 */
[----:B------:R-:W-:Y:S01]  /*1cc0*/  STL [R1+0x588], R172 ;  /* 0x000588ac01007387 */ /* 0x000fe20000100800 */
[----:B------:R-:W-:-:S02]  /*1cd0*/  MOV R153, R69 ;  /* 0x0000004500997202 */ /* 0x000fc40000000f00 */
[----:B------:R-:W-:Y:S02]  /*1ce0*/  MOV R154, R70 ;  /* 0x00000046009a7202 */ /* 0x000fe40000000f00 */
[----:B------:R-:W-:Y:S02]  /*1cf0*/  MOV R155, R71 ;  /* 0x00000047009b7202 */ /* 0x000fe40000000f00 */
[----:B------:R-:W-:Y:S02]  /*1d00*/  MOV R156, R72 ;  /* 0x00000048009c7202 */ /* 0x000fe40000000f00 */
[----:B------:R-:W-:Y:S02]  /*1d10*/  MOV R157, R73 ;  /* 0x00000049009d7202 */ /* 0x000fe40000000f00 */
[----:B------:R-:W-:Y:S02]  /*1d20*/  MOV R158, R74 ;  /* 0x0000004a009e7202 */ /* 0x000fe40000000f00 */
        /* <DEDUP_REMOVED lines=52> */
[----:B---3--:R-:W-:Y:S02]  /*2070*/  MOV R22, R130 ;  /* 0x0000008200167202 */ /* 0x008fe40000000f00 */
[----:B------:R-:W-:Y:S02]  /*2080*/  MOV R21, R131 ;  /* 0x0000008300157202 */ /* 0x000fe40000000f00 */
[----:B------:R-:W-:-:S02]  /*2090*/  MOV R20, R132 ;  /* 0x0000008400147202 */ /* 0x000fc40000000f00 */
[----:B----4-:R-:W-:Y:S02]  /*20a0*/  MOV R19, R133 ;  /* 0x0000008500137202 */ /* 0x010fe40000000f00 */
[----:B-1----:R-:W-:Y:S02]  /*20b0*/  MOV R18, R134 ;  /* 0x0000008600127202 */ /* 0x002fe40000000f00 */
[----:B--2---:R-:W-:Y:S02]  /*20c0*/  MOV R17, R135 ;  /* 0x0000008700117202 */ /* 0x004fe40000000f00 */
        /* <DEDUP_REMOVED lines=15> */
[----:B------:R-:W-:-:S06]  /*21c0*/  WARPGROUP.ARRIVE ;  /* 0x00000000000079c5 */ /* 0x000fcc0000000000 */
[----:B------:R-:W-:Y:S03]  /*21d0*/  HGMMA.64x256x16.F32 R24, gdesc[UR8], RZ, !UPT, gsb0 ;  /* 0x03e00000081879f0 */ /* 0x000fe6000c0008ff */
[----:B------:R-:W-:Y:S02]  /*21e0*/  WARPGROUP.DEPBAR.LE gsb0, 0x0 ;  /* 0x00008000000079c5 */ /* 0x000fe40000010000 */
[----:B------:R-:W-:Y:S04]  /*21f0*/  STL.64 [R1+0x580], R150 ;  /* 0x0005809601007387 */ /* 0x000fe80000100a00 */
        /* <DEDUP_REMOVED lines=20> */
[----:B------:R1:W-:Y:S04]  /*2340*/  STL.64 [R1+0x4d8], R108 ;  /* 0x0004d86c01007387 */ /* 0x0003e80000100a00 */
[----:B-1----:R-:W2:Y:S04]  /*2350*/  LDL.LU R108, [R1] ;  /* 0x00000000016c7983 */ /* 0x002ea80000300800 */
[----:B------:R-:W2:Y:S04]  /*2360*/  LDL.LU R109, [R1+0x4] ;  /* 0x00000400016d7983 */ /* 0x000ea80000300800 */
        /* <DEDUP_REMOVED lines=19> */
[----:B------:R-:W2:Y:S01]  /*24a0*/  LDL.LU R129, [R1+0x54] ;  /* 0x0000540001817983 */ /* 0x000ea20000300800 */
[----:B------:R-:W-:Y:S01]  /*24b0*/  MOV R130, R235 ;  /* 0x000000eb00827202 */ /* 0x000fe20000000f00 */
[----:B------:R-:W-:Y:S01]  /*24c0*/  IMAD.MOV.U32 R143, RZ, RZ, R222 ;  /* 0x000000ffff8f7224 */ /* 0x000fe200078e00de */
[----:B------:R-:W-:Y:S01]  /*24d0*/  MOV R131, R234 ;  /* 0x000000ea00837202 */ /* 0x000fe20000000f00 */
[----:B------:R-:W-:Y:S01]  /*24e0*/  UIADD3 UR8, UR6, 0x2, URZ ;  /* 0x0000000206087890 */ /* 0x000fe2000fffe03f */
[----:B------:R-:W-:Y:S01]  /*24f0*/  MOV R132, R233 ;  /* 0x000000e900847202 */ /* 0x000fe20000000f00 */
[----:B------:R-:W-:Y:S01]  /*2500*/  UIADD3 UR10, UR7, 0x2, URZ ;  /* 0x00000002070a7890 */ /* 0x000fe2000fffe03f */
[----:B------:R-:W-:Y:S01]  /*2510*/  MOV R133, R232 ;  /* 0x000000e800857202 */ /* 0x000fe20000000f00 */
[----:B------:R-:W-:Y:S01]  /*2520*/  UMOV UR9, 0x40000040 ;  /* 0x4000004000097882 */ /* 0x000fe20000000000 */
[----:B------:R-:W-:Y:S01]  /*2530*/  MOV R134, R231 ;  /* 0x000000e700867202 */ /* 0x000fe20000000f00 */
[----:B------:R-:W-:Y:S01]  /*2540*/  UMOV UR11, 0x40000040 ;  /* 0x40000040000b7882 */ /* 0x000fe20000000000 */
[----:B------:R-:W-:-:S02]  /*2550*/  MOV R135, R230 ;  /* 0x000000e600877202 */ /* 0x000fc40000000f00 */
[----:B------:R-:W-:Y:S02]  /*2560*/  MOV R136, R229 ;  /* 0x000000e500887202 */ /* 0x000fe40000000f00 */
[----:B------:R-:W-:Y:S02]  /*2570*/  MOV R137, R228 ;  /* 0x000000e400897202 */ /* 0x000fe40000000f00 */
[----:B------:R-:W-:Y:S02]  /*2580*/  MOV R138, R227 ;  /* 0x000000e3008a7202 */ /* 0x000fe40000000f00 */
[----:B------:R-:W-:Y:S02]  /*2590*/  MOV R139, R226 ;  /* 0x000000e2008b7202 */ /* 0x000fe40000000f00 */
[----:B------:R-:W-:Y:S01]  /*25a0*/  MOV R140, R225 ;  /* 0x000000e1008c7202 */ /* 0x000fe20000000f00 */
[----:B------:R-:W-:Y:S01]  /*25b0*/  IMAD.MOV.U32 R225, RZ, RZ, R11 ;  /* 0x000000ffffe17224 */ /* 0x000fe200078e000b */
        /* <DEDUP_REMOVED lines=32> */
[----:B------:R-:W-:-:S06]  /*27c0*/  MOV R235, R0 ;  /* 0x0000000000eb7202 */ /* 0x000fcc0000000f00 */
[----:B--2---:R-:W-:-:S06]  /*27d0*/  WARPGROUP.ARRIVE ;  /* 0x00000000000079c5 */ /* 0x004fcc0000000000 */
[----:B------:R-:W-:Y:S03]  /*27e0*/  HGMMA.64x256x16.F32 R108, gdesc[UR8], R108, gsb0 ;  /* 0x03e00000086c79f0 */ /* 0x000fe6000800086c */
[----:B------:R-:W-:Y:S02]  /*27f0*/  WARPGROUP.DEPBAR.LE gsb0, 0x0 ;  /* 0x00008000000079c5 */ /* 0x000fe40000010000 */
[----:B------:R-:W-:Y:S04]  /*2800*/  STL.64 [R1], R108 ;  /* 0x0000006c01007387 */ /* 0x000fe80000100a00 */
        /* <DEDUP_REMOVED lines=63> */
[----:B-1----:R-:W2:Y:S04]  /*2c00*/  LDL.LU R172, [R1+0x588] ;  /* 0x0005880001ac7983 */ /* 0x002ea80000300800 */
[----:B------:R-:W3:Y:S04]  /*2c10*/  LDL.LU.64 R150, [R1+0x580] ;  /* 0x0005800001967983 */ /* 0x000ee80000300a00 */
        /* <DEDUP_REMOVED lines=20> */
[----:B------:R-:W3:Y:S01]  /*2d60*/  LDL.LU.64 R108, [R1+0x4d8] ;  /* 0x0004d800016c7983 */ /* 0x000ee20000300a00 */
[----:B------:R-:W-:Y:S01]  /*2d70*/  UIADD3 UR8, UR6, 0x402, URZ ;  /* 0x0000040206087890 */ /* 0x000fe2000fffe03f */
[----:B------:R-:W-:Y:S01]  /*2d80*/  UMOV UR9, 0x40000040 ;  /* 0x4000004000097882 */ /* 0x000fe20000000000 */
[----:B---3--:R-:W-:-:S07]  /*2d90*/  WARPGROUP.ARRIVE ;  /* 0x00000000000079c5 */ /* 0x008fce0000000000 */
[----:B------:R-:W-:Y:S03]  /*2da0*/  HGMMA.64x256x16.F32 R24, gdesc[UR8], R24, gsb0 ;  /* 0x03e00000081879f0 */ /* 0x000fe60008000818 */
        /* <DEDUP_REMOVED lines=65> */
[----:B-1----:R-:W3:Y:S04]  /*31c0*/  LDL.LU.64 R24, [R1] ;  /* 0x0000000001187983 */ /* 0x002ee80000300a00 */
        /* <DEDUP_REMOVED lines=63> */
[----:B------:R-:W-:-:S02]  /*35c0*/  UIADD3 UR8, UR6, 0x4, URZ ;  /* 0x0000000406087890 */ /* 0x000fc4000fffe03f */
[----:B------:R-:W-:Y:S01]  /*35d0*/  UIADD3 UR10, UR7, 0x4, URZ ;  /* 0x00000004070a7890 */ /* 0x000fe2000fffe03f */
[----:B------:R-:W-:Y:S01]  /*35e0*/  UMOV UR9, 0x40000040 ;  /* 0x4000004000097882 */ /* 0x000fe20000000000 */
[----:B------:R-:W-:Y:S01]  /*35f0*/  UMOV UR11, 0x40000040 ;  /* 0x40000040000b7882 */ /* 0x000fe20000000000 */
[----:B---3--:R-:W-:-:S06]  /*3600*/  WARPGROUP.ARRIVE ;  /* 0x00000000000079c5 */ /* 0x008fcc0000000000 */
[----:B------:R-:W-:Y:S03]  /*3610*/  HGMMA.64x256x16.F32 R24, gdesc[UR8], R24, gsb0 ;  /* 0x03e00000081879f0 */ /* 0x000fe60008000818 */
        /* <DEDUP_REMOVED lines=39> */
[----:B------:R-:W3:Y:S01]  /*3890*/  LDL.LU.64 R150, [R1+0x4d0] ;  /* 0x0004d00001967983 */ /* 0x000ee20000300a00 */
[----:B------:R-:W-:-:S02]  /*38a0*/  MOV R213, R129 ;  /* 0x0000008100d57202 */ /* 0x000fc40000000f00 */
[----:B------:R-:W-:Y:S01]  /*38b0*/  MOV R210, R126 ;  /* 0x0000007e00d27202 */ /* 0x000fe20000000f00 */
[----:B------:R-:W3:Y:S01]  /*38c0*/  LDL.LU.64 R148, [R1+0x4c8] ;  /* 0x0004c80001947983 */ /* 0x000ee20000300a00 */
[----:B------:R-:W-:Y:S02]  /*38d0*/  MOV R211, R127 ;  /* 0x0000007f00d37202 */ /* 0x000fe40000000f00 */
[----:B------:R-:W-:Y:S01]  /*38e0*/  MOV R208, R124 ;  /* 0x0000007c00d07202 */ /* 0x000fe20000000f00 */
[----:B------:R-:W3:Y:S01]  /*38f0*/  LDL.LU.64 R146, [R1+0x4c0] ;  /* 0x0004c00001927983 */ /* 0x000ee20000300a00 */
        /* <DEDUP_REMOVED lines=111> */
[----:B------:R-:W-:-:S03]  /*3ff0*/  MOV R19, R47 ;  /* 0x0000002f00137202 */ /* 0x000fc60000000f00 */
        /* <DEDUP_REMOVED lines=13> */
[----:B-1----:R-:W3:Y:S04]  /*40d0*/  LDL.LU.64 R44, [R1+0x328] ;  /* 0x00032800012c7983 */ /* 0x002ee80000300a00 */
        /* <DEDUP_REMOVED lines=11> */
[----:B------:R-:W-:-:S02]  /*4190*/  UMOV UR9, 0x40000040 ;  /* 0x4000004000097882 */ /* 0x000fc40000000000 */
[----:B--2---:R-:W-:Y:S01]  /*41a0*/  STL [R1+0x2b8], R172 ;  /* 0x0002b8ac01007387 */ /* 0x004fe20000100800 */
[----:B---3--:R-:W-:-:S06]  /*41b0*/  WARPGROUP.ARRIVE ;  /* 0x00000000000079c5 */ /* 0x008fcc0000000000 */
        /* <DEDUP_REMOVED lines=48> */
[----:B------:R-:W-:-:S02]  /*44c0*/  MOV R137, R234 ;  /* 0x000000ea00897202 */ /* 0x000fc40000000f00 */
[----:B------:R-:W-:Y:S01]  /*44d0*/  MOV R138, R233 ;  /* 0x000000e9008a7202 */ /* 0x000fe20000000f00 */
[----:B------:R-:W-:Y:S01]  /*44e0*/  IMAD.MOV.U32 R233, RZ, RZ, R4 ;  /* 0x000000ffffe97224 */ /* 0x000fe200078e0004 */
        /* <DEDUP_REMOVED lines=22> */
[----:B------:R-:W-:Y:S01]  /*4650*/  MOV R135, R2 ;  /* 0x0000000200877202 */ /* 0x000fe20000000f00 */
[----:B------:R1:W5:Y:S01]  /*4660*/  LDL.LU R22, [R1+0x2d0] ;  /* 0x0002d00001167983 */ /* 0x0003620000300800 */
[----:B------:R-:W-:-:S02]  /*4670*/  MOV R219, R23 ;  /* 0x0000001700db7202 */ /* 0x000fc40000000f00 */
[----:B------:R-:W-:Y:S01]  /*4680*/  MOV R220, R21 ;  /* 0x0000001500dc7202 */ /* 0x000fe20000000f00 */
[----:B------:R1:W5:Y:S01]  /*4690*/  LDL.LU R19, [R1+0x2cc] ;  /* 0x0002cc0001137983 */ /* 0x0003620000300800 */
[----:B------:R-:W-:Y:S02]  /*46a0*/  MOV R221, R20 ;  /* 0x0000001400dd7202 */ /* 0x000fe40000000f00 */
[----:B------:R-:W-:Y:S01]  /*46b0*/  MOV R222, R15 ;  /* 0x0000000f00de7202 */ /* 0x000fe20000000f00 */
[----:B------:R1:W5:Y:S01]  /*46c0*/  LDL.LU R18, [R1+0x2c8] ;  /* 0x0002c80001127983 */ /* 0x0003620000300800 */
[----:B------:R-:W-:Y:S02]  /*46d0*/  MOV R223, R14 ;  /* 0x0000000e00df7202 */ /* 0x000fe40000000f00 */
        /* <DEDUP_REMOVED lines=9> */
[----:B------:R-:W-:Y:S02]  /*4770*/  MOV R230, R7 ;  /* 0x0000000700e67202 */ /* 0x000fe40000000f00 */
[----:B------:R-:W-:-:S02]  /*4780*/  MOV R231, R6 ;  /* 0x0000000600e77202 */ /* 0x000fc40000000f00 */
[----:B------:R-:W-:Y:S02]  /*4790*/  MOV R232, R5 ;  /* 0x0000000500e87202 */ /* 0x000fe40000000f00 */
        /* <DEDUP_REMOVED lines=69> */
[----:B--2---:R1:W5:Y:S04]  /*4bf0*/  LDL.LU R172, [R1+0x2b8] ;  /* 0x0002b80001ac7983 */ /* 0x0043680000300800 */
[----:B------:R-:W2:Y:S04]  /*4c00*/  LDL.LU.64 R150, [R1+0x2b0] ;  /* 0x0002b00001967983 */ /* 0x000ea80000300a00 */
        /* <DEDUP_REMOVED lines=20> */
[----:B------:R-:W2:Y:S01]  /*4d50*/  LDL.LU.64 R108, [R1+0x208] ;  /* 0x00020800016c7983 */ /* 0x000ea20000300a00 */
[----:B------:R-:W-:Y:S01]  /*4d60*/  UIADD3 UR8, UR6, 0x406, URZ ;  /* 0x0000040606087890 */ /* 0x000fe2000fffe03f */
[----:B------:R-:W-:Y:S01]  /*4d70*/  UMOV UR9, 0x40000040 ;  /* 0x4000004000097882 */ /* 0x000fe20000000000 */
[----:B--2---:R-:W-:-:S07]  /*4d80*/  WARPGROUP.ARRIVE ;  /* 0x00000000000079c5 */ /* 0x004fce0000000000 */
[----:B------:R-:W-:Y:S03]  /*4d90*/  HGMMA.64x256x16.F32 R24, gdesc[UR8], R24, gsb0 ;  /* 0x03e00000081879f0 */ /* 0x000fe60008000818 */
[----:B------:R-:W-:Y:S02]  /*4da0*/  WARPGROUP.DEPBAR.LE gsb0, 0x0 ;  /* 0x00008000000079c5 */ /* 0x000fe40000010000 */
[----:B-1----:R-:W-:Y:S05]  /*4db0*/  @!P1 BRA `(.L_x_24) ;  /* 0x0000004000b49947 */ /* 0x002fea0003800000 */
[----:B------:R-:W-:-:S04]  /*4dc0*/  UIADD3 UR7, UR42, 0x1, URZ ;  /* 0x000000012a077890 */ /* 0x000fc8000fffe03f */
[----:B------:R-:W-:-:S04]  /*4dd0*/  UISETP.NE.AND UP0, UPT, UR7, 0x3, UPT ;  /* 0x000000030700788c */ /* 0x000fc8000bf05270 */
[----:B------:R-:W-:Y:S02]  /*4de0*/  USEL UR6, URZ, 0x1, UP0 ;  /* 0x000000013f067887 */ /* 0x000fe40008000000 */
[----:B------:R-:W-:Y:S02]  /*4df0*/  USEL UR7, UR7, URZ, UP0 ;  /* 0x0000003f07077287 */ /* 0x000fe40008000000 */
[----:B------:R-:W-:-:S06]  /*4e00*/  ULOP3.LUT UR6, UR41, UR6, URZ, 0x3c, !UPT ;  /* 0x0000000629067292 */ /* 0x000fcc000f8e3c3f */
[----:B------:R-:W-:Y:S01]  /*4e10*/  MOV R0, UR6 ;  /* 0x0000000600007c02 */ /* 0x000fe20008000f00 */
[----:B------:R-:W-:-:S06]  /*4e20*/  UMOV UR6, UR42 ;  /* 0x0000002a00067c82 */ /* 0x000fcc0008000000 */
.L_x_31:
[----:B------:R-:W-:Y:S05]  /*4e30*/  @!P0 BRA `(.L_x_25) ;  /* 0x0000000000048947 */ /* 0x000fea0003800000 */
[----:B------:R-:W-:Y:S01]  /*4e40*/  BPT.TRAP 0x1 ;  /* 0x000000040000795c */ /* 0x000fe20000300000 */
.L_x_25:
[----:B------:R-:W-:Y:S01]  /*4e50*/  ULEA UR8, UR7, UR46, 0x3 ;  /* 0x0000002e07087291 */ /* 0x000fe2000f8e183f */
[----:B------:R-:W-:-:S08]  /*4e60*/  SHF.L.U32 R3, R0, 0x1f, RZ ;  /* 0x0000001f00037819 */ /* 0x000fd000000006ff */
[----:B------:R1:W2:Y:S01]  /*4e70*/  SYNCS.PHASECHK.TRANS64.TRYWAIT P1, [UR8], R3 ;  /* 0x00000003ff0075a7 */ /* 0x0002a20008020148 */
[----:B------:R-:W-:Y:S05]  /*4e80*/  @!P0 BRA `(.L_x_26) ;  /* 0x0000000000048947 */ /* 0x000fea0003800000 */
[----:B------:R-:W-:Y:S01]  /*4e90*/  BPT.TRAP 0x1 ;  /* 0x000000040000795c */ /* 0x000fe20000300000 */
.L_x_26:
[----:B--2---:R-:W-:Y:S05]  /*4ea0*/  @P1 BRA `(.L_x_27) ;  /* 0x0000000000081947 */ /* 0x004fea0003800000 */
[----:B------:R-:W2:Y:S02]  /*4eb0*/  SYNCS.PHASECHK.TRANS64.TRYWAIT P1, [UR8], R3 ;  /* 0x00000003ff0075a7 */ /* 0x000ea40008020148 */
[----:B--2---:R-:W-:Y:S05]  /*4ec0*/  @!P1 BRA `(.L_x_28) ;  /* 0x0000027800d09947 */ /* 0x004fea0003800000 */
.L_x_27:
        /* <DEDUP_REMOVED lines=64> */
[----:B---3--:R-:W3:Y:S04]  /*52d0*/  LDL.LU.64 R24, [R1] ;  /* 0x0000000001187983 */ /* 0x008ee80000300a00 */
        /* <DEDUP_REMOVED lines=63> */
[----:B------:R-:W-:-:S02]  /*56d0*/  ULEA UR12, UR7, UR4, 0xb ;  /* 0x00000004070c7291 */ /* 0x000fc4000f8e583f */
[----:B------:R-:W-:Y:S01]  /*56e0*/  ULEA UR13, UR7, UR5, 0xb ;  /* 0x00000005070d7291 */ /* 0x000fe2000f8e583f */
[----:B-----5:R-:W-:Y:S01]  /*56f0*/  STL [R1+0x2d4], R22 ;  /* 0x0002d41601007387 */ /* 0x020fe20000100800 */
[----:B------:R-:W-:Y:S01]  /*5700*/  UMOV UR9, 0x40000040 ;  /* 0x4000004000097882 */ /* 0x000fe20000000000 */
[----:B------:R-:W-:Y:S02]  /*5710*/  UMOV UR11, 0x40000040 ;  /* 0x40000040000b7882 */ /* 0x000fe40000000000 */
[----:B------:R-:W-:Y:S01]  /*5720*/  UMOV UR8, UR12 ;  /* 0x0000000c00087c82 */ /* 0x000fe20008000000 */
[----:B------:R-:W-:Y:S01]  /*5730*/  STL [R1+0x2d0], R19 ;  /* 0x0002d01301007387 */ /* 0x000fe20000100800 */
[----:B------:R-:W-:-:S03]  /*5740*/  UMOV UR10, UR13 ;  /* 0x0000000d000a7c82 */ /* 0x000fc60008000000 */
[----:B------:R-:W-:Y:S04]  /*5750*/  STL [R1+0x2cc], R18 ;  /* 0x0002cc1201007387 */ /* 0x000fe80000100800 */
[----:B------:R-:W-:Y:S04]  /*5760*/  STL [R1+0x2c8], R17 ;  /* 0x0002c81101007387 */ /* 0x000fe80000100800 */
[----:B------:R-:W-:Y:S04]  /*5770*/  STL [R1+0x2c4], R16 ;  /* 0x0002c41001007387 */ /* 0x000fe80000100800 */
[----:B------:R4:W-:Y:S04]  /*5780*/  STL [R1+0x2c0], R2 ;  /* 0x0002c00201007387 */ /* 0x0009e80000100800 */
[----:B------:R1:W-:Y:S01]  /*5790*/  STL [R1+0x2bc], R0 ;  /* 0x0002bc0001007387 */ /* 0x0003e20000100800 */
[----:B---3--:R-:W-:-:S06]  /*57a0*/  WARPGROUP.ARRIVE ;  /* 0x00000000000079c5 */ /* 0x008fcc0000000000 */
[----:B------:R-:W-:Y:S03]  /*57b0*/  HGMMA.64x256x16.F32 R24, gdesc[UR8], R24, gsb0 ;  /* 0x03e00000081879f0 */ /* 0x000fe60008000818 */
[----:B------:R-:W-:Y:S02]  /*57c0*/  WARPGROUP.DEPBAR.LE gsb0, 0x0 ;  /* 0x00008000000079c5 */ /* 0x000fe40000010000 */
[----:B------:R-:W-:Y:S01]  /*57d0*/  STL.64 [R1], R24 ;  /* 0x0000001801007387 */ /* 0x000fe20000100a00 */
[----:B----4-:R-:W-:Y:S01]  /*57e0*/  MOV R2, R150 ;  /* 0x0000009600027202 */ /* 0x010fe20000000f00 */
[----:B------:R-:W-:Y:S01]  /*57f0*/  IMAD.MOV.U32 R22, RZ, RZ, R130 ;  /* 0x000000ffff167224 */ /* 0x000fe200078e0082 */
[----:B-1----:R-:W-:Y:S01]  /*5800*/  MOV R0, R151 ;  /* 0x0000009700007202 */ /* 0x002fe20000000f00 */
[----:B------:R-:W-:Y:S01]  /*5810*/  STL.64 [R1+0x8], R26 ;  /* 0x0000081a01007387 */ /* 0x000fe20000100a00 */
[----:B--2---:R-:W-:Y:S01]  /*5820*/  MOV R4, R148 ;  /* 0x0000009400047202 */ /* 0x004fe20000000f00 */
        /* <DEDUP_REMOVED lines=28> */
[----:B------:R1:W-:Y:S01]  /*59f0*/  STL.64 [R1+0x50], R44 ;  /* 0x0000502c01007387 */ /* 0x0003e20000100a00 */
[----:B------:R-:W-:-:S02]  /*5a00*/  MOV R21, R131 ;  /* 0x0000008300157202 */ /* 0x000fc40000000f00 */
[----:B------:R-:W-:Y:S01]  /*5a10*/  MOV R212, R128 ;  /* 0x0000008000d47202 */ /* 0x000fe20000000f00 */
[----:B------:R-:W2:Y:S01]  /*5a20*/  LDL.LU.64 R150, [R1+0x788] ;  /* 0x0007880001967983 */ /* 0x000ea20000300a00 */
[----:B------:R-:W-:Y:S02]  /*5a30*/  MOV R23, R129 ;  /* 0x0000008100177202 */ /* 0x000fe40000000f00 */
[----:B------:R-:W-:Y:S01]  /*5a40*/  MOV R210, R126 ;  /* 0x0000007e00d27202 */ /* 0x000fe20000000f00 */
[----:B------:R-:W2:Y:S01]  /*5a50*/  LDL.LU.64 R148, [R1+0x780] ;  /* 0x0007800001947983 */ /* 0x000ea20000300a00 */
[----:B------:R-:W-:Y:S02]  /*5a60*/  MOV R211, R127 ;  /* 0x0000007f00d37202 */ /* 0x000fe40000000f00 */
[----:B------:R-:W-:Y:S01]  /*5a70*/  MOV R208, R124 ;  /* 0x0000007c00d07202 */ /* 0x000fe20000000f00 */
[----:B------:R-:W2:Y:S01]  /*5a80*/  LDL.LU.64 R146, [R1+0x778] ;  /* 0x0007780001927983 */ /* 0x000ea20000300a00 */
        /* <DEDUP_REMOVED lines=126> */
[----:B-1----:R-:W2:Y:S04]  /*6270*/  LDL.LU.64 R44, [R1+0x5e0] ;  /* 0x0005e000012c7983 */ /* 0x002ea80000300a00 */
        /* <DEDUP_REMOVED lines=11> */
[----:B------:R-:W-:-:S02]  /*6330*/  UMOV UR9, 0x40000040 ;  /* 0x4000004000097882 */ /* 0x000fc40000000000 */
[----:B------:R-:W-:Y:S01]  /*6340*/  STL [R1+0x588], R172 ;  /* 0x000588ac01007387 */ /* 0x000fe20000100800 */
[----:B--2---:R-:W-:-:S06]  /*6350*/  WARPGROUP.ARRIVE ;  /* 0x00000000000079c5 */ /* 0x004fcc0000000000 */
        /* <DEDUP_REMOVED lines=46> */
[----:B------:R-:W-:Y:S01]  /*6640*/  IMAD.MOV.U32 R130, RZ, RZ, R235 ;  /* 0x000000ffff827224 */ /* 0x000fe200078e00eb */
[----:B------:R-:W-:Y:S01]  /*6650*/  MOV R131, R234 ;  /* 0x000000ea00837202 */ /* 0x000fe20000000f00 */
[----:B------:R-:W-:Y:S01]  /*6660*/  IMAD.MOV.U32 R172, RZ, RZ, R213 ;  /* 0x000000ffffac7224 */ /* 0x000fe200078e00d5 */
        /* <DEDUP_REMOVED lines=43> */
[----:B------:R-:W-:Y:S02]  /*6920*/  UIADD3 UR8, UR12, 0x2, URZ ;  /* 0x000000020c087890 */ /* 0x000fe4000fffe03f */
[----:B------:R-:W-:Y:S01]  /*6930*/  UIADD3 UR10, UR13, 0x2, URZ ;  /* 0x000000020d0a7890 */ /* 0x000fe2000fffe03f */
[----:B------:R-:W-:Y:S01]  /*6940*/  UMOV UR9, 0x40000040 ;  /* 0x4000004000097882 */ /* 0x000fe20000000000 */
[----:B------:R-:W-:Y:S01]  /*6950*/  UMOV UR11, 0x40000040 ;  /* 0x40000040000b7882 */ /* 0x000fe20000000000 */
        /* <DEDUP_REMOVED lines=236> */
[----:B------:R-:W-:Y:S01]  /*7820*/  STL.64 [R1+0x30], R36 ;  /* 0x0000302401007387 */ /* 0x000fe20000100a00 */
[----:B------:R-:W-:-:S03]  /*7830*/  MOV R4, R150 ;  /* 0x0000009600047202 */ /* 0x000fc60000000f00 */
[----:B------:R-:W-:Y:S01]  /*7840*/  STL.64 [R1+0x38], R38 ;  /* 0x0000382601007387 */ /* 0x000fe20000100a00 */
[----:B------:R-:W-:-:S03]  /*7850*/  MOV R3, R151 ;  /* 0x0000009700037202 */ /* 0x000fc60000000f00 */
[----:B------:R-:W-:Y:S01]  /*7860*/  STL.64 [R1+0x40], R40 ;  /* 0x0000402801007387 */ /* 0x000fe20000100a00 */
[----:B------:R-:W-:-:S03]  /*7870*/  MOV R6, R148 ;  /* 0x0000009400067202 */ /* 0x000fc60000000f00 */
[----:B------:R-:W-:Y:S01]  /*7880*/  STL.64 [R1+0x48], R42 ;  /* 0x0000482a01007387 */ /* 0x000fe20000100a00 */
[----:B------:R-:W-:-:S03]  /*7890*/  MOV R5, R149 ;  /* 0x0000009500057202 */ /* 0x000fc60000000f00 */
[----:B------:R1:W-:Y:S01]  /*78a0*/  STL.64 [R1+0x50], R44 ;  /* 0x0000502c01007387 */ /* 0x0003e20000100a00 */
[----:B------:R-:W-:Y:S02]  /*78b0*/  MOV R8, R146 ;  /* 0x0000009200087202 */ /* 0x000fe40000000f00 */
        /* <DEDUP_REMOVED lines=17> */
[----:B------:R-:W-:Y:S01]  /*79d0*/  MOV R218, R134 ;  /* 0x0000008600da7202 */ /* 0x000fe20000000f00 */
[----:B------:R-:W-:Y:S01]  /*79e0*/  IMAD.MOV.U32 R216, RZ, RZ, R132 ;  /* 0x000000ffffd87224 */ /* 0x000fe200078e0084 */
[----:B------:R-:W-:Y:S01]  /*79f0*/  MOV R219, R135 ;  /* 0x0000008700db7202 */ /* 0x000fe20000000f00 */
[----:B------:R-:W3:Y:S01]  /*7a00*/  LDL.LU.64 R138, [R1+0x4a0] ;  /* 0x0004a000018a7983 */ /* 0x000ee20000300a00 */
[----:B------:R-:W-:-:S03]  /*7a10*/  MOV R217, R133 ;  /* 0x0000008500d97202 */ /* 0x000fc60000000f00 */
[----:B------:R-:W3:Y:S01]  /*7a20*/  LDL.LU.64 R136, [R1+0x498] ;  /* 0x0004980001887983 */ /* 0x000ee20000300a00 */
        /* <DEDUP_REMOVED lines=207> */
[----:B------:R-:W-:Y:S01]  /*8720*/  MOV R151, R221 ;  /* 0x000000dd00977202 */ /* 0x000fe20000000f00 */
[----:B------:R-:W-:Y:S01]  /*8730*/  IMAD.MOV.U32 R221, RZ, RZ, R21 ;  /* 0x000000ffffdd7224 */ /* 0x000fe200078e0015 */
        /* <DEDUP_REMOVED lines=129> */
[----:B------:R-:W-:Y:S01]  /*8f50*/  BPT.TRAP 0x1 ;  /* 0x000000040000795c */ /* 0x000fe20000300000 */
.L_x_29:
[----:B------:R-:W-:Y:S02]  /*8f60*/  UISETP.GT.U32.AND UP0, UPT, UR37, 0x1, UPT ;  /* 0x000000012500788c */ /* 0x000fe4000bf04070 */
[----:B------:R-:W-:-:S04]  /*8f70*/  ULEA UR8, UR6, UR46, 0x3 ;  /* 0x0000002e06087291 */ /* 0x000fc8000f8e183f */
[----:B------:R-:W-:Y:S01]  /*8f80*/  UIADD3 UR8, UR8, 0x18, URZ ;  /* 0x0000001808087890 */ /* 0x000fe2000fffe03f */
[----:B------:R-:W-:-:S03]  /*8f90*/  PLOP3.LUT P1, PT, PT, PT, UP0, 0x80, 0x0 ;  /* 0x000000000000781c */ /* 0x000fc60003f2f008 */
[----:B------:R-:W-:-:S09]  /*8fa0*/  UPRMT UR8, URZ, 0x654, UR8 ;  /* 0x000006543f087896 */ /* 0x000fd20008000008 */
[----:B------:R-:W-:Y:S01]  /*8fb0*/  SYNCS.ARRIVE.TRANS64.RED.A1T0 RZ, [UR8], RZ ;  /* 0x000000ffffff79a7 */ /* 0x000fe20008100408 */
[----:B------:R-:W-:Y:S05]  /*8fc0*/  @P1 BRA `(.L_x_30) ;  /* 0x0000000000041947 */ /* 0x000fea0003800000 */
[----:B------:R-:W-:Y:S01]  /*8fd0*/  BPT.TRAP 0x1 ;  /* 0x000000040000795c */ /* 0x000fe20000300000 */
.L_x_30:
[----:B------:R-:W-:Y:S01]  /*8fe0*/  UIADD3 UR7, UR7, 0x1, URZ ;  /* 0x0000000107077890 */ /* 0x000fe2000fffe03f */
[C---:B-----5:R-:W-:Y:S01]  /*8ff0*/  ISETP.GT.AND P1, PT, R2.reuse, 0x1, PT ;  /* 0x000000010200780c */ /* 0x060fe20003f24270 */
[----:B------:R-:W-:Y:S01]  /*9000*/  UIADD3 UR6, UR6, 0x1, URZ ;  /* 0x0000000106067890 */ /* 0x000fe2000fffe03f */
[----:B------:R-:W-:Y:S01]  /*9010*/  IADD3 R2, R2, -0x1, RZ ;  /* 0xffffffff02027810 */ /* 0x000fe20007ffe0ff */
[----:B------:R-:W-:Y:S02]  /*9020*/  UISETP.NE.AND UP0, UPT, UR7, 0x3, UPT ;  /* 0x000000030700788c */ /* 0x000fe4000bf05270 */
[----:B------:R-:W-:Y:S02]  /*9030*/  UISETP.NE.AND UP1, UPT, UR6, 0x3, UPT ;  /* 0x000000030600788c */ /* 0x000fe4000bf25270 */
[----:B------:R-:W-:Y:S02]  /*9040*/  USEL UR8, URZ, 0x1, UP0 ;  /* 0x000000013f087887 */ /* 0x000fe40008000000 */
[----:B------:R-:W-:-:S02]  /*9050*/  USEL UR7, UR7, URZ, UP0 ;  /* 0x0000003f07077287 */ /* 0x000fc40008000000 */
[----:B------:R-:W-:Y:S02]  /*9060*/  USEL UR6, UR6, URZ, UP1 ;  /* 0x0000003f06067287 */ /* 0x000fe40008800000 */
[----:B------:R-:W-:Y:S01]  /*9070*/  LOP3.LUT R0, R0, UR8, RZ, 0x3c, !PT ;  /* 0x0000000800007c12 */ /* 0x000fe2000f8e3cff */
[----:B------:R-:W-:Y:S09]  /*9080*/  @P1 BRA `(.L_x_31) ;  /* 0xffffffbc00681947 */ /* 0x000ff2000383ffff */
.L_x_24:
[----:B------:R-:W1:Y:S02]  /*9090*/  LDC R0, c[0x0][0x28c] ;  /* 0x0000a300ff007b82 */ /* 0x000e640000000800 */
[----:B-1----:R-:W-:-:S13]  /*90a0*/  ISETP.GE.AND P1, PT, R0, 0x1, PT ;  /* 0x000000010000780c */ /* 0x002fda0003f26270 */
[----:B------:R-:W-:Y:S05]  /*90b0*/  @!P1 BRA `(.L_x_32) ;  /* 0x0000000000409947 */ /* 0x000fea0003800000 */
[----:B------:R-:W-:Y:S05]  /*90c0*/  @!P0 BRA `(.L_x_33) ;  /* 0x0000000000048947 */ /* 0x000fea0003800000 */
[----:B------:R-:W-:Y:S01]  /*90d0*/  BPT.TRAP 0x1 ;  /* 0x000000040000795c */ /* 0x000fe20000300000 */
.L_x_33:
[----:B------:R-:W-:-:S04]  /*90e0*/  UISETP.LT.AND UP0, UPT, UR44, 0x1, UPT ;  /* 0x000000012c00788c */ /* 0x000fc8000bf01270 */
[----:B------:R-:W-:Y:S02]  /*90f0*/  USEL UR6, UR44, 0x1, UP0 ;  /* 0x000000012c067887 */ /* 0x000fe40008000000 */
[----:B------:R-:W-:Y:S02]  /*9100*/  UISETP.GT.U32.AND UP0, UPT, UR37, 0x1, UPT ;  /* 0x000000012500788c */ /* 0x000fe4000bf04070 */
[----:B------:R-:W-:-:S04]  /*9110*/  UIADD3 UR6, UR42, UR44, -UR6 ;  /* 0x0000002c2a067290 */ /* 0x000fc8000fffe806 */
[----:B------:R-:W-:Y:S01]  /*9120*/  UIMAD.WIDE.U32 UR4, UR6, -0x55555555, URZ ;  /* 0xaaaaaaab060478a5 */ /* 0x000fe2000f8e003f */
[----:B------:R-:W-:-:S03]  /*9130*/  PLOP3.LUT P0, PT, PT, PT, UP0, 0x80, 0x0 ;  /* 0x000000000000781c */ /* 0x000fc60003f0f008 */
[----:B------:R-:W-:-:S04]  /*9140*/  USHF.R.U32.HI UR4, URZ, 0x1, UR5 ;  /* 0x000000013f047899 */ /* 0x000fc80008011605 */
[----:B------:R-:W-:-:S04]  /*9150*/  UIMAD UR6, UR4, -0x3, UR6 ;  /* 0xfffffffd040678a4 */ /* 0x000fc8000f8e0206 */
[----:B------:R-:W-:-:S04]  /*9160*/  ULEA UR6, UR6, UR46, 0x3 ;  /* 0x0000002e06067291 */ /* 0x000fc8000f8e183f */
[----:B------:R-:W-:-:S04]  /*9170*/  UIADD3 UR6, UR6, 0x18, URZ ;  /* 0x0000001806067890 */ /* 0x000fc8000fffe03f */
[----:B------:R-:W-:-:S09]  /*9180*/  UPRMT UR6, URZ, 0x654, UR6 ;  /* 0x000006543f067896 */ /* 0x000fd20008000006 */
[----:B------:R-:W-:Y:S01]  /*9190*/  SYNCS.ARRIVE.TRANS64.RED.A1T0 RZ, [UR6], RZ ;  /* 0x000000ffffff79a7 */ /* 0x000fe20008100406 */
[----:B------:R-:W-:Y:S05]  /*91a0*/  @P0 BRA `(.L_x_32) ;  /* 0x0000000000040947 */ /* 0x000fea0003800000 */
[----:B------:R-:W-:Y:S01]  /*91b0*/  BPT.TRAP 0x1 ;  /* 0x000000040000795c */ /* 0x000fe20000300000 */
.L_x_32:
[----:B------:R-:W-:Y:S01]  /*91c0*/  UIADD3 UR42, UR44, UR42, URZ ;  /* 0x0000002a2c2a7290 */ /* 0x000fe2000fffe03f */
[----:B-----5:R-:W-:Y:S01]  /*91d0*/  R2UR UR50, R22 ;  /* 0x00000000163272ca */ /* 0x020fe200000e0000 */
[----:B------:R-:W-:Y:S02]  /*91e0*/  UIADD3 UR7, UR46, 0x200, URZ ;  /* 0x000002002e077890 */ /* 0x000fe4000fffe03f */
[----:B------:R-:W-:Y:S02]  /*91f0*/  UISETP.GT.U32.AND UP0, UPT, UR42, 0x2, UPT ;  /* 0x000000022a00788c */ /* 0x000fe4000bf04070 */
[----:B------:R-:W-:Y:S02]  /*9200*/  UISETP.GE.U32.AND UP1, UPT, UR44, 0x3, UPT ;  /* 0x000000032c00788c */ /* 0x000fe4000bf26070 */
[----:B------:R-:W-:Y:S02]  /*9210*/  UISETP.LT.U32.AND UP0, UPT, UR44, 0x3, UP0 ;  /* 0x000000032c00788c */ /* 0x000fe40008701070 */
[----:B------:R-:W-:-:S02]  /*9220*/  USHF.L.U32 UR49, UR49, 0x8, URZ ;  /* 0x0000000831317899 */ /* 0x000fc4000800063f */
[----:B------:R-:W-:Y:S02]  /*9230*/  USEL UR6, URZ, 0x1, !UP0 ;  /* 0x000000013f067887 */ /* 0x000fe4000c000000 */
[----:B------:R-:W-:Y:S02]  /*9240*/  ULOP3.LUT UP0, URZ, UR7, 0x1bf, URZ, 0xc0, !UPT ;  /* 0x000001bf073f7892 */ /* 0x000fe4000f80c03f */
[----:B------:R-:W-:Y:S02]  /*9250*/  ULOP3.LUT UR41, UR41, UR6, URZ, 0x3c, !UPT ;  /* 0x0000000629297292 */ /* 0x000fe4000f8e3c3f */
[----:B------:R-:W-:Y:S02]  /*9260*/  @UP1 UIMAD.WIDE.U32 UR4, UR42, -0x55555555, URZ ;  /* 0xaaaaaaab2a0418a5 */ /* 0x000fe4000f8e003f */
[----:B------:R-:W-:Y:S01]  /*9270*/  PLOP3.LUT P0, PT, PT, PT, UP0, 0x80, 0x0 ;  /* 0x000000000000781c */ /* 0x000fe20003f0f008 */
[----:B------:R-:W-:Y:S02]  /*9280*/  USHF.L.U32 UR50, UR50, 0x8, URZ ;  /* 0x0000000832327899 */ /* 0x000fe4000800063f */
[----:B------:R-:W-:-:S04]  /*9290*/  @UP1 USHF.R.U32.HI UR4, URZ, 0x1, UR5 ;  /* 0x000000013f041899 */ /* 0x000fc80008011605 */
[----:B------:R-:W-:-:S06]  /*92a0*/  @UP1 ULOP3.LUT UR41, UR41, 0x1, UR4, 0x78, !UPT ;  /* 0x0000000129291892 */ /* 0x000fcc000f8e7804 */
[----:B------:R-:W-:Y:S06]  /*92b0*/  @!P0 BRA `(.L_x_34) ;  /* 0x00000000007c8947 */ /* 0x000fec0003800000 */
[----:B------:R-:W-:Y:S01]  /*92c0*/  MOV R22, 0x0 ;  /* 0x0000000000167802 */ /* 0x000fe20000000f00 */
[----:B------:R-:W-:Y:S01]  /*92d0*/  ULDC.64 UR4, c[0x4][0x80] ;  /* 0x0100200000047ab9 */ /* 0x000fe20000000a00 */
[----:B------:R-:W-:Y:S01]  /*92e0*/  ULDC.64 UR6, c[0x4][0x88] ;  /* 0x0100220000067ab9 */ /* 0x000fe20000000a00 */
[----:B------:R-:W-:Y:S01]  /*92f0*/  ULDC.64 UR8, c[0x4][0x10] ;  /* 0x0100040000087ab9 */ /* 0x000fe20000000a00 */
[----:B------:R1:W2:Y:S01]  /*9300*/  LDC.64 R2, c[0x4][R22] ;  /* 0x0100000016027b82 */ /* 0x0002a20000000a00 */
[----:B------:R-:W-:Y:S01]  /*9310*/  MOV R4, UR4 ;  /* 0x0000000400047c02 */ /* 0x000fe20008000f00 */
[----:B------:R-:W-:Y:S01]  /*9320*/  IMAD.MOV.U32 R8, RZ, RZ, 0x70 ;  /* 0x00000070ff087424 */ /* 0x000fe200078e00ff */
[----:B------:R-:W-:Y:S02]  /*9330*/  MOV R5, UR5 ;  /* 0x0000000500057c02 */ /* 0x000fe40008000f00 */
[----:B------:R-:W-:Y:S02]  /*9340*/  MOV R6, UR6 ;  /* 0x0000000600067c02 */ /* 0x000fe40008000f00 */
[----:B------:R-:W-:-:S02]  /*9350*/  MOV R7, UR7 ;  /* 0x0000000700077c02 */ /* 0x000fc40008000f00 */
[----:B------:R-:W-:Y:S02]  /*9360*/  MOV R10, UR8 ;  /* 0x00000008000a7c02 */ /* 0x000fe40008000f00 */
[----:B------:R-:W-:Y:S02]  /*9370*/  MOV R11, UR9 ;  /* 0x00000009000b7c02 */ /* 0x000fe40008000f00 */
[----:B------:R-:W-:Y:S02]  /*9380*/  MOV R12, 0x1 ;  /* 0x00000001000c7802 */ /* 0x000fe40000000f00 */
[----:B-1----:R-:W-:-:S07]  /*9390*/  MOV R13, RZ ;  /* 0x000000ff000d7202 */ /* 0x002fce0000000f00 */
[----:B------:R-:W-:-:S07]  /*93a0*/  LEPC R20, `(.L_x_35) ;  /* 0x000000001014794e */ /* 0x000fce0000000000 */
[----:B--2---:R-:W-:Y:S05]  /*93b0*/  CALL.ABS.NOINC R2 ;  /* 0x0000000002007343 */ /* 0x004fea0003c00000 */
.L_x_35:
[----:B------:R1:W2:Y:S01]  /*93c0*/  LDC.64 R2, c[0x4][R22] ;  /* 0x0100000016027b82 */ /* 0x0002a20000000a00 */
[----:B------:R-:W-:Y:S01]  /*93d0*/  ULDC.64 UR4, c[0x4][0x80] ;  /* 0x0100200000047ab9 */ /* 0x000fe20000000a00 */
[----:B------:R-:W-:Y:S01]  /*93e0*/  ULDC.64 UR6, c[0x4][0x88] ;  /* 0x0100220000067ab9 */ /* 0x000fe20000000a00 */
[----:B------:R-:W-:Y:S01]  /*93f0*/  ULDC.64 UR8, c[0x4][0x10] ;  /* 0x0100040000087ab9 */ /* 0x000fe20000000a00 */
[----:B------:R-:W-:Y:S02]  /*9400*/  MOV R4, UR4 ;  /* 0x0000000400047c02 */ /* 0x000fe40008000f00 */
[----:B------:R-:W-:Y:S02]  /*9410*/  MOV R5, UR5 ;  /* 0x0000000500057c02 */ /* 0x000fe40008000f00 */
[----:B------:R-:W-:Y:S02]  /*9420*/  MOV R6, UR6 ;  /* 0x0000000600067c02 */ /* 0x000fe40008000f00 */
[----:B------:R-:W-:-:S02]  /*9430*/  MOV R7, UR7 ;  /* 0x0000000700077c02 */ /* 0x000fc40008000f00 */
[----:B------:R-:W-:Y:S02]  /*9440*/  MOV R10, UR8 ;  /* 0x00000008000a7c02 */ /* 0x000fe40008000f00 */
[----:B------:R-:W-:Y:S02]  /*9450*/  MOV R11, UR9 ;  /* 0x00000009000b7c02 */ /* 0x000fe40008000f00 */
[----:B------:R-:W-:Y:S02]  /*9460*/  MOV R8, 0x70 ;  /* 0x0000007000087802 */ /* 0x000fe40000000f00 */
[----:B------:R-:W-:Y:S02]  /*9470*/  MOV R12, 0x1 ;  /* 0x00000001000c7802 */ /* 0x000fe40000000f00 */
[----:B-1----:R-:W-:-:S07]  /*9480*/  MOV R13, RZ ;  /* 0x000000ff000d7202 */ /* 0x002fce0000000f00 */
[----:B------:R-:W-:-:S07]  /*9490*/  LEPC R20, `(.L_x_34) ;  /* 0x000000001014794e */ /* 0x000fce0000000000 */
[----:B--2---:R-:W-:Y:S05]  /*94a0*/  CALL.ABS.NOINC R2 ;  /* 0x0000000002007343 */ /* 0x004fea0003c00000 */
.L_x_34:
[----:B------:R-:W1:Y:S02]  /*94b0*/  LDC.64 R2, c[0x0][0x590] ;  /* 0x00016400ff027b82 */ /* 0x000e640000000a00 */
[----:B-1----:R-:W-:-:S04]  /*94c0*/  ISETP.NE.U32.AND P2, PT, R2, RZ, PT ;  /* 0x000000ff0200720c */ /* 0x002fc80003f45070 */
[----:B------:R-:W-:-:S13]  /*94d0*/  ISETP.NE.AND.EX P2, PT, R3, RZ, PT, P2 ;  /* 0x000000ff0300720c */ /* 0x000fda0003f45320 */
[----:B------:R-:W-:Y:S05]  /*94e0*/  @!P2 BRA `(.L_x_36) ;  /* 0x00000000003ca947 */ /* 0x000fea0003800000 */
[----:B------:R-:W-:Y:S02]  /*94f0*/  ULDC.64 UR4, c[0x0][0x588] ;  /* 0x0001620000047ab9 */ /* 0x000fe40000000a00 */
[----:B------:R-:W-:-:S04]  /*9500*/  ISETP.NE.U32.AND P0, PT, RZ, UR4, PT ;  /* 0x00000004ff007c0c */ /* 0x000fc8000bf05070 */
[----:B------:R-:W-:-:S13]  /*9510*/  ISETP.NE.AND.EX P0, PT, RZ, UR5, PT, P0 ;  /* 0x00000005ff007c0c */ /* 0x000fda000bf05300 */
[----:B------:R-:W-:Y:S05]  /*9520*/  @!P0 BRA `(.L_x_37) ;  /* 0x00000000001c8947 */ /* 0x000fea0003800000 */
[----:B------:R-:W1:Y:S01]  /*9530*/  LDC.64 R6, c[0x0][0x588] ;  /* 0x00016200ff067b82 */ /* 0x000e620000000a00 */
[----:B------:R-:W-:-:S04]  /*9540*/  IMAD R4, R2, UR51, RZ ;  /* 0x0000003302047c24 */ /* 0x000fc8000f8e02ff */
[----:B-1----:R-:W-:-:S05]  /*9550*/  IMAD.WIDE R4, R4, 0x4, R6 ;  /* 0x0000000404047825 */ /* 0x002fca00078e0206 */
[----:B------:R2:W5:Y:S01]  /*9560*/  LDG.E R16, desc[UR56][R4.64] ;  /* 0x0000003804107981 */ /* 0x000562000c1e1900 */
[----:B------:R-:W-:-:S05]  /*9570*/  MOV R0, 0x1 ;  /* 0x0000000100007802 */ /* 0x000fca0000000f00 */
[----:B------:R2:W-:Y:S01]  /*9580*/  STL.S16 [R1+0x204], R0 ;  /* 0x0002040001007387 */ /* 0x0005e20000100600 */
[----:B------:R-:W-:Y:S05]  /*9590*/  BRA `(.L_x_36) ;  /* 0x0000000000107947 */ /* 0x000fea0003800000 */
.L_x_37:
[----:B------:R-:W-:Y:S01]  /*95a0*/  MOV R0, 0x1 ;  /* 0x0000000100007802 */ /* 0x000fe20000000f00 */
[----:B------:R-:W-:Y:S02]  /*95b0*/  ULDC UR4, c[0x0][0x580] ;  /* 0x0001600000047ab9 */ /* 0x000fe40000000800 */
[----:B------:R-:W-:Y:S02]  /*95c0*/  MOV R16, UR4 ;  /* 0x0000000400107c02 */ /* 0x000fe40008000f00 */
[----:B------:R1:W-:Y:S05]  /*95d0*/  STL.S16 [R1+0x204], R0 ;  /* 0x0002040001007387 */ /* 0x0003ea0000100600 */
.L_x_36:
[----:B--2---:R-:W2:Y:S02]  /*95e0*/  LDC.64 R4, c[0x0][0x5b0] ;  /* 0x00016c00ff047b82 */ /* 0x004ea40000000a00 */
[----:B--2---:R-:W-:-:S04]  /*95f0*/  ISETP.NE.U32.AND P0, PT, R4, RZ, PT ;  /* 0x000000ff0400720c */ /* 0x004fc80003f05070 */
[----:B------:R-:W-:-:S13]  /*9600*/  ISETP.NE.AND.EX P0, PT, R5, RZ, PT, P0 ;  /* 0x000000ff0500720c */ /* 0x000fda0003f05300 */
[----:B------:R-:W-:Y:S05]  /*9610*/  @!P0 BRA `(.L_x_38) ;  /* 0x00000000002c8947 */ /* 0x000fea0003800000 */
[----:B------:R-:W-:Y:S02]  /*9620*/  ULDC.64 UR4, c[0x0][0x5a8] ;  /* 0x00016a0000047ab9 */ /* 0x000fe40000000a00 */
[----:B------:R-:W-:-:S04]  /*9630*/  ISETP.NE.U32.AND P0, PT, RZ, UR4, PT ;  /* 0x00000004ff007c0c */ /* 0x000fc8000bf05070 */
[----:B------:R-:W-:-:S13]  /*9640*/  ISETP.NE.AND.EX P0, PT, RZ, UR5, PT, P0 ;  /* 0x00000005ff007c0c */ /* 0x000fda000bf05300 */
[----:B------:R-:W-:Y:S05]  /*9650*/  @!P0 BRA `(.L_x_39) ;  /* 0x0000000000148947 */ /* 0x000fea0003800000 */
[----:B------:R-:W2:Y:S01]  /*9660*/  LDC.64 R6, c[0x0][0x5a8] ;  /* 0x00016a00ff067b82 */ /* 0x000ea20000000a00 */
[----:B------:R-:W-:-:S04]  /*9670*/  IMAD R4, R4, UR51, RZ ;  /* 0x0000003304047c24 */ /* 0x000fc8000f8e02ff */
[----:B--2---:R-:W-:-:S05]  /*9680*/  IMAD.WIDE R4, R4, 0x4, R6 ;  /* 0x0000000404047825 */ /* 0x004fca00078e0206 */
[----:B------:R2:W5:Y:S01]  /*9690*/  LDG.E R17, desc[UR56][R4.64] ;  /* 0x0000003804117981 */ /* 0x000562000c1e1900 */
[----:B------:R-:W-:Y:S05]  /*96a0*/  BRA `(.L_x_38) ;  /* 0x0000000000087947 */ /* 0x000fea0003800000 */
.L_x_39:
[----:B------:R-:W-:Y:S02]  /*96b0*/  ULDC UR4, c[0x0][0x5a0] ;  /* 0x0001680000047ab9 */ /* 0x000fe40000000800 */
[----:B------:R-:W-:-:S07]  /*96c0*/  MOV R17, UR4 ;  /* 0x0000000400117c02 */ /* 0x000fce0008000f00 */
.L_x_38:
[----:B------:R-:W-:Y:S01]  /*96d0*/  ULDC.64 UR4, c[0x0][0x588] ;  /* 0x0001620000047ab9 */ /* 0x000fe20000000a00 */
[----:B------:R-:W-:Y:S01]  /*96e0*/  ISETP.NE.U32.AND P3, PT, R2, RZ, PT ;  /* 0x000000ff0200720c */ /* 0x000fe20003f65070 */
[----:B------:R-:W-:Y:S02]  /*96f0*/  UISETP.NE.U32.AND UP0, UPT, UR4, URZ, UPT ;  /* 0x0000003f0400728c */ /* 0x000fe4000bf05070 */
[----:B------:R-:W-:Y:S02]  /*9700*/  ISETP.NE.U32.AND P4, PT, RZ, UR4, PT ;  /* 0x00000004ff007c0c */ /* 0x000fe4000bf85070 */
[----:B------:R-:W-:Y:S01]  /*9710*/  ISETP.NE.AND.EX P3, PT, R3, RZ, PT, P3 ;  /* 0x000000ff0300720c */ /* 0x000fe20003f65330 */
[----:B------:R-:W-:Y:S02]  /*9720*/  UISETP.NE.AND.EX UP0, UPT, UR5, URZ, UPT, UP0 ;  /* 0x0000003f0500728c */ /* 0x000fe4000bf05300 */
[----:B------:R-:W-:Y:S02]  /*9730*/  ISETP.NE.AND.EX P4, PT, RZ, UR5, PT, P4 ;  /* 0x00000005ff007c0c */ /* 0x000fe4000bf85340 */
[----:B------:R-:W-:-:S02]  /*9740*/  PLOP3.LUT P0, PT, PT, PT, PT, 0x8, 0x0 ;  /* 0x000000000000781c */ /* 0x000fc40003f0e170 */
[----:B------:R-:W-:-:S04]  /*9750*/  PLOP3.LUT P1, PT, PT, PT, UP0, 0x80, 0x0 ;  /* 0x000000000000781c */ /* 0x000fc80003f2f008 */
[----:B------:R-:W-:-:S05]  /*9760*/  PLOP3.LUT P1, PT, P1, PT, PT, 0x8, 0x0 ;  /* 0x000000000000781c */ /* 0x000fca0000f2e170 */
[----:B------:R-:W-:Y:S08]  /*9770*/  @P4 BRA P3, `(.L_x_40) ;  /* 0x0000000000284947 */ /* 0x000ff00001800000 */
[----:B------:R-:W-:Y:S04]  /*9780*/  BSSY B0, `(.L_x_40) ;  /* 0x0000009000007945 */ /* 0x000fe80003800000 */
[----:B------:R-:W-:Y:S05]  /*9790*/  @!P2 BRA `(.L_x_41) ;  /* 0x000000000018a947 */ /* 0x000fea0003800000 */
[----:B-1----:R-:W3:Y:S01]  /*97a0*/  LDL R0, [R1+0x204] ;  /* 0x0002040001007983 */ /* 0x002ee20000100800 */
[----:B------:R-:W-:Y:S02]  /*97b0*/  PLOP3.LUT P0, PT, P1, PT, PT, 0x80, 0x0 ;  /* 0x000000000000781c */ /* 0x000fe40000f0f070 */
[----:B---3--:R-:W-:-:S13]  /*97c0*/  LOP3.LUT P3, RZ, R0, 0xff, RZ, 0xc0, !PT ;  /* 0x000000ff00ff7812 */ /* 0x008fda000786c0ff */
[----:B------:R-:W-:Y:S05]  /*97d0*/  @!P3 BRA `(.L_x_42) ;  /* 0x00000000000cb947 */ /* 0x000fea0003800000 */
[----:B-----5:R-:W-:Y:S01]  /*97e0*/  FSETP.EQ.AND P0, PT, R16, RZ, PT ;  /* 0x000000ff1000720b */ /* 0x020fe20003f02000 */
[----:B------:R-:W-:-:S12]  /*97f0*/  BRA `(.L_x_42) ;  /* 0x0000000000047947 */ /* 0x000fd80003800000 */
.L_x_41:
[----:B-----5:R-:W-:-:S13]  /*9800*/  FSETP.EQ.AND P0, PT, R16, RZ, PT ;  /* 0x000000ff1000720b */ /* 0x020fda0003f02000 */
.L_x_42:
[----:B------:R-:W-:Y:S05]  /*9810*/  BSYNC B0 ;  /* 0x0000000000007941 */ /* 0x000fea0003800000 */
.L_x_40:
[----:B------:R-:W-:Y:S04]  /*9820*/  BSSY B0, `(.L_x_43) ;  /* 0x0000008000007945 */ /* 0x000fe80003800000 */
[----:B------:R-:W-:Y:S05]  /*9830*/  @!P2 BRA `(.L_x_44) ;  /* 0x000000000014a947 */ /* 0x000fea0003800000 */
[----:B-1----:R-:W3:Y:S02]  /*9840*/  LDL R0, [R1+0x204] ;  /* 0x0002040001007983 */ /* 0x002ee40000100800 */
[----:B---3--:R-:W-:-:S13]  /*9850*/  LOP3.LUT P2, RZ, R0, 0xff, RZ, 0xc0, !PT ;  /* 0x000000ff00ff7812 */ /* 0x008fda000784c0ff */
[----:B------:R-:W-:Y:S05]  /*9860*/  @!P2 BRA `(.L_x_45) ;  /* 0x00000000000ca947 */ /* 0x000fea0003800000 */
[----:B-----5:R-:W-:Y:S01]  /*9870*/  FSETP.EQ.AND P1, PT, R16, RZ, PT ;  /* 0x000000ff1000720b */ /* 0x020fe20003f22000 */
[----:B------:R-:W-:-:S12]  /*9880*/  BRA `(.L_x_45) ;  /* 0x0000000000047947 */ /* 0x000fd80003800000 */
.L_x_44:
[----:B-----5:R-:W-:-:S13]  /*9890*/  FSETP.EQ.AND P1, PT, R16, RZ, PT ;  /* 0x000000ff1000720b */ /* 0x020fda0003f22000 */
.L_x_45:
[----:B------:R-:W-:Y:S05]  /*98a0*/  BSYNC B0 ;  /* 0x0000000000007941 */ /* 0x000fea0003800000 */
.L_x_43:
[----:B------:R-:W-:Y:S01]  /*98b0*/  BSSY B0, `(.L_x_46) ;  /* 0x0000025000007945 */ /* 0x000fe20003800000 */
[----:B------:R-:W-:Y:S02]  /*98c0*/  MOV R12, RZ ;  /* 0x000000ff000c7202 */ /* 0x000fe40000000f00 */
[----:B------:R-:W-:Y:S02]  /*98d0*/  CS2R R6, SRZ ;  /* 0x0000000000067805 */ /* 0x000fe4000001ff00 */
[----:B--2---:R-:W-:Y:S02]  /*98e0*/  CS2R R4, SRZ ;  /* 0x0000000000047805 */ /* 0x004fe4000001ff00 */
[----:B------:R-:W-:Y:S02]  /*98f0*/  CS2R R10, SRZ ;  /* 0x00000000000a7805 */ /* 0x000fe4000001ff00 */
[----:B------:R-:W-:Y:S01]  /*9900*/  CS2R R8, SRZ ;  /* 0x0000000000087805 */ /* 0x000fe2000001ff00 */
[----:B------:R-:W-:Y:S06]  /*9910*/  @P0 BRA `(.L_x_47) ;  /* 0x0000000000780947 */ /* 0x000fec0003800000 */
[----:B------:R-:W-:-:S06]  /*9920*/  UISETP.NE.AND UP0, UPT, UR43, 0x3, UPT ;  /* 0x000000032b00788c */ /* 0x000fcc000bf05270 */
[----:B------:R-:W-:-:S13]  /*9930*/  PLOP3.LUT P2, PT, PT, PT, UP0, 0x80, 0x0 ;  /* 0x000000000000781c */ /* 0x000fda0003f4f008 */
[----:B------:R-:W-:Y:S05]  /*9940*/  @!P2 BRA `(.L_x_48) ;  /* 0x000000000004a947 */ /* 0x000fea0003800000 */
[----:B------:R-:W-:Y:S01]  /*9950*/  BPT.TRAP 0x1 ;  /* 0x000000040000795c */ /* 0x000fe20000300000 */
.L_x_48:
[----:B-1----:R-:W-:-:S04]  /*9960*/  SHF.L.U32 R0, RZ, 0x1f, RZ ;  /* 0x0000001fff007819 */ /* 0x002fc800000006ff */
[----:B------:R-:W1:Y:S02]  /*9970*/  SYNCS.PHASECHK.TRANS64.TRYWAIT P2, [UR46+0x30], R0 ;  /* 0x00003000ff0075a7 */ /* 0x000e64000804016e */
[----:B-1----:R-:W-:Y:S05]  /*9980*/  @!P2 BRA `(.L_x_49) ;  /* 0x000002300038a947 */ /* 0x002fea0003800000 */
.L_x_1107:
[----:B------:R-:W-:Y:S02]  /*9990*/  MOV R12, 0x1 ;  /* 0x00000001000c7802 */ /* 0x000fe40000000f00 */
[----:B------:R-:W-:Y:S02]  /*99a0*/  CS2R R6, SRZ ;  /* 0x0000000000067805 */ /* 0x000fe4000001ff00 */
[----:B------:R-:W-:Y:S02]  /*99b0*/  CS2R R4, SRZ ;  /* 0x0000000000047805 */ /* 0x000fe4000001ff00 */
[----:B------:R-:W-:Y:S02]  /*99c0*/  CS2R R10, SRZ ;  /* 0x00000000000a7805 */ /* 0x000fe4000001ff00 */
[----:B------:R-:W-:Y:S01]  /*99d0*/  CS2R R8, SRZ ;  /* 0x0000000000087805 */ /* 0x000fe2000001ff00 */
[----:B------:R-:W-:Y:S06]  /*99e0*/  @P1 BRA `(.L_x_47) ;  /* 0x0000000000441947 */ /* 0x000fec0003800000 */
[----:B-1----:R-:W1:Y:S01]  /*99f0*/  S2R R3, SR_TID.X ;  /* 0x0000000000037919 */ /* 0x002e620000002100 */
[----:B------:R-:W-:Y:S05]  /*9a00*/  WARPSYNC.ALL ;  /* 0x0000000000007948 */ /* 0x000fea0003800000 */
[C---:B-1----:R-:W-:Y:S02]  /*9a10*/  SHF.L.U32 R0, R3.reuse, 0x4, RZ ;  /* 0x0000000403007819 */ /* 0x042fe400000006ff */
[----:B------:R-:W-:Y:S02]  /*9a20*/  SHF.L.U32 R2, R3, 0x5, RZ ;  /* 0x0000000503027819 */ /* 0x000fe400000006ff */
[----:B------:R-:W-:-:S02]  /*9a30*/  LOP3.LUT R0, R0, 0xe00, RZ, 0xc0, !PT ;  /* 0x00000e0000007812 */ /* 0x000fc400078ec0ff */
[----:B------:R-:W-:Y:S02]  /*9a40*/  LOP3.LUT R8, R2, 0xc0, RZ, 0xc0, !PT ;  /* 0x000000c002087812 */ /* 0x000fe400078ec0ff */
[----:B------:R-:W-:-:S04]  /*9a50*/  LOP3.LUT R0, R0, 0x20, R2, 0xf8, !PT ;  /* 0x0000002000007812 */ /* 0x000fc800078ef802 */
[----:B------:R-:W-:Y:S02]  /*9a60*/  LOP3.LUT R0, R0, 0x100, R2, 0xf8, !PT ;  /* 0x0000010000007812 */ /* 0x000fe400078ef802 */
[----:B------:R-:W-:-:S04]  /*9a70*/  SHF.R.U32.HI R2, RZ, 0x1, R3 ;  /* 0x00000001ff027819 */ /* 0x000fc80000011603 */
[----:B------:R-:W-:Y:S02]  /*9a80*/  LOP3.LUT R8, R8, 0x8, R2, 0xf8, !PT ;  /* 0x0000000808087812 */ /* 0x000fe400078ef802 */
[----:B------:R-:W-:-:S04]  /*9a90*/  SHF.L.U32 R2, R3, 0x2, RZ ;  /* 0x0000000203027819 */ /* 0x000fc800000006ff */
[----:B------:R-:W-:-:S04]  /*9aa0*/  LOP3.LUT R8, R8, 0x18, R2, 0x78, !PT ;  /* 0x0000001808087812 */ /* 0x000fc800078e7802 */
[----:B------:R-:W-:-:S04]  /*9ab0*/  LOP3.LUT R8, R0, R8, RZ, 0xfc, !PT ;  /* 0x0000000800087212 */ /* 0x000fc800078efcff */
[----:B------:R-:W-:-:S04]  /*9ac0*/  LEA R8, R8, UR46, 0x1 ;  /* 0x0000002e08087c11 */ /* 0x000fc8000f8e08ff */
[----:B------:R-:W-:Y:S02]  /*9ad0*/  LEA R4, R18, R8, 0x1 ;  /* 0x0000000812047211 */ /* 0x000fe400078e08ff */
[----:B------:R-:W2:Y:S04]  /*9ae0*/  LDSM.16.M88.4 R8, [R8+0x200] ;  /* 0x000200000808783b */ /* 0x000ea80000000200 */
[----:B------:R-:W3:Y:S02]  /*9af0*/  LDSM.16.M88.4 R4, [R4+0x200] ;  /* 0x000200000404783b */ /* 0x000ee40000000200 */
.L_x_47:
[----:B------:R-:W-:Y:S05]  /*9b00*/  BSYNC B0 ;  /* 0x0000000000007941 */ /* 0x000fea0003800000 */
.L_x_46:
[----:B-1----:R-:W4:Y:S04]  /*9b10*/  LDL.LU R0, [R1] ;  /* 0x0000000001007983 */ /* 0x002f280000300800 */
[----:B------:R-:W3:Y:S04]  /*9b20*/  LDL.LU R13, [R1+0x4] ;  /* 0x00000400010d7983 */ /* 0x000ee80000300800 */
[----:B------:R-:W3:Y:S04]  /*9b30*/  LDL.LU R158, [R1+0x8] ;  /* 0x00000800019e7983 */ /* 0x000ee80000300800 */
[----:B------:R-:W3:Y:S04]  /*9b40*/  LDL.LU R157, [R1+0xc] ;  /* 0x00000c00019d7983 */ /* 0x000ee80000300800 */
[----:B------:R-:W3:Y:S04]  /*9b50*/  LDL.LU R156, [R1+0x10] ;  /* 0x00001000019c7983 */ /* 0x000ee80000300800 */
[----:B------:R-:W3:Y:S04]  /*9b60*/  LDL.LU R155, [R1+0x14] ;  /* 0x00001400019b7983 */ /* 0x000ee80000300800 */
[----:B------:R-:W3:Y:S01]  /*9b70*/  LDL.LU R154, [R1+0x18] ;  /* 0x00001800019a7983 */ /* 0x000ee20000300800 */
[----:B--2---:R-:W-:-:S02]  /*9b80*/  HADD2.F32 R2, -RZ, R8.H0_H0 ;  /* 0x20000008ff027230 */ /* 0x004fc40000004100 */
[----:B------:R-:W-:Y:S01]  /*9b90*/  IMAD.MOV.U32 R160, RZ, RZ, 0x3bbb989d ;  /* 0x3bbb989dffa07424 */ /* 0x000fe200078e00ff */
[----:B------:R-:W-:Y:S01]  /*9ba0*/  MOV R14, 0x437c0000 ;  /* 0x437c0000000e7802 */ /* 0x000fe20000000f00 */
        /* <DEDUP_REMOVED lines=9> */
[----:B------:R-:W-:Y:S01]  /*9c40*/  BSSY B1, `(.L_x_50) ;  /* 0x00000bc000017945 */ /* 0x000fe20003800000 */
[----:B----45:R-:W-:-:S04]  /*9c50*/  FMUL R0, R17, R0 ;  /* 0x0000000011007220 */ /* 0x030fc80000400000 */
[----:B------:R-:W-:-:S04]  /*9c60*/  FFMA R0, R16, R2, R0 ;  /* 0x0000000210007223 */ /* 0x000fc80000000000 */
[----:B------:R-:W-:-:S04]  /*9c70*/  FFMA.SAT R2, -R0, R160, 0.5 ;  /* 0x3f00000000027423 */ /* 0x000fc800000021a0 */
[----:B------:R-:W-:-:S04]  /*9c80*/  FFMA.RM R2, R2, R14, 12582913 ;  /* 0x4b40000102027423 */ /* 0x000fc8000000400e */
[----:B------:R-:W-:-:S04]  /*9c90*/  FADD R3, R2, -12583039 ;  /* 0xcb40007f02037421 */ /* 0x000fc80000000000 */
[----:B------:R-:W-:-:S04]  /*9ca0*/  FFMA R3, -R0, 1.4426950216293334961, -R3 ;  /* 0x3fb8aa3b00037823 */ /* 0x000fc80000000903 */
[----:B------:R-:W-:-:S04]  /*9cb0*/  FFMA R0, -R0, 1.925963033500011079e-08, R3 ;  /* 0x32a5706000007823 */ /* 0x000fc80000000103 */
[----:B------:R1:W4:Y:S02]  /*9cc0*/  MUFU.EX2 R3, R0 ;  /* 0x0000000000037308 */ /* 0x0003240000000800 */
[----:B-1----:R-:W-:Y:S01]  /*9cd0*/  SHF.L.U32 R0, R2, 0x17, RZ ;  /* 0x0000001702007819 */ /* 0x002fe200000006ff */
[----:B---3--:R-:W-:-:S04]  /*9ce0*/  FMUL R2, R17, R13 ;  /* 0x0000000d11027220 */ /* 0x008fc80000400000 */
[----:B----4-:R-:W-:Y:S01]  /*9cf0*/  FFMA R0, R0, R3, 1 ;  /* 0x3f80000000007423 */ /* 0x010fe20000000003 */
[----:B------:R-:W-:-:S05]  /*9d00*/  HADD2.F32 R3, -RZ, R8.H1_H1 ;  /* 0x30000008ff037230 */ /* 0x000fca0000004100 */
[----:B------:R-:W-:-:S04]  /*9d10*/  FFMA R2, R16, R3, R2 ;  /* 0x0000000310027223 */ /* 0x000fc80000000002 */
[----:B------:R-:W-:-:S04]  /*9d20*/  FFMA.SAT R3, -R2, R160, 0.5 ;  /* 0x3f00000002037423 */ /* 0x000fc800000021a0 */
[----:B------:R-:W-:-:S04]  /*9d30*/  FFMA.RM R3, R3, R14, 12582913 ;  /* 0x4b40000103037423 */ /* 0x000fc8000000400e */
[C---:B------:R-:W-:Y:S01]  /*9d40*/  FADD R13, R3.reuse, -12583039 ;  /* 0xcb40007f030d7421 */ /* 0x040fe20000000000 */
[----:B------:R-:W-:Y:S01]  /*9d50*/  SHF.L.U32 R159, R3, 0x17, RZ ;  /* 0x00000017039f7819 */ /* 0x000fe200000006ff */
[----:B------:R-:W-:Y:S02]  /*9d60*/  HADD2.F32 R3, -RZ, R9.H0_H0 ;  /* 0x20000009ff037230 */ /* 0x000fe40000004100 */
[----:B------:R-:W-:-:S04]  /*9d70*/  FFMA R13, -R2, 1.4426950216293334961, -R13 ;  /* 0x3fb8aa3b020d7823 */ /* 0x000fc8000000090d */
[----:B------:R-:W-:-:S06]  /*9d80*/  FFMA R2, -R2, 1.925963033500011079e-08, R13 ;  /* 0x32a5706002027823 */ /* 0x000fcc000000010d */
[----:B------:R-:W1:Y:S02]  /*9d90*/  MUFU.EX2 R2, R2 ;  /* 0x0000000200027308 */ /* 0x000e640000000800 */
[----:B-1----:R-:W-:Y:S01]  /*9da0*/  FFMA R159, R159, R2, 1 ;  /* 0x3f8000009f9f7423 */ /* 0x002fe20000000002 */
[----:B------:R-:W-:-:S04]  /*9db0*/  FMUL R2, R17, R158 ;  /* 0x0000009e11027220 */ /* 0x000fc80000400000 */
[----:B------:R-:W-:-:S04]  /*9dc0*/  FFMA R2, R16, R3, R2 ;  /* 0x0000000310027223 */ /* 0x000fc80000000002 */
[----:B------:R-:W-:-:S04]  /*9dd0*/  FFMA.SAT R3, -R2, R160, 0.5 ;  /* 0x3f00000002037423 */ /* 0x000fc800000021a0 */
[----:B------:R-:W-:-:S04]  /*9de0*/  FFMA.RM R3, R3, R14, 12582913 ;  /* 0x4b40000103037423 */ /* 0x000fc8000000400e */
[C---:B------:R-:W-:Y:S01]  /*9df0*/  FADD R13, R3.reuse, -12583039 ;  /* 0xcb40007f030d7421 */ /* 0x040fe20000000000 */
[----:B------:R-:W-:Y:S01]  /*9e00*/  SHF.L.U32 R158, R3, 0x17, RZ ;  /* 0x00000017039e7819 */ /* 0x000fe200000006ff */
[----:B------:R-:W-:Y:S02]  /*9e10*/  HADD2.F32 R3, -RZ, R9.H1_H1 ;  /* 0x30000009ff037230 */ /* 0x000fe40000004100 */
        /* <DEDUP_REMOVED lines=48> */
[----:B--2---:R-:W-:-:S04]  /*a120*/  FMUL R2, R17, R153 ;  /* 0x0000009911027220 */ /* 0x004fc80000400000 */
        /* <DEDUP_REMOVED lines=71> */
[----:B------:R-:W-:Y:S02]  /*a5a0*/  FMUL R3, R17, R162 ;  /* 0x000000a211037220 */ /* 0x000fe40000400000 */
[----:B------:R-:W-:-:S04]  /*a5b0*/  FFMA R13, -R2, 1.4426950216293334961, -R13 ;  /* 0x3fb8aa3b020d7823 */ /* 0x000fc8000000090d */
[----:B------:R-:W-:Y:S01]  /*a5c0*/  FFMA R2, -R2, 1.925963033500011079e-08, R13 ;  /* 0x32a5706002027823 */ /* 0x000fe2000000010d */
[----:B------:R-:W-:-:S05]  /*a5d0*/  HADD2.F32 R13, -RZ, R7.H1_H1 ;  /* 0x30000007ff0d7230 */ /* 0x000fca0000004100 */
[----:B------:R-:W1:Y:S02]  /*a5e0*/  MUFU.EX2 R2, R2 ;  /* 0x0000000200027308 */ /* 0x000e640000000800 */
[----:B-1----:R-:W-:Y:S01]  /*a5f0*/  FFMA R15, R15, R2, 1 ;  /* 0x3f8000000f0f7423 */ /* 0x002fe20000000002 */
[----:B------:R-:W-:-:S05]  /*a600*/  HADD2.F32 R2, -RZ, R7.H0_H0 ;  /* 0x20000007ff027230 */ /* 0x000fca0000004100 */
[----:B------:R-:W-:Y:S01]  /*a610*/  FFMA R3, R16, R2, R3 ;  /* 0x0000000210037223 */ /* 0x000fe20000000003 */
[----:B------:R-:W-:-:S04]  /*a620*/  FMUL R2, R17, R161 ;  /* 0x000000a111027220 */ /* 0x000fc80000400000 */
[----:B------:R-:W-:Y:S01]  /*a630*/  FFMA R2, R16, R13, R2 ;  /* 0x0000000d10027223 */ /* 0x000fe20000000002 */
[----:B------:R-:W-:-:S03]  /*a640*/  FFMA.SAT R13, -R3, R160, 0.5 ;  /* 0x3f000000030d7423 */ /* 0x000fc600000021a0 */
[----:B------:R-:W-:Y:S01]  /*a650*/  FFMA.SAT R160, -R2, R160, 0.5 ;  /* 0x3f00000002a07423 */ /* 0x000fe200000021a0 */
[----:B------:R-:W-:-:S03]  /*a660*/  FFMA.RM R13, R13, R14, 12582913 ;  /* 0x4b4000010d0d7423 */ /* 0x000fc6000000400e */
[----:B------:R-:W-:Y:S01]  /*a670*/  FFMA.RM R160, R160, R14, 12582913 ;  /* 0x4b400001a0a07423 */ /* 0x000fe2000000400e */
[----:B------:R-:W-:-:S04]  /*a680*/  FADD R14, R13, -12583039 ;  /* 0xcb40007f0d0e7421 */ /* 0x000fc80000000000 */
[----:B------:R-:W-:-:S04]  /*a690*/  FFMA R14, -R3, 1.4426950216293334961, -R14 ;  /* 0x3fb8aa3b030e7823 */ /* 0x000fc8000000090e */
[----:B------:R-:W-:Y:S01]  /*a6a0*/  FFMA R3, -R3, 1.925963033500011079e-08, R14 ;  /* 0x32a5706003037823 */ /* 0x000fe2000000010e */
[----:B------:R-:W-:Y:S02]  /*a6b0*/  SHF.L.U32 R14, R13, 0x17, RZ ;  /* 0x000000170d0e7819 */ /* 0x000fe400000006ff */
[----:B------:R-:W-:-:S03]  /*a6c0*/  SHF.L.U32 R13, R160, 0x17, RZ ;  /* 0x00000017a00d7819 */ /* 0x000fc600000006ff */
[----:B------:R-:W1:Y:S02]  /*a6d0*/  MUFU.EX2 R3, R3 ;  /* 0x0000000300037308 */ /* 0x000e640000000800 */
[----:B-1----:R-:W-:Y:S01]  /*a6e0*/  FFMA R14, R14, R3, 1 ;  /* 0x3f8000000e0e7423 */ /* 0x002fe20000000003 */
[----:B------:R-:W-:-:S04]  /*a6f0*/  FADD R3, R160, -12583039 ;  /* 0xcb40007fa0037421 */ /* 0x000fc80000000000 */
[----:B------:R-:W-:-:S04]  /*a700*/  FFMA R3, -R2, 1.4426950216293334961, -R3 ;  /* 0x3fb8aa3b02037823 */ /* 0x000fc80000000903 */
[----:B------:R-:W-:-:S06]  /*a710*/  FFMA R2, -R2, 1.925963033500011079e-08, R3 ;  /* 0x32a5706002027823 */ /* 0x000fcc0000000103 */
[----:B------:R-:W1:Y:S02]  /*a720*/  MUFU.EX2 R2, R2 ;  /* 0x0000000200027308 */ /* 0x000e640000000800 */
[----:B-1----:R-:W-:Y:S01]  /*a730*/  FFMA R13, R13, R2, 1 ;  /* 0x3f8000000d0d7423 */ /* 0x002fe20000000002 */
[----:B------:R-:W-:-:S04]  /*a740*/  IADD3 R2, R0, 0x1800000, RZ ;  /* 0x0180000000027810 */ /* 0x000fc80007ffe0ff */
[----:B------:R-:W-:-:S04]  /*a750*/  LOP3.LUT R2, R2, 0x7f800000, RZ, 0xc0, !PT ;  /* 0x7f80000002027812 */ /* 0x000fc800078ec0ff */
[----:B------:R-:W-:-:S13]  /*a760*/  ISETP.GT.U32.AND P2, PT, R2, 0x1ffffff, PT ;  /* 0x01ffffff0200780c */ /* 0x000fda0003f44070 */
[----:B------:R-:W-:Y:S05]  /*a770*/  @P2 BRA `(.L_x_51) ;  /* 0x0000000000102947 */ /* 0x000fea0003800000 */
[----:B------:R-:W-:-:S07]  /*a780*/  MOV R2, 0xa7a0 ;  /* 0x0000a7a000027802 */ /* 0x000fce0000000f00 */
[----:B------:R-:W-:Y:S05]  /*a790*/  CALL.REL.NOINC `($__internal_0_$__cuda_sm20_rcp_rn_f32_slowpath) ;  /* 0x0000023000487944 */ /* 0x000fea0003c00000 */
[----:B------:R-:W-:Y:S01]  /*a7a0*/  MOV R167, R0 ;  /* 0x0000000000a77202 */ /* 0x000fe20000000f00 */
[----:B------:R-:W-:Y:S06]  /*a7b0*/  BRA `(.L_x_52) ;  /* 0x0000000000107947 */ /* 0x000fec0003800000 */
.L_x_51:
[----:B------:R-:W1:Y:S02]  /*a7c0*/  MUFU.RCP R167, R0 ;  /* 0x0000000000a77308 */ /* 0x000e640000001000 */
[----:B-1----:R-:W-:-:S04]  /*a7d0*/  FFMA R0, R0, R167, -1 ;  /* 0xbf80000000007423 */ /* 0x002fc800000000a7 */
[----:B------:R-:W-:-:S04]  /*a7e0*/  FADD.FTZ R0, -R0, -RZ ;  /* 0x800000ff00007221 */ /* 0x000fc80000010100 */
[----:B------:R-:W-:-:S07]  /*a7f0*/  FFMA R167, R167, R0, R167 ;  /* 0x00000000a7a77223 */ /* 0x000fce00000000a7 */
.L_x_52:
[----:B------:R-:W-:Y:S05]  /*a800*/  BSYNC B1 ;  /* 0x0000000000017941 */ /* 0x000fea0003800000 */
.L_x_50:
[----:B------:R-:W-:Y:S01]  /*a810*/  IADD3 R0, R159, 0x1800000, RZ ;  /* 0x018000009f007810 */ /* 0x000fe20007ffe0ff */
[----:B------:R-:W-:Y:S03]  /*a820*/  BSSY B1, `(.L_x_53) ;  /* 0x000000d000017945 */ /* 0x000fe60003800000 */
[----:B------:R-:W-:-:S04]  /*a830*/  LOP3.LUT R0, R0, 0x7f800000, RZ, 0xc0, !PT ;  /* 0x7f80000000007812 */ /* 0x000fc800078ec0ff */
[----:B------:R-:W-:-:S13]  /*a840*/  ISETP.GT.U32.AND P2, PT, R0, 0x1ffffff, PT ;  /* 0x01ffffff0000780c */ /* 0x000fda0003f44070 */
[----:B------:R-:W-:Y:S05]  /*a850*/  @P2 BRA `(.L_x_54) ;  /* 0x0000000000142947 */ /* 0x000fea0003800000 */
[----:B------:R-:W-:Y:S02]  /*a860*/  MOV R0, R159 ;  /* 0x0000009f00007202 */ /* 0x000fe40000000f00 */
[----:B------:R-:W-:-:S07]  /*a870*/  MOV R2, 0xa890 ;  /* 0x0000a89000027802 */ /* 0x000fce0000000f00 */
[----:B------:R-:W-:Y:S05]  /*a880*/  CALL.REL.NOINC `($__internal_0_$__cuda_sm20_rcp_rn_f32_slowpath) ;  /* 0x00000230000c7944 */ /* 0x000fea0003c00000 */
[----:B------:R-:W-:Y:S01]  /*a890*/  IMAD.MOV.U32 R166, RZ, RZ, R0 ;  /* 0x000000ffffa67224 */ /* 0x000fe200078e0000 */
[----:B------:R-:W-:Y:S06]  /*a8a0*/  BRA `(.L_x_55) ;  /* 0x0000000000107947 */ /* 0x000fec0003800000 */
.L_x_54:
[----:B------:R-:W1:Y:S02]  /*a8b0*/  MUFU.RCP R166, R159 ;  /* 0x0000009f00a67308 */ /* 0x000e640000001000 */
[----:B-1----:R-:W-:-:S04]  /*a8c0*/  FFMA R159, R159, R166, -1 ;  /* 0xbf8000009f9f7423 */ /* 0x002fc800000000a6 */
[----:B------:R-:W-:-:S04]  /*a8d0*/  FADD.FTZ R159, -R159, -RZ ;  /* 0x800000ff9f9f7221 */ /* 0x000fc80000010100 */
[----:B------:R-:W-:-:S07]  /*a8e0*/  FFMA R166, R166, R159, R166 ;  /* 0x0000009fa6a67223 */ /* 0x000fce00000000a6 */
.L_x_55:
[----:B------:R-:W-:Y:S05]  /*a8f0*/  BSYNC B1 ;  /* 0x0000000000017941 */ /* 0x000fea0003800000 */
.L_x_53:
        /* <DEDUP_REMOVED lines=8> */
[----:B------:R-:W-:Y:S01]  /*a980*/  MOV R165, R0 ;  /* 0x0000000000a57202 */ /* 0x000fe20000000f00 */
[----:B------:R-:W-:Y:S06]  /*a990*/  BRA `(.L_x_58) ;  /* 0x0000000000107947 */ /* 0x000fec0003800000 */
.L_x_57:
[----:B------:R-:W1:Y:S02]  /*a9a0*/  MUFU.RCP R165, R158 ;  /* 0x0000009e00a57308 */ /* 0x000e640000001000 */
[----:B-1----:R-:W-:-:S04]  /*a9b0*/  FFMA R158, R158, R165, -1 ;  /* 0xbf8000009e9e7423 */ /* 0x002fc800000000a5 */
[----:B------:R-:W-:-:S04]  /*a9c0*/  FADD.FTZ R158, -R158, -RZ ;  /* 0x800000ff9e9e7221 */ /* 0x000fc80000010100 */
[----:B------:R-:W-:-:S07]  /*a9d0*/  FFMA R165, R165, R158, R165 ;  /* 0x0000009ea5a57223 */ /* 0x000fce00000000a5 */
.L_x_58:
[----:B------:R-:W-:Y:S05]  /*a9e0*/  BSYNC B1 ;  /* 0x0000000000017941 */ /* 0x000fea0003800000 */
.L_x_56:
        /* <DEDUP_REMOVED lines=10> */
.L_x_60:
[----:B------:R-:W1:Y:S02]  /*aa90*/  MUFU.RCP R164, R157 ;  /* 0x0000009d00a47308 */ /* 0x000e640000001000 */
[----:B-1----:R-:W-:-:S04]  /*aaa0*/  FFMA R157, R157, R164, -1 ;  /* 0xbf8000009d9d7423 */ /* 0x002fc800000000a4 */
[----:B------:R-:W-:-:S04]  /*aab0*/  FADD.FTZ R157, -R157, -RZ ;  /* 0x800000ff9d9d7221 */ /* 0x000fc80000010100 */
[----:B------:R-:W-:-:S07]  /*aac0*/  FFMA R164, R164, R157, R164 ;  /* 0x0000009da4a47223 */ /* 0x000fce00000000a4 */
.L_x_61:
[----:B------:R-:W-:Y:S05]  /*aad0*/  BSYNC B1 ;  /* 0x0000000000017941 */ /* 0x000fea0003800000 */
.L_x_59:
        /* <DEDUP_REMOVED lines=10> */
.L_x_63:
[----:B------:R-:W1:Y:S02]  /*ab80*/  MUFU.RCP R163, R156 ;  /* 0x0000009c00a37308 */ /* 0x000e640000001000 */
[----:B-1----:R-:W-:-:S04]  /*ab90*/  FFMA R156, R156, R163, -1 ;  /* 0xbf8000009c9c7423 */ /* 0x002fc800000000a3 */
[----:B------:R-:W-:-:S04]  /*aba0*/  FADD.FTZ R156, -R156, -RZ ;  /* 0x800000ff9c9c7221 */ /* 0x000fc80000010100 */
[----:B------:R-:W-:-:S07]  /*abb0*/  FFMA R163, R163, R156, R163 ;  /* 0x0000009ca3a37223 */ /* 0x000fce00000000a3 */
.L_x_64:
[----:B------:R-:W-:Y:S05]  /*abc0*/  BSYNC B1 ;  /* 0x0000000000017941 */ /* 0x000fea0003800000 */
.L_x_62:
        /* <DEDUP_REMOVED lines=10> */
.L_x_66:
[----:B------:R-:W1:Y:S02]  /*ac70*/  MUFU.RCP R162, R155 ;  /* 0x0000009b00a27308 */ /* 0x000e640000001000 */
[----:B-1----:R-:W-:-:S04]  /*ac80*/  FFMA R155, R155, R162, -1 ;  /* 0xbf8000009b9b7423 */ /* 0x002fc800000000a2 */
[----:B------:R-:W-:-:S04]  /*ac90*/  FADD.FTZ R155, -R155, -RZ ;  /* 0x800000ff9b9b7221 */ /* 0x000fc80000010100 */
[----:B------:R-:W-:-:S07]  /*aca0*/  FFMA R162, R162, R155, R162 ;  /* 0x0000009ba2a27223 */ /* 0x000fce00000000a2 */
.L_x_67:
[----:B------:R-:W-:Y:S05]  /*acb0*/  BSYNC B1 ;  /* 0x0000000000017941 */ /* 0x000fea0003800000 */
.L_x_65:
        /* <DEDUP_REMOVED lines=10> */
.L_x_69:
[----:B------:R-:W1:Y:S02]  /*ad60*/  MUFU.RCP R161, R154 ;  /* 0x0000009a00a17308 */ /* 0x000e640000001000 */
[----:B-1----:R-:W-:-:S04]  /*ad70*/  FFMA R154, R154, R161, -1 ;  /* 0xbf8000009a9a7423 */ /* 0x002fc800000000a1 */
[----:B------:R-:W-:-:S04]  /*ad80*/  FADD.FTZ R154, -R154, -RZ ;  /* 0x800000ff9a9a7221 */ /* 0x000fc80000010100 */
[----:B------:R-:W-:-:S07]  /*ad90*/  FFMA R161, R161, R154, R161 ;  /* 0x0000009aa1a17223 */ /* 0x000fce00000000a1 */
.L_x_70:
[----:B------:R-:W-:Y:S05]  /*ada0*/  BSYNC B1 ;  /* 0x0000000000017941 */ /* 0x000fea0003800000 */
.L_x_68:
        /* <DEDUP_REMOVED lines=10> */
.L_x_72:
[----:B------:R-:W1:Y:S02]  /*ae50*/  MUFU.RCP R155, R153 ;  /* 0x00000099009b7308 */ /* 0x000e640000001000 */
[----:B-1----:R-:W-:-:S04]  /*ae60*/  FFMA R153, R153, R155, -1 ;  /* 0xbf80000099997423 */ /* 0x002fc8000000009b */
[----:B------:R-:W-:-:S04]  /*ae70*/  FADD.FTZ R153, -R153, -RZ ;  /* 0x800000ff99997221 */ /* 0x000fc80000010100 */
[----:B------:R-:W-:-:S07]  /*ae80*/  FFMA R155, R155, R153, R155 ;  /* 0x000000999b9b7223 */ /* 0x000fce000000009b */
.L_x_73:
[----:B------:R-:W-:Y:S05]  /*ae90*/  BSYNC B1 ;  /* 0x0000000000017941 */ /* 0x000fea0003800000 */
.L_x_71:
        /* <DEDUP_REMOVED lines=10> */
.L_x_75:
[----:B------:R-:W1:Y:S02]  /*af40*/  MUFU.RCP R159, R152 ;  /* 0x00000098009f7308 */ /* 0x000e640000001000 */
[----:B-1----:R-:W-:-:S04]  /*af50*/  FFMA R152, R152, R159, -1 ;  /* 0xbf80000098987423 */ /* 0x002fc8000000009f */
[----:B------:R-:W-:-:S04]  /*af60*/  FADD.FTZ R152, -R152, -RZ ;  /* 0x800000ff98987221 */ /* 0x000fc80000010100 */
[----:B------:R-:W-:-:S07]  /*af70*/  FFMA R159, R159, R152, R159 ;  /* 0x000000989f9f7223 */ /* 0x000fce000000009f */
.L_x_76:
[----:B------:R-:W-:Y:S05]  /*af80*/  BSYNC B1 ;  /* 0x0000000000017941 */ /* 0x000fea0003800000 */
.L_x_74:
[----:B------:R-:W-:Y:S01]  /*af90*/  VIADD R0, R23, 0x1800000 ;  /* 0x0180000017007836 */ /* 0x000fe20000000000 */
[----:B------:R-:W-:Y:S04]  /*afa0*/  BSSY B1, `(.L_x_77) ;  /* 0x000000d000017945 */ /* 0x000fe80003800000 */
        /* <DEDUP_REMOVED lines=8> */
.L_x_78:
[----:B------:R-:W1:Y:S02]  /*b030*/  MUFU.RCP R158, R23 ;  /* 0x00000017009e7308 */ /* 0x000e640000001000 */
[----:B-1----:R-:W-:-:S04]  /*b040*/  FFMA R23, R23, R158, -1 ;  /* 0xbf80000017177423 */ /* 0x002fc8000000009e */
[----:B------:R-:W-:-:S04]  /*b050*/  FADD.FTZ R23, -R23, -RZ ;  /* 0x800000ff17177221 */ /* 0x000fc80000010100 */
[----:B------:R-:W-:-:S07]  /*b060*/  FFMA R158, R158, R23, R158 ;  /* 0x000000179e9e7223 */ /* 0x000fce000000009e */
.L_x_79:
[----:B------:R-:W-:Y:S05]  /*b070*/  BSYNC B1 ;  /* 0x0000000000017941 */ /* 0x000fea0003800000 */
.L_x_77:
        /* <DEDUP_REMOVED lines=10> */
.L_x_81:
[----:B------:R-:W1:Y:S02]  /*b120*/  MUFU.RCP R157, R22 ;  /* 0x00000016009d7308 */ /* 0x000e640000001000 */
[----:B-1----:R-:W-:-:S04]  /*b130*/  FFMA R22, R22, R157, -1 ;  /* 0xbf80000016167423 */ /* 0x002fc8000000009d */
[----:B------:R-:W-:-:S04]  /*b140*/  FADD.FTZ R22, -R22, -RZ ;  /* 0x800000ff16167221 */ /* 0x000fc80000010100 */
[----:B------:R-:W-:-:S07]  /*b150*/  FFMA R157, R157, R22, R157 ;  /* 0x000000169d9d7223 */ /* 0x000fce000000009d */
.L_x_82:
[----:B------:R-:W-:Y:S05]  /*b160*/  BSYNC B1 ;  /* 0x0000000000017941 */ /* 0x000fea0003800000 */
.L_x_80:
        /* <DEDUP_REMOVED lines=10> */
.L_x_84:
[----:B------:R-:W1:Y:S02]  /*b210*/  MUFU.RCP R0, R21 ;  /* 0x0000001500007308 */ /* 0x000e640000001000 */
[----:B-1----:R-:W-:-:S04]  /*b220*/  FFMA R21, R21, R0, -1 ;  /* 0xbf80000015157423 */ /* 0x002fc80000000000 */
[----:B------:R-:W-:-:S04]  /*b230*/  FADD.FTZ R21, -R21, -RZ ;  /* 0x800000ff15157221 */ /* 0x000fc80000010100 */
[----:B------:R-:W-:-:S07]  /*b240*/  FFMA R21, R0, R21, R0 ;  /* 0x0000001500157223 */ /* 0x000fce0000000000 */
.L_x_85:
[----:B------:R-:W-:Y:S05]  /*b250*/  BSYNC B1 ;  /* 0x0000000000017941 */ /* 0x000fea0003800000 */
.L_x_83:
        /* <DEDUP_REMOVED lines=10> */
.L_x_87:
[----:B------:R-:W1:Y:S02]  /*b300*/  MUFU.RCP R156, R20 ;  /* 0x00000014009c7308 */ /* 0x000e640000001000 */
[----:B-1----:R-:W-:-:S04]  /*b310*/  FFMA R20, R20, R156, -1 ;  /* 0xbf80000014147423 */ /* 0x002fc8000000009c */
[----:B------:R-:W-:-:S04]  /*b320*/  FADD.FTZ R20, -R20, -RZ ;  /* 0x800000ff14147221 */ /* 0x000fc80000010100 */
[----:B------:R-:W-:-:S07]  /*b330*/  FFMA R156, R156, R20, R156 ;  /* 0x000000149c9c7223 */ /* 0x000fce000000009c */
.L_x_88:
[----:B------:R-:W-:Y:S05]  /*b340*/  BSYNC B1 ;  /* 0x0000000000017941 */ /* 0x000fea0003800000 */
.L_x_86:
        /* <DEDUP_REMOVED lines=10> */
.L_x_90:
[----:B------:R-:W1:Y:S02]  /*b3f0*/  MUFU.RCP R22, R15 ;  /* 0x0000000f00167308 */ /* 0x000e640000001000 */
[----:B-1----:R-:W-:-:S04]  /*b400*/  FFMA R15, R15, R22, -1 ;  /* 0xbf8000000f0f7423 */ /* 0x002fc80000000016 */
[----:B------:R-:W-:-:S04]  /*b410*/  FADD.FTZ R15, -R15, -RZ ;  /* 0x800000ff0f0f7221 */ /* 0x000fc80000010100 */
[----:B------:R-:W-:-:S07]  /*b420*/  FFMA R22, R22, R15, R22 ;  /* 0x0000000f16167223 */ /* 0x000fce0000000016 */
.L_x_91:
[----:B------:R-:W-:Y:S05]  /*b430*/  BSYNC B1 ;  /* 0x0000000000017941 */ /* 0x000fea0003800000 */
.L_x_89:
        /* <DEDUP_REMOVED lines=10> */
.L_x_93:
[----:B------:R-:W1:Y:S02]  /*b4e0*/  MUFU.RCP R15, R14 ;  /* 0x0000000e000f7308 */ /* 0x000e640000001000 */
[----:B-1----:R-:W-:-:S04]  /*b4f0*/  FFMA R14, R14, R15, -1 ;  /* 0xbf8000000e0e7423 */ /* 0x002fc8000000000f */
[----:B------:R-:W-:-:S04]  /*b500*/  FADD.FTZ R14, -R14, -RZ ;  /* 0x800000ff0e0e7221 */ /* 0x000fc80000010100 */
[----:B------:R-:W-:-:S07]  /*b510*/  FFMA R15, R15, R14, R15 ;  /* 0x0000000e0f0f7223 */ /* 0x000fce000000000f */
.L_x_94:
[----:B------:R-:W-:Y:S05]  /*b520*/  BSYNC B1 ;  /* 0x0000000000017941 */ /* 0x000fea0003800000 */
.L_x_92:
        /* <DEDUP_REMOVED lines=10> */
.L_x_96:
[----:B------:R-:W1:Y:S02]  /*b5d0*/  MUFU.RCP R23, R13 ;  /* 0x0000000d00177308 */ /* 0x000e640000001000 */
[----:B-1----:R-:W-:-:S04]  /*b5e0*/  FFMA R13, R13, R23, -1 ;  /* 0xbf8000000d0d7423 */ /* 0x002fc80000000017 */
[----:B------:R-:W-:-:S04]  /*b5f0*/  FADD.FTZ R13, -R13, -RZ ;  /* 0x800000ff0d0d7221 */ /* 0x000fc80000010100 */
[----:B------:R-:W-:-:S07]  /*b600*/  FFMA R23, R23, R13, R23 ;  /* 0x0000000d17177223 */ /* 0x000fce0000000017 */
.L_x_97:
[----:B------:R-:W-:Y:S05]  /*b610*/  BSYNC B1 ;  /* 0x0000000000017941 */ /* 0x000fea0003800000 */
.L_x_95:
[----:B------:R-:W1:Y:S01]  /*b620*/  S2R R3, SR_TID.X ;  /* 0x0000000000037919 */ /* 0x000e620000002100 */
[----:B------:R-:W-:Y:S01]  /*b630*/  F2FP.F16.F32.PACK_AB R152, R166, R167 ;  /* 0x000000a7a698723e */ /* 0x000fe200000000ff */
[----:B------:R-:W-:Y:S05]  /*b640*/  WARPSYNC.ALL ;  /* 0x0000000000007948 */ /* 0x000fea0003800000 */
[----:B------:R-:W-:Y:S01]  /*b650*/  F2FP.F16.F32.PACK_AB R153, R164, R165 ;  /* 0x000000a5a499723e */ /* 0x000fe200000000ff */
[----:B------:R-:W-:Y:S01]  /*b660*/  BSSY B0, `(.L_x_98) ;  /* 0x0000025000007945 */ /* 0x000fe20003800000 */
[----:B------:R-:W-:Y:S02]  /*b670*/  F2FP.F16.F32.PACK_AB R154, R162, R163 ;  /* 0x000000a3a29a723e */ /* 0x000fe400000000ff */
[----:B------:R-:W-:-:S02]  /*b680*/  F2FP.F16.F32.PACK_AB R155, R155, R161 ;  /* 0x000000a19b9b723e */ /* 0x000fc400000000ff */
[----:B------:R-:W-:Y:S02]  /*b690*/  F2FP.F16.F32.PACK_AB R20, R158, R159 ;  /* 0x0000009f9e14723e */ /* 0x000fe400000000ff */
[----:B------:R-:W-:Y:S02]  /*b6a0*/  F2FP.F16.F32.PACK_AB R21, R21, R157 ;  /* 0x0000009d1515723e */ /* 0x000fe400000000ff */
[----:B------:R-:W-:Y:S02]  /*b6b0*/  F2FP.F16.F32.PACK_AB R22, R22, R156 ;  /* 0x0000009c1616723e */ /* 0x000fe400000000ff */
[----:B------:R-:W-:Y:S02]  /*b6c0*/  F2FP.F16.F32.PACK_AB R23, R23, R15 ;  /* 0x0000000f1717723e */ /* 0x000fe400000000ff */
[----:B------:R-:W-:Y:S02]  /*b6d0*/  ISETP.GT.U32.AND P5, PT, R172, 0x3e, PT ;  /* 0x0000003eac00780c */ /* 0x000fe40003fa4070 */
[C---:B-1----:R-:W-:Y:S01]  /*b6e0*/  SHF.L.U32 R0, R3.reuse, 0x4, RZ ;  /* 0x0000000403007819 */ /* 0x042fe200000006ff */
[----:B------:R-:W-:-:S03]  /*b6f0*/  IMAD.SHL.U32 R2, R3, 0x20, RZ ;  /* 0x0000002003027824 */ /* 0x000fc600078e00ff */
[----:B------:R-:W-:Y:S02]  /*b700*/  LOP3.LUT R0, R0, 0xe00, RZ, 0xc0, !PT ;  /* 0x00000e0000007812 */ /* 0x000fe400078ec0ff */
        /* <DEDUP_REMOVED lines=9> */
[----:B------:R-:W-:Y:S01]  /*b7a0*/  LEA R0, R18, R14, 0x1 ;  /* 0x0000000e12007211 */ /* 0x000fe200078e08ff */
[----:B------:R1:W-:Y:S04]  /*b7b0*/  STSM.16.M88.4 [R14+0x200], R152 ;  /* 0x000200980e007844 */ /* 0x0003e80000000200 */
[----:B------:R1:W-:Y:S01]  /*b7c0*/  STSM.16.M88.4 [R0+0x200], R20 ;  /* 0x0002001400007844 */ /* 0x0003e20000000200 */
[----:B------:R-:W-:Y:S01]  /*b7d0*/  @!PT LDS RZ, [RZ] ;  /* 0x00000000fffff984 */ /* 0x000fe20000000800 */
[----:B------:R-:W-:Y:S01]  /*b7e0*/  @!PT LDS RZ, [RZ] ;  /* 0x00000000fffff984 */ /* 0x000fe20000000800 */
[----:B------:R-:W-:Y:S01]  /*b7f0*/  @!PT LDS RZ, [RZ] ;  /* 0x00000000fffff984 */ /* 0x000fe20000000800 */
[----:B------:R-:W-:Y:S01]  /*b800*/  @!PT LDS RZ, [RZ] ;  /* 0x00000000fffff984 */ /* 0x000fe20000000800 */
[----:B------:R2:W-:Y:S06]  /*b810*/  MEMBAR.ALL.CTA ;  /* 0x0000000000007992 */ /* 0x0005ec0000008000 */
[----:B--2---:R-:W2:Y:S02]  /*b820*/  FENCE.VIEW.ASYNC.S ;  /* 0x00000000000073c6 */ /* 0x004ea40000000000 */
[----:B--2---:R-:W-:Y:S06]  /*b830*/  BAR.SYNC.DEFER_BLOCKING 0x1, 0x100 ;  /* 0x0044000000007b1d */ /* 0x004fec0000010000 */
[----:B------:R-:W-:Y:S05]  /*b840*/  @P5 BRA `(.L_x_99) ;  /* 0x0000000000185947 */ /* 0x000fea0003800000 */
[----:B------:R-:W-:Y:S02]  /*b850*/  UIADD3 UR4, UP0, UR38, 0x4f0, URZ ;  /* 0x000004f026047890 */ /* 0x000fe4000ff1e03f */
[----:B------:R-:W-:Y:S02]  /*b860*/  UIADD3 UR48, UR46, 0x200, URZ ;  /* 0x000002002e307890 */ /* 0x000fe4000fffe03f */
[----:B------:R-:W-:-:S09]  /*b870*/  UIADD3.X UR5, URZ, UR39, URZ, UP0, !UPT ;  /* 0x000000273f057290 */ /* 0x000fd200087fe43f */
[----:B------:R2:W-:Y:S01]  /*b880*/  UTMASTG.3D [UR48], [UR4] ;  /* 0x00000030040073b5 */ /* 0x0005e20008010000 */
[----:B------:R0:W-:Y:S01]  /*b890*/  UTMACMDFLUSH ;  /* 0x00000000000079b7 */ /* 0x0001e20000000000 */
[----:B--2---:R-:W-:-:S04]  /*b8a0*/  DEPBAR.LE SB0, 0x1 ;  /* 0x000080400000791a */ /* 0x004fc80000000000 */
.L_x_99:
[----:B------:R-:W-:Y:S05]  /*b8b0*/  BSYNC B0 ;  /* 0x0000000000007941 */ /* 0x000fea0003800000 */
.L_x_98:
[----:B------:R-:W-:Y:S01]  /*b8c0*/  BAR.SYNC.DEFER_BLOCKING 0x1, 0x100 ;  /* 0x0044000000007b1d */ /* 0x000fe20000010000 */
[----:B------:R-:W-:Y:S02]  /*b8d0*/  ISETP.NE.AND P2, PT, RZ, UR40, PT ;  /* 0x00000028ff007c0c */ /* 0x000fe4000bf45270 */
[----:B------:R-:W-:-:S04]  /*b8e0*/  IADD3 R15, R14, 0x200, RZ ;  /* 0x000002000e0f7810 */ /* 0x000fc80007ffe0ff */
[----:B------:R-:W-:-:S07]  /*b8f0*/  LEA R157, R18, R15, 0x1 ;  /* 0x0000000f129d7211 */ /* 0x000fce00078e08ff */
[----:B------:R-:W-:Y:S05]  /*b900*/  @!P2 BRA `(.L_x_100) ;  /* 0x000000000038a947 */ /* 0x000fea0003800000 */
[----:B------:R-:W-:Y:S04]  /*b910*/  BSSY B0, `(.L_x_101) ;  /* 0x000000a000007945 */ /* 0x000fe80003800000 */
[----:B------:R-:W-:Y:S05]  /*b920*/  @P0 BRA `(.L_x_102) ;  /* 0x0000000000200947 */ /* 0x000fea0003800000 */
[----:B------:R-:W-:-:S06]  /*b930*/  UISETP.NE.AND UP0, UPT, UR43, 0x3, UPT ;  /* 0x000000032b00788c */ /* 0x000fcc000bf05270 */
[----:B------:R-:W-:-:S13]  /*b940*/  PLOP3.LUT P2, PT, PT, PT, UP0, 0x80, 0x0 ;  /* 0x000000000000781c */ /* 0x000fda0003f4f008 */
[----:B------:R-:W-:Y:S05]  /*b950*/  @!P2 BRA `(.L_x_103) ;  /* 0x000000000004a947 */ /* 0x000fea0003800000 */
[----:B------:R-:W-:Y:S01]  /*b960*/  BPT.TRAP 0x1 ;  /* 0x000000040000795c */ /* 0x000fe20000300000 */
.L_x_103:
[----:B------:R-:W-:-:S04]  /*b970*/  ULEA UR4, UR36, UR46, 0x3 ;  /* 0x0000002e24047291 */ /* 0x000fc8000f8e183f */
[----:B------:R-:W-:-:S04]  /*b980*/  UIADD3 UR4, UR4, 0x50, URZ ;  /* 0x0000005004047890 */ /* 0x000fc8000fffe03f */
[----:B------:R-:W-:-:S09]  /*b990*/  UPRMT UR4, UR47, 0x654, UR4 ;  /* 0x000006542f047896 */ /* 0x000fd20008000004 */
[----:B------:R-:W-:Y:S03]  /*b9a0*/  SYNCS.ARRIVE.TRANS64.RED.A1T0 RZ, [UR4], RZ ;  /* 0x000000ffffff79a7 */ /* 0x000fe60008100404 */
.L_x_102:
[----:B------:R-:W-:Y:S05]  /*b9b0*/  BSYNC B0 ;  /* 0x0000000000007941 */ /* 0x000fea0003800000 */
.L_x_101:
[----:B------:R-:W-:-:S04]  /*b9c0*/  UIADD3 UR36, UR36, 0x1, URZ ;  /* 0x0000000124247890 */ /* 0x000fc8000fffe03f */
[----:B------:R-:W-:-:S04]  /*b9d0*/  UISETP.NE.AND UP0, UPT, UR36, 0x4, UPT ;  /* 0x000000042400788c */ /* 0x000fc8000bf05270 */
[----:B------:R-:W-:-:S12]  /*b9e0*/  USEL UR36, UR36, URZ, UP0 ;  /* 0x0000003f24247287 */ /* 0x000fd80008000000 */
.L_x_100:
[----:B------:R-:W-:Y:S04]  /*b9f0*/  BSSY B0, `(.L_x_104) ;  /* 0x0000012000007945 */ /* 0x000fe80003800000 */
[----:B------:R-:W-:Y:S05]  /*ba00*/  @P0 BRA `(.L_x_105) ;  /* 0x0000000000400947 */ /* 0x000fea0003800000 */
[----:B------:R-:W-:-:S06]  /*ba10*/  UISETP.NE.AND UP0, UPT, UR43, 0x3, UPT ;  /* 0x000000032b00788c */ /* 0x000fcc000bf05270 */
[----:B------:R-:W-:-:S13]  /*ba20*/  PLOP3.LUT P2, PT, PT, PT, UP0, 0x80, 0x0 ;  /* 0x000000000000781c */ /* 0x000fda0003f4f008 */
[----:B------:R-:W-:Y:S05]  /*ba30*/  @!P2 BRA `(.L_x_106) ;  /* 0x000000000004a947 */ /* 0x000fea0003800000 */
[----:B------:R-:W-:Y:S01]  /*ba40*/  BPT.TRAP 0x1 ;  /* 0x000000040000795c */ /* 0x000fe20000300000 */
.L_x_106:
[----:B-1----:R-:W-:Y:S01]  /*ba50*/  LEA R0, R12, UR46, 0x3 ;  /* 0x0000002e0c007c11 */ /* 0x002fe2000f8e18ff */
[----:B------:R-:W-:Y:S01]  /*ba60*/  BSSY B1, `(.L_x_107) ;  /* 0x0000004000017945 */ /* 0x000fe20003800000 */
[----:B------:R-:W-:-:S04]  /*ba70*/  SHF.L.U32 R2, RZ, 0x1f, RZ ;  /* 0x0000001fff027819 */ /* 0x000fc800000006ff */
[----:B------:R-:W1:Y:S02]  /*ba80*/  SYNCS.PHASECHK.TRANS64.TRYWAIT P2, [R0+URZ+0x30], R2 ;  /* 0x00003002000075a7 */ /* 0x000e64000804017f */
[----:B-1----:R-:W-:Y:S05]  /*ba90*/  @!P2 BRA `(.L_x_108) ;  /* 0x00000210000ca947 */ /* 0x002fea0003800000 */
.L_x_1108:
[----:B------:R-:W-:Y:S05]  /*baa0*/  BSYNC B1 ;  /* 0x0000000000017941 */ /* 0x000fea0003800000 */
.L_x_107:
[C---:B-1----:R-:W-:Y:S01]  /*bab0*/  @!P1 LEA R0, R12.reuse, R15, 0xd ;  /* 0x0000000f0c009211 */ /* 0x042fe200078e68ff */
[----:B------:R-:W-:Y:S05]  /*bac0*/  @!P1 WARPSYNC.ALL ;  /* 0x0000000000009948 */ /* 0x000fea0003800000 */
[----:B------:R1:W2:Y:S01]  /*bad0*/  @!P1 LDSM.16.M88.4 R8, [R0] ;  /* 0x000000000008983b */ /* 0x0002a20000000200 */
[----:B------:R-:W-:Y:S02]  /*bae0*/  IADD3 R12, R12, 0x1, RZ ;  /* 0x000000010c0c7810 */ /* 0x000fe40007ffe0ff */
[----:B-1----:R-:W-:-:S05]  /*baf0*/  @!P1 LEA R0, R18, R0, 0x1 ;  /* 0x0000000012009211 */ /* 0x002fca00078e08ff */
[----:B------:R3:W4:Y:S02]  /*bb00*/  @!P1 LDSM.16.M88.4 R4, [R0] ;  /* 0x000000000004983b */ /* 0x0007240000000200 */
.L_x_105:
[----:B------:R-:W-:Y:S05]  /*bb10*/  BSYNC B0 ;  /* 0x0000000000007941 */ /* 0x000fea0003800000 */
.L_x_104:
[----:B-123--:R-:W-:Y:S02]  /*bb20*/  HADD2.F32 R0, -RZ, R8.H0_H0 ;  /* 0x20000008ff007230 */ /* 0x00efe40000004100 */
[C---:B------:R-:W-:Y:S01]  /*bb30*/  FMUL R24, R17.reuse, R24 ;  /* 0x0000001811187220 */ /* 0x040fe20000400000 */
[----:B------:R-:W-:Y:S01]  /*bb40*/  MOV R20, 0x3bbb989d ;  /* 0x3bbb989d00147802 */ /* 0x000fe20000000f00 */
[C---:B------:R-:W-:Y:S01]  /*bb50*/  FMUL R25, R17.reuse, R25 ;  /* 0x0000001911197220 */ /* 0x040fe20000400000 */
[----:B------:R-:W-:Y:S01]  /*bb60*/  MOV R156, 0x437c0000 ;  /* 0x437c0000009c7802 */ /* 0x000fe20000000f00 */
[----:B------:R-:W-:Y:S01]  /*bb70*/  FFMA R0, R16, R0, R24 ;  /* 0x0000000010007223 */ /* 0x000fe20000000018 */
[C---:B------:R-:W-:Y:S01]  /*bb80*/  FMUL R26, R17.reuse, R26 ;  /* 0x0000001a111a7220 */ /* 0x040fe20000400000 */
[C---:B------:R-:W-:Y:S01]  /*bb90*/  FMUL R27, R17.reuse, R27 ;  /* 0x0000001b111b7220 */ /* 0x040fe20000400000 */
[C---:B------:R-:W-:Y:S01]  /*bba0*/  FMUL R28, R17.reuse, R28 ;  /* 0x0000001c111c7220 */ /* 0x040fe20000400000 */
[----:B------:R-:W-:Y:S01]  /*bbb0*/  FFMA.SAT R2, -R0, R20, 0.5 ;  /* 0x3f00000000027423 */ /* 0x000fe20000002114 */
[C---:B------:R-:W-:Y:S01]  /*bbc0*/  FMUL R29, R17.reuse, R29 ;  /* 0x0000001d111d7220 */ /* 0x040fe20000400000 */
[C---:B------:R-:W-:Y:S01]  /*bbd0*/  FMUL R30, R17.reuse, R30 ;  /* 0x0000001e111e7220 */ /* 0x040fe20000400000 */
[C---:B------:R-:W-:Y:S01]  /*bbe0*/  FMUL R31, R17.reuse, R31 ;  /* 0x0000001f111f7220 */ /* 0x040fe20000400000 */
[----:B------:R-:W-:Y:S01]  /*bbf0*/  FFMA.RM R2, R2, R156, 12582913 ;  /* 0x4b40000102027423 */ /* 0x000fe2000000409c */
[C---:B------:R-:W-:Y:S01]  /*bc00*/  FMUL R32, R17.reuse, R32 ;  /* 0x0000002011207220 */ /* 0x040fe20000400000 */
[C---:B------:R-:W-:Y:S01]  /*bc10*/  FMUL R33, R17.reuse, R33 ;  /* 0x0000002111217220 */ /* 0x040fe20000400000 */
[C---:B------:R-:W-:Y:S01]  /*bc20*/  FMUL R34, R17.reuse, R34 ;  /* 0x0000002211227220 */ /* 0x040fe20000400000 */
[----:B------:R-:W-:Y:S01]  /*bc30*/  FADD R3, R2, -12583039 ;  /* 0xcb40007f02037421 */ /* 0x000fe20000000000 */
[C---:B------:R-:W-:Y:S01]  /*bc40*/  FMUL R35, R17.reuse, R35 ;  /* 0x0000002311237220 */ /* 0x040fe20000400000 */
[C---:B------:R-:W-:Y:S01]  /*bc50*/  FMUL R36, R17.reuse, R36 ;  /* 0x0000002411247220 */ /* 0x040fe20000400000 */
[C---:B------:R-:W-:Y:S01]  /*bc60*/  FMUL R37, R17.reuse, R37 ;  /* 0x0000002511257220 */ /* 0x040fe20000400000 */
[C---:B------:R-:W-:Y:S01]  /*bc70*/  FFMA R3, -R0.reuse, 1.4426950216293334961, -R3 ;  /* 0x3fb8aa3b00037823 */ /* 0x040fe20000000903 */
[C---:B------:R-:W-:Y:S01]  /*bc80*/  FMUL R38, R17.reuse, R38 ;  /* 0x0000002611267220 */ /* 0x040fe20000400000 */
[----:B------:R-:W-:Y:S01]  /*bc90*/  FMUL R39, R17, R39 ;  /* 0x0000002711277220 */ /* 0x000fe20000400000 */
[----:B------:R-:W-:Y:S01]  /*bca0*/  BSSY B1, `(.L_x_109) ;  /* 0x00000a7000017945 */ /* 0x000fe20003800000 */
[----:B------:R-:W-:-:S04]  /*bcb0*/  FFMA R0, -R0, 1.925963033500011079e-08, R3 ;  /* 0x32a5706000007823 */ /* 0x000fc80000000103 */
[----:B------:R1:W2:Y:S02]  /*bcc0*/  MUFU.EX2 R3, R0 ;  /* 0x0000000000037308 */ /* 0x0002a40000000800 */
[----:B-1----:R-:W-:Y:S01]  /*bcd0*/  SHF.L.U32 R0, R2, 0x17, RZ ;  /* 0x0000001702007819 */ /* 0x002fe200000006ff */
[----:B------:R-:W-:-:S05]  /*bce0*/  HADD2.F32 R2, -RZ, R8.H1_H1 ;  /* 0x30000008ff027230 */ /* 0x000fca0000004100 */
[----:B------:R-:W-:Y:S01]  /*bcf0*/  FFMA R2, R16, R2, R25 ;  /* 0x0000000210027223 */ /* 0x000fe20000000019 */
[----:B--2---:R-:W-:-:S03]  /*bd00*/  FFMA R0, R0, R3, 1 ;  /* 0x3f80000000007423 */ /* 0x004fc60000000003 */
[----:B------:R-:W-:-:S04]  /*bd10*/  FFMA.SAT R3, -R2, R20, 0.5 ;  /* 0x3f00000002037423 */ /* 0x000fc80000002114 */
[----:B------:R-:W-:-:S04]  /*bd20*/  FFMA.RM R3, R3, R156, 12582913 ;  /* 0x4b40000103037423 */ /* 0x000fc8000000409c */
[C---:B------:R-:W-:Y:S01]  /*bd30*/  FADD R13, R3.reuse, -12583039 ;  /* 0xcb40007f030d7421 */ /* 0x040fe20000000000 */
[----:B------:R-:W-:-:S03]  /*bd40*/  SHF.L.U32 R155, R3, 0x17, RZ ;  /* 0x00000017039b7819 */ /* 0x000fc600000006ff */
[----:B------:R-:W-:-:S04]  /*bd50*/  FFMA R13, -R2, 1.4426950216293334961, -R13 ;  /* 0x3fb8aa3b020d7823 */ /* 0x000fc8000000090d */
[----:B------:R-:W-:-:S06]  /*bd60*/  FFMA R2, -R2, 1.925963033500011079e-08, R13 ;  /* 0x32a5706002027823 */ /* 0x000fcc000000010d */
[----:B------:R-:W1:Y:S02]  /*bd70*/  MUFU.EX2 R2, R2 ;  /* 0x0000000200027308 */ /* 0x000e640000000800 */
[----:B-1----:R-:W-:Y:S01]  /*bd80*/  FFMA R155, R155, R2, 1 ;  /* 0x3f8000009b9b7423 */ /* 0x002fe20000000002 */
[----:B------:R-:W-:-:S05]  /*bd90*/  HADD2.F32 R2, -RZ, R9.H0_H0 ;  /* 0x20000009ff027230 */ /* 0x000fca0000004100 */
[----:B------:R-:W-:-:S04]  /*bda0*/  FFMA R2, R16, R2, R26 ;  /* 0x0000000210027223 */ /* 0x000fc8000000001a */
        /* <DEDUP_REMOVED lines=8> */
[----:B------:R-:W-:-:S05]  /*be30*/  HADD2.F32 R2, -RZ, R9.H1_H1 ;  /* 0x30000009ff027230 */ /* 0x000fca0000004100 */
        /* <DEDUP_REMOVED lines=49> */
[----:B----4-:R-:W-:-:S05]  /*c150*/  HADD2.F32 R2, -RZ, R4.H0_H0 ;  /* 0x20000004ff027230 */ /* 0x010fca0000004100 */
        /* <DEDUP_REMOVED lines=44> */
[----:B------:R-:W-:-:S03]  /*c420*/  IMAD.SHL.U32 R22, R3, 0x800000, RZ ;  /* 0x0080000003167824 */ /* 0x000fc600078e00ff */
        /* <DEDUP_REMOVED lines=9> */
[----:B------:R-:W-:Y:S01]  /*c4c0*/  SHF.L.U32 R21, R3, 0x17, RZ ;  /* 0x0000001703157819 */ /* 0x000fe200000006ff */
[----:B------:R-:W-:Y:S02]  /*c4d0*/  HADD2.F32 R3, -RZ, R7.H0_H0 ;  /* 0x20000007ff037230 */ /* 0x000fe40000004100 */
[----:B------:R-:W-:-:S03]  /*c4e0*/  FFMA R13, -R2, 1.4426950216293334961, -R13 ;  /* 0x3fb8aa3b020d7823 */ /* 0x000fc6000000090d */
[----:B------:R-:W-:Y:S01]  /*c4f0*/  FFMA R3, R16, R3, R38 ;  /* 0x0000000310037223 */ /* 0x000fe20000000026 */
[----:B------:R-:W-:-:S03]  /*c500*/  FFMA R2, -R2, 1.925963033500011079e-08, R13 ;  /* 0x32a5706002027823 */ /* 0x000fc6000000010d */
[----:B------:R-:W-:-:S03]  /*c510*/  FFMA.SAT R13, -R3, R20, 0.5 ;  /* 0x3f000000030d7423 */ /* 0x000fc60000002114 */
[----:B------:R-:W1:Y:S01]  /*c520*/  MUFU.EX2 R2, R2 ;  /* 0x0000000200027308 */ /* 0x000e620000000800 */
[----:B------:R-:W-:Y:S01]  /*c530*/  FFMA.RM R13, R13, R156, 12582913 ;  /* 0x4b4000010d0d7423 */ /* 0x000fe2000000409c */
[----:B-1----:R-:W-:Y:S01]  /*c540*/  FFMA R21, R21, R2, 1 ;  /* 0x3f80000015157423 */ /* 0x002fe20000000002 */
[----:B------:R-:W-:-:S05]  /*c550*/  HADD2.F32 R2, -RZ, R7.H1_H1 ;  /* 0x30000007ff027230 */ /* 0x000fca0000004100 */
[----:B------:R-:W-:-:S04]  /*c560*/  FFMA R2, R16, R2, R39 ;  /* 0x0000000210027223 */ /* 0x000fc80000000027 */
[----:B------:R-:W-:Y:S01]  /*c570*/  FFMA.SAT R30, -R2, R20, 0.5 ;  /* 0x3f000000021e7423 */ /* 0x000fe20000002114 */
[----:B------:R-:W-:-:S03]  /*c580*/  FADD R20, R13, -12583039 ;  /* 0xcb40007f0d147421 */ /* 0x000fc60000000000 */
[----:B------:R-:W-:Y:S01]  /*c590*/  FFMA.RM R30, R30, R156, 12582913 ;  /* 0x4b4000011e1e7423 */ /* 0x000fe2000000409c */
        /* <DEDUP_REMOVED lines=19> */
.L_x_110:
[----:B------:R-:W1:Y:S02]  /*c6d0*/  MUFU.RCP R156, R0 ;  /* 0x00000000009c7308 */ /* 0x000e640000001000 */
[----:B-1----:R-:W-:-:S04]  /*c6e0*/  FFMA R0, R0, R156, -1 ;  /* 0xbf80000000007423 */ /* 0x002fc8000000009c */
[----:B------:R-:W-:-:S04]  /*c6f0*/  FADD.FTZ R0, -R0, -RZ ;  /* 0x800000ff00007221 */ /* 0x000fc80000010100 */
[----:B------:R-:W-:-:S07]  /*c700*/  FFMA R156, R156, R0, R156 ;  /* 0x000000009c9c7223 */ /* 0x000fce000000009c */
.L_x_111:
[----:B------:R-:W-:Y:S05]  /*c710*/  BSYNC B1 ;  /* 0x0000000000017941 */ /* 0x000fea0003800000 */
.L_x_109:
        /* <DEDUP_REMOVED lines=10> */
.L_x_113:
[----:B------:R-:W1:Y:S02]  /*c7c0*/  MUFU.RCP R39, R155 ;  /* 0x0000009b00277308 */ /* 0x000e640000001000 */
[----:B-1----:R-:W-:-:S04]  /*c7d0*/  FFMA R155, R155, R39, -1 ;  /* 0xbf8000009b9b7423 */ /* 0x002fc80000000027 */
[----:B------:R-:W-:-:S04]  /*c7e0*/  FADD.FTZ R155, -R155, -RZ ;  /* 0x800000ff9b9b7221 */ /* 0x000fc80000010100 */
[----:B------:R-:W-:-:S07]  /*c7f0*/  FFMA R39, R39, R155, R39 ;  /* 0x0000009b27277223 */ /* 0x000fce0000000027 */
.L_x_114:
[----:B------:R-:W-:Y:S05]  /*c800*/  BSYNC B1 ;  /* 0x0000000000017941 */ /* 0x000fea0003800000 */
.L_x_112:
        /* <DEDUP_REMOVED lines=10> */
.L_x_116:
[----:B------:R-:W1:Y:S02]  /*c8b0*/  MUFU.RCP R38, R154 ;  /* 0x0000009a00267308 */ /* 0x000e640000001000 */
[----:B-1----:R-:W-:-:S04]  /*c8c0*/  FFMA R154, R154, R38, -1 ;  /* 0xbf8000009a9a7423 */ /* 0x002fc80000000026 */
[----:B------:R-:W-:-:S04]  /*c8d0*/  FADD.FTZ R154, -R154, -RZ ;  /* 0x800000ff9a9a7221 */ /* 0x000fc80000010100 */
[----:B------:R-:W-:-:S07]  /*c8e0*/  FFMA R38, R38, R154, R38 ;  /* 0x0000009a26267223 */ /* 0x000fce0000000026 */
.L_x_117:
[----:B------:R-:W-:Y:S05]  /*c8f0*/  BSYNC B1 ;  /* 0x0000000000017941 */ /* 0x000fea0003800000 */
.L_x_115:
        /* <DEDUP_REMOVED lines=10> */
.L_x_119:
[----:B------:R-:W1:Y:S02]  /*c9a0*/  MUFU.RCP R37, R153 ;  /* 0x0000009900257308 */ /* 0x000e640000001000 */
[----:B-1----:R-:W-:-:S04]  /*c9b0*/  FFMA R153, R153, R37, -1 ;  /* 0xbf80000099997423 */ /* 0x002fc80000000025 */
[----:B------:R-:W-:-:S04]  /*c9c0*/  FADD.FTZ R153, -R153, -RZ ;  /* 0x800000ff99997221 */ /* 0x000fc80000010100 */
[----:B------:R-:W-:-:S07]  /*c9d0*/  FFMA R37, R37, R153, R37 ;  /* 0x0000009925257223 */ /* 0x000fce0000000025 */
.L_x_120:
[----:B------:R-:W-:Y:S05]  /*c9e0*/  BSYNC B1 ;  /* 0x0000000000017941 */ /* 0x000fea0003800000 */
.L_x_118:
        /* <DEDUP_REMOVED lines=10> */
.L_x_122:
[----:B------:R-:W1:Y:S02]  /*ca90*/  MUFU.RCP R36, R152 ;  /* 0x0000009800247308 */ /* 0x000e640000001000 */
[----:B-1----:R-:W-:-:S04]  /*caa0*/  FFMA R152, R152, R36, -1 ;  /* 0xbf80000098987423 */ /* 0x002fc80000000024 */
[----:B------:R-:W-:-:S04]  /*cab0*/  FADD.FTZ R152, -R152, -RZ ;  /* 0x800000ff98987221 */ /* 0x000fc80000010100 */
[----:B------:R-:W-:-:S07]  /*cac0*/  FFMA R36, R36, R152, R36 ;  /* 0x0000009824247223 */ /* 0x000fce0000000024 */
.L_x_123:
[----:B------:R-:W-:Y:S05]  /*cad0*/  BSYNC B1 ;  /* 0x0000000000017941 */ /* 0x000fea0003800000 */
.L_x_121:
        /* <DEDUP_REMOVED lines=10> */
.L_x_125:
[----:B------:R-:W1:Y:S02]  /*cb80*/  MUFU.RCP R35, R29 ;  /* 0x0000001d00237308 */ /* 0x000e640000001000 */
[----:B-1----:R-:W-:-:S04]  /*cb90*/  FFMA R29, R29, R35, -1 ;  /* 0xbf8000001d1d7423 */ /* 0x002fc80000000023 */
[----:B------:R-:W-:-:S04]  /*cba0*/  FADD.FTZ R29, -R29, -RZ ;  /* 0x800000ff1d1d7221 */ /* 0x000fc80000010100 */
[----:B------:R-:W-:-:S07]  /*cbb0*/  FFMA R35, R35, R29, R35 ;  /* 0x0000001d23237223 */ /* 0x000fce0000000023 */
.L_x_126:
[----:B------:R-:W-:Y:S05]  /*cbc0*/  BSYNC B1 ;  /* 0x0000000000017941 */ /* 0x000fea0003800000 */
.L_x_124:
[----:B------:R-:W-:Y:S01]  /*cbd0*/  IADD3 R0, R28, 0x1800000, RZ ;  /* 0x018000001c007810 */ /* 0x000fe20007ffe0ff */
[----:B------:R-:W-:Y:S03]  /*cbe0*/  BSSY B1, `(.L_x_127) ;  /* 0x000000d000017945 */ /* 0x000fe60003800000 */
[----:B------:R-:W-:-:S04]  /*cbf0*/  LOP3.LUT R0, R0, 0x7f800000, RZ, 0xc0, !PT ;  /* 0x7f80000000007812 */ /* 0x000fc800078ec0ff */
[----:B------:R-:W-:-:S13]  /*cc00*/  ISETP.GT.U32.AND P2, PT, R0, 0x1ffffff, PT ;  /* 0x01ffffff0000780c */ /* 0x000fda0003f44070 */
[----:B------:R-:W-:Y:S05]  /*cc10*/  @P2 BRA `(.L_x_128) ;  /* 0x0000000000142947 */ /* 0x000fea0003800000 */
[----:B------:R-:W-:Y:S01]  /*cc20*/  IMAD.MOV.U32 R0, RZ, RZ, R28 ;  /* 0x000000ffff007224 */ /* 0x000fe200078e001c */
[----:B------:R-:W-:-:S07]  /*cc30*/  MOV R2, 0xcc50 ;  /* 0x0000cc5000027802 */ /* 0x000fce0000000f00 */
[----:B------:R-:W-:Y:S05]  /*cc40*/  CALL.REL.NOINC `($__internal_0_$__cuda_sm20_rcp_rn_f32_slowpath) ;  /* 0x0000020c001c7944 */ /* 0x000fea0003c00000 */
[----:B------:R-:W-:Y:S01]  /*cc50*/  MOV R34, R0 ;  /* 0x0000000000227202 */ /* 0x000fe20000000f00 */
[----:B------:R-:W-:Y:S06]  /*cc60*/  BRA `(.L_x_129) ;  /* 0x0000000000107947 */ /* 0x000fec0003800000 */
.L_x_128:
[----:B------:R-:W1:Y:S02]  /*cc70*/  MUFU.RCP R34, R28 ;  /* 0x0000001c00227308 */ /* 0x000e640000001000 */
[----:B-1----:R-:W-:-:S04]  /*cc80*/  FFMA R28, R28, R34, -1 ;  /* 0xbf8000001c1c7423 */ /* 0x002fc80000000022 */
[----:B------:R-:W-:-:S04]  /*cc90*/  FADD.FTZ R28, -R28, -RZ ;  /* 0x800000ff1c1c7221 */ /* 0x000fc80000010100 */
[----:B------:R-:W-:-:S07]  /*cca0*/  FFMA R34, R34, R28, R34 ;  /* 0x0000001c22227223 */ /* 0x000fce0000000022 */
.L_x_129:
[----:B------:R-:W-:Y:S05]  /*ccb0*/  BSYNC B1 ;  /* 0x0000000000017941 */ /* 0x000fea0003800000 */
.L_x_127:
        /* <DEDUP_REMOVED lines=10> */
.L_x_131:
[----:B------:R-:W1:Y:S02]  /*cd60*/  MUFU.RCP R0, R27 ;  /* 0x0000001b00007308 */ /* 0x000e640000001000 */
[----:B-1----:R-:W-:-:S04]  /*cd70*/  FFMA R27, R27, R0, -1 ;  /* 0xbf8000001b1b7423 */ /* 0x002fc80000000000 */
[----:B------:R-:W-:-:S04]  /*cd80*/  FADD.FTZ R27, -R27, -RZ ;  /* 0x800000ff1b1b7221 */ /* 0x000fc80000010100 */
[----:B------:R-:W-:-:S07]  /*cd90*/  FFMA R27, R0, R27, R0 ;  /* 0x0000001b001b7223 */ /* 0x000fce0000000000 */
.L_x_132:
[----:B------:R-:W-:Y:S05]  /*cda0*/  BSYNC B1 ;  /* 0x0000000000017941 */ /* 0x000fea0003800000 */
.L_x_130:
        /* <DEDUP_REMOVED lines=10> */
.L_x_134:
[----:B------:R-:W1:Y:S02]  /*ce50*/  MUFU.RCP R33, R26 ;  /* 0x0000001a00217308 */ /* 0x000e640000001000 */
[----:B-1----:R-:W-:-:S04]  /*ce60*/  FFMA R26, R26, R33, -1 ;  /* 0xbf8000001a1a7423 */ /* 0x002fc80000000021 */
[----:B------:R-:W-:-:S04]  /*ce70*/  FADD.FTZ R26, -R26, -RZ ;  /* 0x800000ff1a1a7221 */ /* 0x000fc80000010100 */
[----:B------:R-:W-:-:S07]  /*ce80*/  FFMA R33, R33, R26, R33 ;  /* 0x0000001a21217223 */ /* 0x000fce0000000021 */
.L_x_135:
[----:B------:R-:W-:Y:S05]  /*ce90*/  BSYNC B1 ;  /* 0x0000000000017941 */ /* 0x000fea0003800000 */
.L_x_133:
        /* <DEDUP_REMOVED lines=10> */
.L_x_137:
[----:B------:R-:W1:Y:S02]  /*cf40*/  MUFU.RCP R32, R25 ;  /* 0x0000001900207308 */ /* 0x000e640000001000 */
[----:B-1----:R-:W-:-:S04]  /*cf50*/  FFMA R25, R25, R32, -1 ;  /* 0xbf80000019197423 */ /* 0x002fc80000000020 */
[----:B------:R-:W-:-:S04]  /*cf60*/  FADD.FTZ R25, -R25, -RZ ;  /* 0x800000ff19197221 */ /* 0x000fc80000010100 */
[----:B------:R-:W-:-:S07]  /*cf70*/  FFMA R32, R32, R25, R32 ;  /* 0x0000001920207223 */ /* 0x000fce0000000020 */
.L_x_138:
[----:B------:R-:W-:Y:S05]  /*cf80*/  BSYNC B1 ;  /* 0x0000000000017941 */ /* 0x000fea0003800000 */
.L_x_136:
        /* <DEDUP_REMOVED lines=10> */
.L_x_140:
[----:B------:R-:W1:Y:S02]  /*d030*/  MUFU.RCP R31, R24 ;  /* 0x00000018001f7308 */ /* 0x000e640000001000 */
[----:B-1----:R-:W-:-:S04]  /*d040*/  FFMA R24, R24, R31, -1 ;  /* 0xbf80000018187423 */ /* 0x002fc8000000001f */
[----:B------:R-:W-:-:S04]  /*d050*/  FADD.FTZ R24, -R24, -RZ ;  /* 0x800000ff18187221 */ /* 0x000fc80000010100 */
[----:B------:R-:W-:-:S07]  /*d060*/  FFMA R31, R31, R24, R31 ;  /* 0x000000181f1f7223 */ /* 0x000fce000000001f */
.L_x_141:
[----:B------:R-:W-:Y:S05]  /*d070*/  BSYNC B1 ;  /* 0x0000000000017941 */ /* 0x000fea0003800000 */
.L_x_139:
        /* <DEDUP_REMOVED lines=10> */
.L_x_143:
[----:B------:R-:W1:Y:S02]  /*d120*/  MUFU.RCP R30, R23 ;  /* 0x00000017001e7308 */ /* 0x000e640000001000 */
[----:B-1----:R-:W-:-:S04]  /*d130*/  FFMA R23, R23, R30, -1 ;  /* 0xbf80000017177423 */ /* 0x002fc8000000001e */
[----:B------:R-:W-:-:S04]  /*d140*/  FADD.FTZ R23, -R23, -RZ ;  /* 0x800000ff17177221 */ /* 0x000fc80000010100 */
[----:B------:R-:W-:-:S07]  /*d150*/  FFMA R30, R30, R23, R30 ;  /* 0x000000171e1e7223 */ /* 0x000fce000000001e */
.L_x_144:
[----:B------:R-:W-:Y:S05]  /*d160*/  BSYNC B1 ;  /* 0x0000000000017941 */ /* 0x000fea0003800000 */
.L_x_142:
        /* <DEDUP_REMOVED lines=10> */
.L_x_146:
[----:B------:R-:W1:Y:S02]  /*d210*/  MUFU.RCP R29, R22 ;  /* 0x00000016001d7308 */ /* 0x000e640000001000 */
[----:B-1----:R-:W-:-:S04]  /*d220*/  FFMA R22, R22, R29, -1 ;  /* 0xbf80000016167423 */ /* 0x002fc8000000001d */
[----:B------:R-:W-:-:S04]  /*d230*/  FADD.FTZ R22, -R22, -RZ ;  /* 0x800000ff16167221 */ /* 0x000fc80000010100 */
[----:B------:R-:W-:-:S07]  /*d240*/  FFMA R29, R29, R22, R29 ;  /* 0x000000161d1d7223 */ /* 0x000fce000000001d */
.L_x_147:
[----:B------:R-:W-:Y:S05]  /*d250*/  BSYNC B1 ;  /* 0x0000000000017941 */ /* 0x000fea0003800000 */
.L_x_145:
        /* <DEDUP_REMOVED lines=10> */
.L_x_149:
[----:B------:R-:W1:Y:S02]  /*d300*/  MUFU.RCP R22, R21 ;  /* 0x0000001500167308 */ /* 0x000e640000001000 */
[----:B-1----:R-:W-:-:S04]  /*d310*/  FFMA R21, R21, R22, -1 ;  /* 0xbf80000015157423 */ /* 0x002fc80000000016 */
[----:B------:R-:W-:-:S04]  /*d320*/  FADD.FTZ R21, -R21, -RZ ;  /* 0x800000ff15157221 */ /* 0x000fc80000010100 */
[----:B------:R-:W-:-:S07]  /*d330*/  FFMA R22, R22, R21, R22 ;  /* 0x0000001516167223 */ /* 0x000fce0000000016 */
.L_x_150:
[----:B------:R-:W-:Y:S05]  /*d340*/  BSYNC B1 ;  /* 0x0000000000017941 */ /* 0x000fea0003800000 */
.L_x_148:
        /* <DEDUP_REMOVED lines=10> */
.L_x_152:
[----:B------:R-:W1:Y:S02]  /*d3f0*/  MUFU.RCP R28, R20 ;  /* 0x00000014001c7308 */ /* 0x000e640000001000 */
[----:B-1----:R-:W-:-:S04]  /*d400*/  FFMA R20, R20, R28, -1 ;  /* 0xbf80000014147423 */ /* 0x002fc8000000001c */
[----:B------:R-:W-:-:S04]  /*d410*/  FADD.FTZ R20, -R20, -RZ ;  /* 0x800000ff14147221 */ /* 0x000fc80000010100 */
[----:B------:R-:W-:-:S07]  /*d420*/  FFMA R28, R28, R20, R28 ;  /* 0x000000141c1c7223 */ /* 0x000fce000000001c */
.L_x_153:
[----:B------:R-:W-:Y:S05]  /*d430*/  BSYNC B1 ;  /* 0x0000000000017941 */ /* 0x000fea0003800000 */
.L_x_151:
[----:B------:R-:W-:-:S04]  /*d440*/  IADD3 R0, R13, 0x1800000, RZ ;  /* 0x018000000d007810 */ /* 0x000fc80007ffe0ff */
        /* <DEDUP_REMOVED lines=8> */
.L_x_154:
[----:B------:R-:W1:Y:S02]  /*d4d0*/  MUFU.RCP R23, R13 ;  /* 0x0000000d00177308 */ /* 0x000e640000001000 */
[----:B-1----:R-:W-:-:S04]  /*d4e0*/  FFMA R13, R13, R23, -1 ;  /* 0xbf8000000d0d7423 */ /* 0x002fc80000000017 */
[----:B------:R-:W-:-:S04]  /*d4f0*/  FADD.FTZ R13, -R13, -RZ ;  /* 0x800000ff0d0d7221 */ /* 0x000fc80000010100 */
[----:B------:R-:W-:-:S07]  /*d500*/  FFMA R23, R23, R13, R23 ;  /* 0x0000000d17177223 */ /* 0x000fce0000000017 */
.L_x_155:
[----:B------:R-:W-:Y:S01]  /*d510*/  F2FP.F16.F32.PACK_AB R24, R39, R156 ;  /* 0x0000009c2718723e */ /* 0x000fe200000000ff */
[----:B------:R-:W-:Y:S05]  /*d520*/  WARPSYNC.ALL ;  /* 0x0000000000007948 */ /* 0x000fea0003800000 */
[----:B------:R-:W-:Y:S01]  /*d530*/  F2FP.F16.F32.PACK_AB R25, R37, R38 ;  /* 0x000000262519723e */ /* 0x000fe200000000ff */
[----:B------:R-:W-:Y:S01]  /*d540*/  BSSY B0, `(.L_x_156) ;  /* 0x000001b000007945 */ /* 0x000fe20003800000 */
[----:B------:R-:W-:Y:S02]  /*d550*/  F2FP.F16.F32.PACK_AB R26, R35, R36 ;  /* 0x00000024231a723e */ /* 0x000fe400000000ff */
[----:B------:R-:W-:-:S02]  /*d560*/  F2FP.F16.F32.PACK_AB R27, R27, R34 ;  /* 0x000000221b1b723e */ /* 0x000fc400000000ff */
[----:B------:R-:W-:Y:S02]  /*d570*/  F2FP.F16.F32.PACK_AB R20, R32, R33 ;  /* 0x000000212014723e */ /* 0x000fe400000000ff */
[----:B------:R-:W-:Y:S01]  /*d580*/  F2FP.F16.F32.PACK_AB R21, R30, R31 ;  /* 0x0000001f1e15723e */ /* 0x000fe200000000ff */
[----:B------:R1:W-:Y:S01]  /*d590*/  STSM.16.M88.4 [R14+0x2200], R24 ;  /* 0x002200180e007844 */ /* 0x0003e20000000200 */
[----:B------:R-:W-:Y:S02]  /*d5a0*/  F2FP.F16.F32.PACK_AB R22, R22, R29 ;  /* 0x0000001d1616723e */ /* 0x000fe400000000ff */
[----:B------:R-:W-:Y:S02]  /*d5b0*/  F2FP.F16.F32.PACK_AB R23, R23, R28 ;  /* 0x0000001c1717723e */ /* 0x000fe400000000ff */
[----:B------:R-:W-:-:S05]  /*d5c0*/  LEA R0, R18, R14, 0x1 ;  /* 0x0000000e12007211 */ /* 0x000fca00078e08ff */
        /* <DEDUP_REMOVED lines=11> */
[----:B------:R-:W-:Y:S02]  /*d680*/  UIADD3 UR4, UR46, 0x2200, URZ ;  /* 0x000022002e047890 */ /* 0x000fe4000fffe03f */
[----:B------:R-:W-:Y:S01]  /*d690*/  UIADD3.X UR9, URZ, UR39, URZ, UP0, !UPT ;  /* 0x000000273f097290 */ /* 0x000fe200087fe43f */
[----:B------:R-:W-:Y:S01]  /*d6a0*/  UMOV UR5, UR49 ;  /* 0x0000003100057c82 */ /* 0x000fe20008000000 */
[----:B------:R-:W-:-:S07]  /*d6b0*/  UMOV UR7, UR51 ;  /* 0x0000003300077c82 */ /* 0x000fce0008000000 */
[----:B------:R2:W-:Y:S01]  /*d6c0*/  UTMASTG.3D [UR4], [UR8] ;  /* 0x00000004080073b5 */ /* 0x0005e20008010000 */
[----:B------:R0:W-:Y:S01]  /*d6d0*/  UTMACMDFLUSH ;  /* 0x00000000000079b7 */ /* 0x0001e20000000000 */
[----:B--2---:R-:W-:-:S04]  /*d6e0*/  DEPBAR.LE SB0, 0x1 ;  /* 0x000080400000791a */ /* 0x004fc80000000000 */
.L_x_157:
[----:B------:R-:W-:Y:S05]  /*d6f0*/  BSYNC B0 ;  /* 0x0000000000007941 */ /* 0x000fea0003800000 */
.L_x_156:
[----:B-1----:R-:W-:Y:S01]  /*d700*/  IADD3 R0, R14, 0x2200, RZ ;  /* 0x000022000e007810 */ /* 0x002fe20007ffe0ff */
[----:B------:R-:W-:Y:S03]  /*d710*/  BAR.SYNC.DEFER_BLOCKING 0x1, 0x100 ;  /* 0x0044000000007b1d */ /* 0x000fe60000010000 */
[----:B------:R-:W-:-:S03]  /*d720*/  LEA R152, R18, R0, 0x1 ;  /* 0x0000000012987211 */ /* 0x000fc600078e08ff */
[----:B------:R-:W-:Y:S04]  /*d730*/  BSSY B0, `(.L_x_158) ;  /* 0x000000a000007945 */ /* 0x000fe80003800000 */
[----:B------:R-:W-:Y:S05]  /*d740*/  @P0 BRA `(.L_x_159) ;  /* 0x0000000000200947 */ /* 0x000fea0003800000 */
[----:B------:R-:W-:-:S06]  /*d750*/  UISETP.NE.AND UP0, UPT, UR43, 0x3, UPT ;  /* 0x000000032b00788c */ /* 0x000fcc000bf05270 */
[----:B------:R-:W-:-:S13]  /*d760*/  PLOP3.LUT P2, PT, PT, PT, UP0, 0x80, 0x0 ;  /* 0x000000000000781c */ /* 0x000fda0003f4f008 */
[----:B------:R-:W-:Y:S05]  /*d770*/  @!P2 BRA `(.L_x_160) ;  /* 0x000000000004a947 */ /* 0x000fea0003800000 */
[----:B------:R-:W-:Y:S01]  /*d780*/  BPT.TRAP 0x1 ;  /* 0x000000040000795c */ /* 0x000fe20000300000 */
.L_x_160:
[----:B------:R-:W-:-:S04]  /*d790*/  ULEA UR4, UR36, UR46, 0x3 ;  /* 0x0000002e24047291 */ /* 0x000fc8000f8e183f */
[----:B------:R-:W-:-:S04]  /*d7a0*/  UIADD3 UR4, UR4, 0x50, URZ ;  /* 0x0000005004047890 */ /* 0x000fc8000fffe03f */
[----:B------:R-:W-:-:S09]  /*d7b0*/  UPRMT UR4, UR47, 0x654, UR4 ;  /* 0x000006542f047896 */ /* 0x000fd20008000004 */
[----:B------:R-:W-:Y:S03]  /*d7c0*/  SYNCS.ARRIVE.TRANS64.RED.A1T0 RZ, [UR4], RZ ;  /* 0x000000ffffff79a7 */ /* 0x000fe60008100404 */
.L_x_159:
[----:B------:R-:W-:Y:S05]  /*d7d0*/  BSYNC B0 ;  /* 0x0000000000007941 */ /* 0x000fea0003800000 */
.L_x_158:
[----:B------:R-:W-:Y:S01]  /*d7e0*/  UIADD3 UR36, UR36, 0x1, URZ ;  /* 0x0000000124247890 */ /* 0x000fe2000fffe03f */
[----:B------:R-:W-:Y:S01]  /*d7f0*/  BSSY B0, `(.L_x_161) ;  /* 0x0000018000007945 */ /* 0x000fe20003800000 */
[----:B------:R-:W-:Y:S02]  /*d800*/  MOV R13, RZ ;  /* 0x000000ff000d7202 */ /* 0x000fe40000000f00 */
[----:B------:R-:W-:-:S04]  /*d810*/  UISETP.NE.AND UP0, UPT, UR36, 0x4, UPT ;  /* 0x000000042400788c */ /* 0x000fc8000bf05270 */
[----:B------:R-:W-:Y:S01]  /*d820*/  USEL UR36, UR36, URZ, UP0 ;  /* 0x0000003f24247287 */ /* 0x000fe20008000000 */
[----:B------:R-:W-:Y:S11]  /*d830*/  @P0 BRA `(.L_x_162) ;  /* 0x00000000004c0947 */ /* 0x000ff60003800000 */
[----:B------:R-:W-:-:S06]  /*d840*/  UISETP.NE.AND UP0, UPT, UR43, 0x3, UPT ;  /* 0x000000032b00788c */ /* 0x000fcc000bf05270 */
[----:B------:R-:W-:-:S13]  /*d850*/  PLOP3.LUT P2, PT, PT, PT, UP0, 0x80, 0x0 ;  /* 0x000000000000781c */ /* 0x000fda0003f4f008 */
[----:B------:R-:W-:Y:S05]  /*d860*/  @!P2 BRA `(.L_x_163) ;  /* 0x000000000004a947 */ /* 0x000fea0003800000 */
[----:B------:R-:W-:Y:S01]  /*d870*/  BPT.TRAP 0x1 ;  /* 0x000000040000795c */ /* 0x000fe20000300000 */
.L_x_163:
[----:B------:R-:W-:Y:S01]  /*d880*/  LEA R0, R12, UR46, 0x3 ;  /* 0x0000002e0c007c11 */ /* 0x000fe2000f8e18ff */
[----:B------:R-:W-:Y:S01]  /*d890*/  BSSY B1, `(.L_x_164) ;  /* 0x0000004000017945 */ /* 0x000fe20003800000 */
[----:B------:R-:W-:-:S04]  /*d8a0*/  SHF.L.U32 R2, RZ, 0x1f, RZ ;  /* 0x0000001fff027819 */ /* 0x000fc800000006ff */
[----:B------:R-:W1:Y:S02]  /*d8b0*/  SYNCS.PHASECHK.TRANS64.TRYWAIT P2, [R0+URZ+0x30], R2 ;  /* 0x00003002000075a7 */ /* 0x000e64000804017f */
[----:B-1----:R-:W-:Y:S05]  /*d8c0*/  @!P2 BRA `(.L_x_165) ;  /* 0x000001f00094a947 */ /* 0x002fea0003800000 */
.L_x_1109:
[----:B------:R-:W-:Y:S05]  /*d8d0*/  BSYNC B1 ;  /* 0x0000000000017941 */ /* 0x000fea0003800000 */
.L_x_164:
[C---:B-1----:R-:W-:Y:S01]  /*d8e0*/  @!P1 LEA R0, R12.reuse, R15, 0xd ;  /* 0x0000000f0c009211 */ /* 0x042fe200078e68ff */
[----:B------:R-:W-:Y:S05]  /*d8f0*/  @!P1 WARPSYNC.ALL ;  /* 0x0000000000009948 */ /* 0x000fea0003800000 */
[----:B------:R1:W2:Y:S01]  /*d900*/  @!P1 LDSM.16.M88.4 R8, [R0] ;  /* 0x000000000008983b */ /* 0x0002a20000000200 */
[----:B------:R-:W-:-:S04]  /*d910*/  IADD3 R12, R12, 0x1, RZ ;  /* 0x000000010c0c7810 */ /* 0x000fc80007ffe0ff */
[----:B------:R-:W-:Y:S02]  /*d920*/  ISETP.NE.AND P2, PT, R12, 0x4, PT ;  /* 0x000000040c00780c */ /* 0x000fe40003f45270 */
[----:B-1----:R-:W-:Y:S02]  /*d930*/  @!P1 LEA R0, R18, R0, 0x1 ;  /* 0x0000000012009211 */ /* 0x002fe400078e08ff */
[----:B------:R-:W-:Y:S02]  /*d940*/  SEL R12, R12, RZ, P2 ;  /* 0x000000ff0c0c7207 */ /* 0x000fe40001000000 */
[----:B------:R-:W-:Y:S01]  /*d950*/  SEL R13, RZ, 0x1, P2 ;  /* 0x00000001ff0d7807 */ /* 0x000fe20001000000 */
[----:B------:R1:W3:Y:S06]  /*d960*/  @!P1 LDSM.16.M88.4 R4, [R0] ;  /* 0x000000000004983b */ /* 0x0002ec0000000200 */
.L_x_162:
[----:B------:R-:W-:Y:S05]  /*d970*/  BSYNC B0 ;  /* 0x0000000000007941 */ /* 0x000fea0003800000 */
.L_x_161:
[----:B-1----:R-:W4:Y:S04]  /*d980*/  LDL.LU R0, [R1+0x40] ;  /* 0x0000400001007983 */ /* 0x002f280000300800 */
[----:B------:R-:W5:Y:S04]  /*d990*/  LDL.LU R20, [R1+0x44] ;  /* 0x0000440001147983 */ /* 0x000f680000300800 */
[----:B------:R-:W3:Y:S04]  /*d9a0*/  LDL.LU R33, [R1+0x48] ;  /* 0x0000480001217983 */ /* 0x000ee80000300800 */
[----:B------:R-:W3:Y:S04]  /*d9b0*/  LDL.LU R32, [R1+0x4c] ;  /* 0x00004c0001207983 */ /* 0x000ee80000300800 */
[----:B------:R-:W3:Y:S04]  /*d9c0*/  LDL.LU R31, [R1+0x50] ;  /* 0x00005000011f7983 */ /* 0x000ee80000300800 */
[----:B------:R-:W3:Y:S04]  /*d9d0*/  LDL.LU R30, [R1+0x54] ;  /* 0x00005400011e7983 */ /* 0x000ee80000300800 */
[----:B------:R-:W3:Y:S01]  /*d9e0*/  LDL.LU R29, [R1+0x58] ;  /* 0x00005800011d7983 */ /* 0x000ee20000300800 */
[----:B------:R-:W-:-:S02]  /*d9f0*/  MOV R25, 0x3bbb989d ;  /* 0x3bbb989d00197802 */ /* 0x000fc40000000f00 */
[----:B------:R-:W-:Y:S01]  /*da00*/  MOV R35, 0x437c0000 ;  /* 0x437c000000237802 */ /* 0x000fe20000000f00 */
[----:B------:R-:W3:Y:S04]  /*da10*/  LDL.LU R28, [R1+0x5c] ;  /* 0x00005c00011c7983 */ /* 0x000ee80000300800 */
[----:B------:R-:W3:Y:S04]  /*da20*/  LDL.LU R27, [R1+0x60] ;  /* 0x00006000011b7983 */ /* 0x000ee80000300800 */
[----:B------:R-:W3:Y:S04]  /*da30*/  LDL.LU R26, [R1+0x64] ;  /* 0x00006400011a7983 */ /* 0x000ee80000300800 */
[----:B------:R-:W3:Y:S04]  /*da40*/  LDL.LU R37, [R1+0x68] ;  /* 0x0000680001257983 */ /* 0x000ee80000300800 */
[----:B------:R-:W3:Y:S04]  /*da50*/  LDL.LU R21, [R1+0x6c] ;  /* 0x00006c0001157983 */ /* 0x000ee80000300800 */
[----:B------:R-:W3:Y:S04]  /*da60*/  LDL.LU R22, [R1+0x70] ;  /* 0x0000700001167983 */ /* 0x000ee80000300800 */
[----:B------:R-:W3:Y:S04]  /*da70*/  LDL.LU R23, [R1+0x74] ;  /* 0x0000740001177983 */ /* 0x000ee80000300800 */
[----:B------:R-:W3:Y:S04]  /*da80*/  LDL.LU R36, [R1+0x78] ;  /* 0x0000780001247983 */ /* 0x000ee80000300800 */
[----:B------:R-:W3:Y:S01]  /*da90*/  LDL.LU R24, [R1+0x7c] ;  /* 0x00007c0001187983 */ /* 0x000ee20000300800 */
[----:B------:R-:W-:Y:S01]  /*daa0*/  BSSY B1, `(.L_x_166) ;  /* 0x00000bd000017945 */ /* 0x000fe20003800000 */
[----:B----4-:R-:W-:Y:S01]  /*dab0*/  FMUL R2, R17, R0 ;  /* 0x0000000011027220 */ /* 0x010fe20000400000 */
[----:B--2---:R-:W-:-:S05]  /*dac0*/  HADD2.F32 R0, -RZ, R8.H0_H0 ;  /* 0x20000008ff007230 */ /* 0x004fca0000004100 */
[----:B------:R-:W-:-:S04]  /*dad0*/  FFMA R0, R16, R0, R2 ;  /* 0x0000000010007223 */ /* 0x000fc80000000002 */
[----:B------:R-:W-:-:S04]  /*dae0*/  FFMA.SAT R2, -R0, R25, 0.5 ;  /* 0x3f00000000027423 */ /* 0x000fc80000002119 */
[----:B------:R-:W-:-:S04]  /*daf0*/  FFMA.RM R2, R2, R35, 12582913 ;  /* 0x4b40000102027423 */ /* 0x000fc80000004023 */
[----:B------:R-:W-:-:S04]  /*db00*/  FADD R3, R2, -12583039 ;  /* 0xcb40007f02037421 */ /* 0x000fc80000000000 */
[----:B------:R-:W-:-:S04]  /*db10*/  FFMA R3, -R0, 1.4426950216293334961, -R3 ;  /* 0x3fb8aa3b00037823 */ /* 0x000fc80000000903 */
[----:B------:R-:W-:-:S04]  /*db20*/  FFMA R0, -R0, 1.925963033500011079e-08, R3 ;  /* 0x32a5706000007823 */ /* 0x000fc80000000103 */
[----:B------:R1:W2:Y:S02]  /*db30*/  MUFU.EX2 R3, R0 ;  /* 0x0000000000037308 */ /* 0x0002a40000000800 */
[----:B-1----:R-:W-:Y:S01]  /*db40*/  SHF.L.U32 R0, R2, 0x17, RZ ;  /* 0x0000001702007819 */ /* 0x002fe200000006ff */
[----:B------:R-:W-:-:S04]  /*db50*/  HADD2.F32 R2, -RZ, R8.H1_H1 ;  /* 0x30000008ff027230 */ /* 0x000fc80000004100 */
[----:B--2---:R-:W-:Y:S01]  /*db60*/  FFMA R0, R0, R3, 1 ;  /* 0x3f80000000007423 */ /* 0x004fe20000000003 */
[----:B-----5:R-:W-:-:S04]  /*db70*/  FMUL R3, R17, R20 ;  /* 0x0000001411037220 */ /* 0x020fc80000400000 */
[----:B------:R-:W-:-:S04]  /*db80*/  FFMA R2, R16, R2, R3 ;  /* 0x0000000210027223 */ /* 0x000fc80000000003 */
[----:B------:R-:W-:-:S04]  /*db90*/  FFMA.SAT R3, -R2, R25, 0.5 ;  /* 0x3f00000002037423 */ /* 0x000fc80000002119 */
[----:B------:R-:W-:Y:S01]  /*dba0*/  FFMA.RM R3, R3, R35, 12582913 ;  /* 0x4b40000103037423 */ /* 0x000fe20000004023 */
[----:B---3--:R-:W-:-:S03]  /*dbb0*/  FMUL R24, R17, R24 ;  /* 0x0000001811187220 */ /* 0x008fc60000400000 */
[C---:B------:R-:W-:Y:S01]  /*dbc0*/  FADD R20, R3.reuse, -12583039 ;  /* 0xcb40007f03147421 */ /* 0x040fe20000000000 */
[----:B------:R-:W-:Y:S01]  /*dbd0*/  SHF.L.U32 R34, R3, 0x17, RZ ;  /* 0x0000001703227819 */ /* 0x000fe200000006ff */
[----:B------:R-:W-:Y:S02]  /*dbe0*/  FMUL R3, R17, R33 ;  /* 0x0000002111037220 */ /* 0x000fe40000400000 */
        /* <DEDUP_REMOVED lines=9> */
[----:B------:R-:W-:Y:S01]  /*dc80*/  SHF.L.U32 R33, R3, 0x17, RZ ;  /* 0x0000001703217819 */ /* 0x000fe200000006ff */
[----:B------:R-:W-:Y:S02]  /*dc90*/  FMUL R3, R17, R32 ;  /* 0x0000002011037220 */ /* 0x000fe40000400000 */
        /* <DEDUP_REMOVED lines=42> */
[----:B------:R-:W-:Y:S02]  /*df40*/  IMAD.SHL.U32 R29, R3, 0x800000, RZ ;  /* 0x00800000031d7824 */ /* 0x000fe400078e00ff */
[----:B------:R-:W-:Y:S01]  /*df50*/  FMUL R3, R17, R28 ;  /* 0x0000001c11037220 */ /* 0x000fe20000400000 */
        /* <DEDUP_REMOVED lines=41> */
[----:B------:R-:W-:-:S04]  /*e1f0*/  FADD R20, R3, -12583039 ;  /* 0xcb40007f03147421 */ /* 0x000fc80000000000 */
[----:B------:R-:W-:-:S04]  /*e200*/  FFMA R20, -R2, 1.4426950216293334961, -R20 ;  /* 0x3fb8aa3b02147823 */ /* 0x000fc80000000914 */
[----:B------:R-:W-:Y:S01]  /*e210*/  FFMA R2, -R2, 1.925963033500011079e-08, R20 ;  /* 0x32a5706002027823 */ /* 0x000fe20000000114 */
[----:B------:R-:W-:Y:S01]  /*e220*/  SHF.L.U32 R20, R3, 0x17, RZ ;  /* 0x0000001703147819 */ /* 0x000fe200000006ff */
[----:B------:R-:W-:-:S04]  /*e230*/  FMUL R3, R17, R21 ;  /* 0x0000001511037220 */ /* 0x000fc80000400000 */
[----:B------:R-:W1:Y:S02]  /*e240*/  MUFU.EX2 R2, R2 ;  /* 0x0000000200027308 */ /* 0x000e640000000800 */
[----:B-1----:R-:W-:Y:S01]  /*e250*/  FFMA R20, R20, R2, 1 ;  /* 0x3f80000014147423 */ /* 0x002fe20000000002 */
[----:B------:R-:W-:-:S05]  /*e260*/  HADD2.F32 R2, -RZ, R5.H1_H1 ;  /* 0x30000005ff027230 */ /* 0x000fca0000004100 */
        /* <DEDUP_REMOVED lines=29> */
[----:B------:R-:W-:-:S04]  /*e440*/  HADD2.F32 R3, -RZ, R7.H0_H0 ;  /* 0x20000007ff037230 */ /* 0x000fc80000004100 */
[----:B------:R-:W1:Y:S02]  /*e450*/  MUFU.EX2 R2, R2 ;  /* 0x0000000200027308 */ /* 0x000e640000000800 */
[----:B-1----:R-:W-:Y:S01]  /*e460*/  FFMA R23, R23, R2, 1 ;  /* 0x3f80000017177423 */ /* 0x002fe20000000002 */
[----:B------:R-:W-:-:S04]  /*e470*/  FMUL R2, R17, R36 ;  /* 0x0000002411027220 */ /* 0x000fc80000400000 */
[----:B------:R-:W-:Y:S01]  /*e480*/  FFMA R3, R16, R3, R2 ;  /* 0x0000000310037223 */ /* 0x000fe20000000002 */
[----:B------:R-:W-:-:S05]  /*e490*/  HADD2.F32 R2, -RZ, R7.H1_H1 ;  /* 0x30000007ff027230 */ /* 0x000fca0000004100 */
[----:B------:R-:W-:Y:S01]  /*e4a0*/  FFMA R2, R16, R2, R24 ;  /* 0x0000000210027223 */ /* 0x000fe20000000018 */
[----:B------:R-:W-:-:S03]  /*e4b0*/  FFMA.SAT R24, -R3, R25, 0.5 ;  /* 0x3f00000003187423 */ /* 0x000fc60000002119 */
[----:B------:R-:W-:Y:S01]  /*e4c0*/  FFMA.SAT R25, -R2, R25, 0.5 ;  /* 0x3f00000002197423 */ /* 0x000fe20000002119 */
[----:B------:R-:W-:-:S03]  /*e4d0*/  FFMA.RM R24, R24, R35, 12582913 ;  /* 0x4b40000118187423 */ /* 0x000fc60000004023 */
[----:B------:R-:W-:Y:S01]  /*e4e0*/  FFMA.RM R25, R25, R35, 12582913 ;  /* 0x4b40000119197423 */ /* 0x000fe20000004023 */
[C---:B------:R-:W-:Y:S01]  /*e4f0*/  FADD R35, R24.reuse, -12583039 ;  /* 0xcb40007f18237421 */ /* 0x040fe20000000000 */
[----:B------:R-:W-:-:S03]  /*e500*/  SHF.L.U32 R24, R24, 0x17, RZ ;  /* 0x0000001718187819 */ /* 0x000fc600000006ff */
[----:B------:R-:W-:-:S04]  /*e510*/  FFMA R35, -R3, 1.4426950216293334961, -R35 ;  /* 0x3fb8aa3b03237823 */ /* 0x000fc80000000923 */
[----:B------:R-:W-:-:S06]  /*e520*/  FFMA R3, -R3, 1.925963033500011079e-08, R35 ;  /* 0x32a5706003037823 */ /* 0x000fcc0000000123 */
[----:B------:R-:W1:Y:S02]  /*e530*/  MUFU.EX2 R3, R3 ;  /* 0x0000000300037308 */ /* 0x000e640000000800 */
[----:B-1----:R-:W-:Y:S01]  /*e540*/  FFMA R24, R24, R3, 1 ;  /* 0x3f80000018187423 */ /* 0x002fe20000000003 */
[C---:B------:R-:W-:Y:S01]  /*e550*/  FADD R3, R25.reuse, -12583039 ;  /* 0xcb40007f19037421 */ /* 0x040fe20000000000 */
[----:B------:R-:W-:-:S03]  /*e560*/  SHF.L.U32 R25, R25, 0x17, RZ ;  /* 0x0000001719197819 */ /* 0x000fc600000006ff */
        /* <DEDUP_REMOVED lines=12> */
.L_x_167:
[----:B------:R-:W1:Y:S02]  /*e630*/  MUFU.RCP R39, R0 ;  /* 0x0000000000277308 */ /* 0x000e640000001000 */
[----:B-1----:R-:W-:-:S04]  /*e640*/  FFMA R0, R0, R39, -1 ;  /* 0xbf80000000007423 */ /* 0x002fc80000000027 */
[----:B------:R-:W-:-:S04]  /*e650*/  FADD.FTZ R0, -R0, -RZ ;  /* 0x800000ff00007221 */ /* 0x000fc80000010100 */
[----:B------:R-:W-:-:S07]  /*e660*/  FFMA R39, R39, R0, R39 ;  /* 0x0000000027277223 */ /* 0x000fce0000000027 */
.L_x_168:
[----:B------:R-:W-:Y:S05]  /*e670*/  BSYNC B1 ;  /* 0x0000000000017941 */ /* 0x000fea0003800000 */
.L_x_166:
        /* <DEDUP_REMOVED lines=10> */
.L_x_170:
[----:B------:R-:W1:Y:S02]  /*e720*/  MUFU.RCP R38, R34 ;  /* 0x0000002200267308 */ /* 0x000e640000001000 */
[----:B-1----:R-:W-:-:S04]  /*e730*/  FFMA R34, R34, R38, -1 ;  /* 0xbf80000022227423 */ /* 0x002fc80000000026 */
[----:B------:R-:W-:-:S04]  /*e740*/  FADD.FTZ R34, -R34, -RZ ;  /* 0x800000ff22227221 */ /* 0x000fc80000010100 */
[----:B------:R-:W-:-:S07]  /*e750*/  FFMA R38, R38, R34, R38 ;  /* 0x0000002226267223 */ /* 0x000fce0000000026 */
.L_x_171:
[----:B------:R-:W-:Y:S05]  /*e760*/  BSYNC B1 ;  /* 0x0000000000017941 */ /* 0x000fea0003800000 */
.L_x_169:
        /* <DEDUP_REMOVED lines=10> */
.L_x_173:
[----:B------:R-:W1:Y:S02]  /*e810*/  MUFU.RCP R37, R33 ;  /* 0x0000002100257308 */ /* 0x000e640000001000 */
[----:B-1----:R-:W-:-:S04]  /*e820*/  FFMA R33, R33, R37, -1 ;  /* 0xbf80000021217423 */ /* 0x002fc80000000025 */
[----:B------:R-:W-:-:S04]  /*e830*/  FADD.FTZ R33, -R33, -RZ ;  /* 0x800000ff21217221 */ /* 0x000fc80000010100 */
[----:B------:R-:W-:-:S07]  /*e840*/  FFMA R37, R37, R33, R37 ;  /* 0x0000002125257223 */ /* 0x000fce0000000025 */
.L_x_174:
[----:B------:R-:W-:Y:S05]  /*e850*/  BSYNC B1 ;  /* 0x0000000000017941 */ /* 0x000fea0003800000 */
.L_x_172:
        /* <DEDUP_REMOVED lines=10> */
.L_x_176:
[----:B------:R-:W1:Y:S02]  /*e900*/  MUFU.RCP R36, R32 ;  /* 0x0000002000247308 */ /* 0x000e640000001000 */
[----:B-1----:R-:W-:-:S04]  /*e910*/  FFMA R32, R32, R36, -1 ;  /* 0xbf80000020207423 */ /* 0x002fc80000000024 */
[----:B------:R-:W-:-:S04]  /*e920*/  FADD.FTZ R32, -R32, -RZ ;  /* 0x800000ff20207221 */ /* 0x000fc80000010100 */
[----:B------:R-:W-:-:S07]  /*e930*/  FFMA R36, R36, R32, R36 ;  /* 0x0000002024247223 */ /* 0x000fce0000000024 */
.L_x_177:
[----:B------:R-:W-:Y:S05]  /*e940*/  BSYNC B1 ;  /* 0x0000000000017941 */ /* 0x000fea0003800000 */
.L_x_175:
        /* <DEDUP_REMOVED lines=10> */
.L_x_179:
[----:B------:R-:W1:Y:S02]  /*e9f0*/  MUFU.RCP R35, R31 ;  /* 0x0000001f00237308 */ /* 0x000e640000001000 */
[----:B-1----:R-:W-:-:S04]  /*ea00*/  FFMA R31, R31, R35, -1 ;  /* 0xbf8000001f1f7423 */ /* 0x002fc80000000023 */
[----:B------:R-:W-:-:S04]  /*ea10*/  FADD.FTZ R31, -R31, -RZ ;  /* 0x800000ff1f1f7221 */ /* 0x000fc80000010100 */
[----:B------:R-:W-:-:S07]  /*ea20*/  FFMA R35, R35, R31, R35 ;  /* 0x0000001f23237223 */ /* 0x000fce0000000023 */
.L_x_180:
[----:B------:R-:W-:Y:S05]  /*ea30*/  BSYNC B1 ;  /* 0x0000000000017941 */ /* 0x000fea0003800000 */
.L_x_178:
        /* <DEDUP_REMOVED lines=10> */
.L_x_182:
[----:B------:R-:W1:Y:S02]  /*eae0*/  MUFU.RCP R34, R30 ;  /* 0x0000001e00227308 */ /* 0x000e640000001000 */
[----:B-1----:R-:W-:-:S04]  /*eaf0*/  FFMA R30, R30, R34, -1 ;  /* 0xbf8000001e1e7423 */ /* 0x002fc80000000022 */
[----:B------:R-:W-:-:S04]  /*eb00*/  FADD.FTZ R30, -R30, -RZ ;  /* 0x800000ff1e1e7221 */ /* 0x000fc80000010100 */
[----:B------:R-:W-:-:S07]  /*eb10*/  FFMA R34, R34, R30, R34 ;  /* 0x0000001e22227223 */ /* 0x000fce0000000022 */
.L_x_183:
[----:B------:R-:W-:Y:S05]  /*eb20*/  BSYNC B1 ;  /* 0x0000000000017941 */ /* 0x000fea0003800000 */
.L_x_181:
        /* <DEDUP_REMOVED lines=10> */
.L_x_185:
[----:B------:R-:W1:Y:S02]  /*ebd0*/  MUFU.RCP R33, R29 ;  /* 0x0000001d00217308 */ /* 0x000e640000001000 */
[----:B-1----:R-:W-:-:S04]  /*ebe0*/  FFMA R29, R29, R33, -1 ;  /* 0xbf8000001d1d7423 */ /* 0x002fc80000000021 */
[----:B------:R-:W-:-:S04]  /*ebf0*/  FADD.FTZ R29, -R29, -RZ ;  /* 0x800000ff1d1d7221 */ /* 0x000fc80000010100 */
[----:B------:R-:W-:-:S07]  /*ec00*/  FFMA R33, R33, R29, R33 ;  /* 0x0000001d21217223 */ /* 0x000fce0000000021 */
.L_x_186:
[----:B------:R-:W-:Y:S05]  /*ec10*/  BSYNC B1 ;  /* 0x0000000000017941 */ /* 0x000fea0003800000 */
.L_x_184:
        /* <DEDUP_REMOVED lines=10> */
.L_x_188:
[----:B------:R-:W1:Y:S02]  /*ecc0*/  MUFU.RCP R32, R28 ;  /* 0x0000001c00207308 */ /* 0x000e640000001000 */
[----:B-1----:R-:W-:-:S04]  /*ecd0*/  FFMA R28, R28, R32, -1 ;  /* 0xbf8000001c1c7423 */ /* 0x002fc80000000020 */
[----:B------:R-:W-:-:S04]  /*ece0*/  FADD.FTZ R28, -R28, -RZ ;  /* 0x800000ff1c1c7221 */ /* 0x000fc80000010100 */
[----:B------:R-:W-:-:S07]  /*ecf0*/  FFMA R32, R32, R28, R32 ;  /* 0x0000001c20207223 */ /* 0x000fce0000000020 */
.L_x_189:
[----:B------:R-:W-:Y:S05]  /*ed00*/  BSYNC B1 ;  /* 0x0000000000017941 */ /* 0x000fea0003800000 */
.L_x_187:
        /* <DEDUP_REMOVED lines=10> */
.L_x_191:
[----:B------:R-:W1:Y:S02]  /*edb0*/  MUFU.RCP R31, R27 ;  /* 0x0000001b001f7308 */ /* 0x000e640000001000 */
[----:B-1----:R-:W-:-:S04]  /*edc0*/  FFMA R27, R27, R31, -1 ;  /* 0xbf8000001b1b7423 */ /* 0x002fc8000000001f */
[----:B------:R-:W-:-:S04]  /*edd0*/  FADD.FTZ R27, -R27, -RZ ;  /* 0x800000ff1b1b7221 */ /* 0x000fc80000010100 */
[----:B------:R-:W-:-:S07]  /*ede0*/  FFMA R31, R31, R27, R31 ;  /* 0x0000001b1f1f7223 */ /* 0x000fce000000001f */
.L_x_192:
[----:B------:R-:W-:Y:S05]  /*edf0*/  BSYNC B1 ;  /* 0x0000000000017941 */ /* 0x000fea0003800000 */
.L_x_190:
        /* <DEDUP_REMOVED lines=10> */
.L_x_194:
[----:B------:R-:W1:Y:S02]  /*eea0*/  MUFU.RCP R30, R26 ;  /* 0x0000001a001e7308 */ /* 0x000e640000001000 */
[----:B-1----:R-:W-:-:S04]  /*eeb0*/  FFMA R26, R26, R30, -1 ;  /* 0xbf8000001a1a7423 */ /* 0x002fc8000000001e */
[----:B------:R-:W-:-:S04]  /*eec0*/  FADD.FTZ R26, -R26, -RZ ;  /* 0x800000ff1a1a7221 */ /* 0x000fc80000010100 */
[----:B------:R-:W-:-:S07]  /*eed0*/  FFMA R30, R30, R26, R30 ;  /* 0x0000001a1e1e7223 */ /* 0x000fce000000001e */
.L_x_195:
[----:B------:R-:W-:Y:S05]  /*eee0*/  BSYNC B1 ;  /* 0x0000000000017941 */ /* 0x000fea0003800000 */
.L_x_193:
        /* <DEDUP_REMOVED lines=10> */
.L_x_197:
[----:B------:R-:W1:Y:S02]  /*ef90*/  MUFU.RCP R29, R20 ;  /* 0x00000014001d7308 */ /* 0x000e640000001000 */
[----:B-1----:R-:W-:-:S04]  /*efa0*/  FFMA R20, R20, R29, -1 ;  /* 0xbf80000014147423 */ /* 0x002fc8000000001d */
[----:B------:R-:W-:-:S04]  /*efb0*/  FADD.FTZ R20, -R20, -RZ ;  /* 0x800000ff14147221 */ /* 0x000fc80000010100 */
[----:B------:R-:W-:-:S07]  /*efc0*/  FFMA R29, R29, R20, R29 ;  /* 0x000000141d1d7223 */ /* 0x000fce000000001d */
.L_x_198:
[----:B------:R-:W-:Y:S05]  /*efd0*/  BSYNC B1 ;  /* 0x0000000000017941 */ /* 0x000fea0003800000 */
.L_x_196:
        /* <DEDUP_REMOVED lines=10> */
.L_x_200:
[----:B------:R-:W1:Y:S02]  /*f080*/  MUFU.RCP R0, R21 ;  /* 0x0000001500007308 */ /* 0x000e640000001000 */
[----:B-1----:R-:W-:-:S04]  /*f090*/  FFMA R21, R21, R0, -1 ;  /* 0xbf80000015157423 */ /* 0x002fc80000000000 */
[----:B------:R-:W-:-:S04]  /*f0a0*/  FADD.FTZ R21, -R21, -RZ ;  /* 0x800000ff15157221 */ /* 0x000fc80000010100 */
[----:B------:R-:W-:-:S07]  /*f0b0*/  FFMA R21, R0, R21, R0 ;  /* 0x0000001500157223 */ /* 0x000fce0000000000 */
.L_x_201:
[----:B------:R-:W-:Y:S05]  /*f0c0*/  BSYNC B1 ;  /* 0x0000000000017941 */ /* 0x000fea0003800000 */
.L_x_199:
        /* <DEDUP_REMOVED lines=10> */
.L_x_203:
[----:B------:R-:W1:Y:S02]  /*f170*/  MUFU.RCP R28, R22 ;  /* 0x00000016001c7308 */ /* 0x000e640000001000 */
[----:B-1----:R-:W-:-:S04]  /*f180*/  FFMA R22, R22, R28, -1 ;  /* 0xbf80000016167423 */ /* 0x002fc8000000001c */
[----:B------:R-:W-:-:S04]  /*f190*/  FADD.FTZ R22, -R22, -RZ ;  /* 0x800000ff16167221 */ /* 0x000fc80000010100 */
[----:B------:R-:W-:-:S07]  /*f1a0*/  FFMA R28, R28, R22, R28 ;  /* 0x000000161c1c7223 */ /* 0x000fce000000001c */
.L_x_204:
[----:B------:R-:W-:Y:S05]  /*f1b0*/  BSYNC B1 ;  /* 0x0000000000017941 */ /* 0x000fea0003800000 */
.L_x_202:
        /* <DEDUP_REMOVED lines=10> */
.L_x_206:
[----:B------:R-:W1:Y:S02]  /*f260*/  MUFU.RCP R22, R23 ;  /* 0x0000001700167308 */ /* 0x000e640000001000 */
[----:B-1----:R-:W-:-:S04]  /*f270*/  FFMA R23, R23, R22, -1 ;  /* 0xbf80000017177423 */ /* 0x002fc80000000016 */
[----:B------:R-:W-:-:S04]  /*f280*/  FADD.FTZ R23, -R23, -RZ ;  /* 0x800000ff17177221 */ /* 0x000fc80000010100 */
[----:B------:R-:W-:-:S07]  /*f290*/  FFMA R22, R22, R23, R22 ;  /* 0x0000001716167223 */ /* 0x000fce0000000016 */
.L_x_207:
[----:B------:R-:W-:Y:S05]  /*f2a0*/  BSYNC B1 ;  /* 0x0000000000017941 */ /* 0x000fea0003800000 */
.L_x_205:
        /* <DEDUP_REMOVED lines=10> */
.L_x_209:
[----:B------:R-:W1:Y:S02]  /*f350*/  MUFU.RCP R23, R24 ;  /* 0x0000001800177308 */ /* 0x000e640000001000 */
[----:B-1----:R-:W-:-:S04]  /*f360*/  FFMA R24, R24, R23, -1 ;  /* 0xbf80000018187423 */ /* 0x002fc80000000017 */
[----:B------:R-:W-:-:S04]  /*f370*/  FADD.FTZ R24, -R24, -RZ ;  /* 0x800000ff18187221 */ /* 0x000fc80000010100 */
[----:B------:R-:W-:-:S07]  /*f380*/  FFMA R23, R23, R24, R23 ;  /* 0x0000001817177223 */ /* 0x000fce0000000017 */
.L_x_210:
[----:B------:R-:W-:Y:S05]  /*f390*/  BSYNC B1 ;  /* 0x0000000000017941 */ /* 0x000fea0003800000 */
.L_x_208:
[----:B------:R-:W-:-:S04]  /*f3a0*/  IADD3 R0, R25, 0x1800000, RZ ;  /* 0x0180000019007810 */ /* 0x000fc80007ffe0ff */
[----:B------:R-:W-:-:S04]  /*f3b0*/  LOP3.LUT R0, R0, 0x7f800000, RZ, 0xc0, !PT ;  /* 0x7f80000000007812 */ /* 0x000fc800078ec0ff */
[----:B------:R-:W-:-:S13]  /*f3c0*/  ISETP.GT.U32.AND P2, PT, R0, 0x1ffffff, PT ;  /* 0x01ffffff0000780c */ /* 0x000fda0003f44070 */
[----:B------:R-:W-:Y:S05]  /*f3d0*/  @P2 BRA `(.L_x_211) ;  /* 0x0000000000102947 */ /* 0x000fea0003800000 */
[----:B------:R-:W-:Y:S02]  /*f3e0*/  MOV R0, R25 ;  /* 0x0000001900007202 */ /* 0x000fe40000000f00 */
[----:B------:R-:W-:-:S07]  /*f3f0*/  MOV R2, 0xf410 ;  /* 0x0000f41000027802 */ /* 0x000fce0000000f00 */
[----:B------:R-:W-:Y:S05]  /*f400*/  CALL.REL.NOINC `($__internal_0_$__cuda_sm20_rcp_rn_f32_slowpath) ;  /* 0x000001e4002c7944 */ /* 0x000fea0003c00000 */
[----:B------:R-:W-:Y:S05]  /*f410*/  BRA `(.L_x_212) ;  /* 0x0000000000107947 */ /* 0x000fea0003800000 */
.L_x_211:
[----:B------:R-:W1:Y:S02]  /*f420*/  MUFU.RCP R0, R25 ;  /* 0x0000001900007308 */ /* 0x000e640000001000 */
[----:B-1----:R-:W-:-:S04]  /*f430*/  FFMA R25, R25, R0, -1 ;  /* 0xbf80000019197423 */ /* 0x002fc80000000000 */
[----:B------:R-:W-:-:S04]  /*f440*/  FADD.FTZ R25, -R25, -RZ ;  /* 0x800000ff19197221 */ /* 0x000fc80000010100 */
[----:B------:R-:W-:-:S07]  /*f450*/  FFMA R0, R0, R25, R0 ;  /* 0x0000001900007223 */ /* 0x000fce0000000000 */
.L_x_212:
        /* <DEDUP_REMOVED lines=30> */
.L_x_214:
[----:B------:R-:W-:Y:S05]  /*f640*/  BSYNC B0 ;  /* 0x0000000000007941 */ /* 0x000fea0003800000 */
.L_x_213:
[----:B------:R-:W-:Y:S01]  /*f650*/  IADD3 R3, R14, 0x4200, RZ ;  /* 0x000042000e037810 */ /* 0x000fe20007ffe0ff */
        /* <DEDUP_REMOVED lines=8> */
.L_x_217:
[----:B------:R-:W-:-:S04]  /*f6e0*/  ULEA UR4, UR36, UR46, 0x3 ;  /* 0x0000002e24047291 */ /* 0x000fc8000f8e183f */
[----:B------:R-:W-:-:S04]  /*f6f0*/  UIADD3 UR4, UR4, 0x50, URZ ;  /* 0x0000005004047890 */ /* 0x000fc8000fffe03f */
[----:B------:R-:W-:-:S09]  /*f700*/  UPRMT UR4, UR47, 0x654, UR4 ;  /* 0x000006542f047896 */ /* 0x000fd20008000004 */
[----:B------:R-:W-:Y:S03]  /*f710*/  SYNCS.ARRIVE.TRANS64.RED.A1T0 RZ, [UR4], RZ ;  /* 0x000000ffffff79a7 */ /* 0x000fe60008100404 */
.L_x_216:
[----:B------:R-:W-:Y:S05]  /*f720*/  BSYNC B0 ;  /* 0x0000000000007941 */ /* 0x000fea0003800000 */
.L_x_215:
[----:B------:R-:W-:Y:S01]  /*f730*/  UIADD3 UR4, UR36, 0x1, URZ ;  /* 0x0000000124047890 */ /* 0x000fe2000fffe03f */
[----:B------:R-:W-:Y:S03]  /*f740*/  BSSY B0, `(.L_x_218) ;  /* 0x0000018000007945 */ /* 0x000fe60003800000 */
[----:B------:R-:W-:-:S04]  /*f750*/  UISETP.NE.AND UP0, UPT, UR4, 0x4, UPT ;  /* 0x000000040400788c */ /* 0x000fc8000bf05270 */
[----:B------:R-:W-:Y:S01]  /*f760*/  USEL UR8, UR4, URZ, UP0 ;  /* 0x0000003f04087287 */ /* 0x000fe20008000000 */
[----:B------:R-:W-:Y:S11]  /*f770*/  @P0 BRA `(.L_x_219) ;  /* 0x0000000000500947 */ /* 0x000ff60003800000 */
[----:B------:R-:W-:-:S06]  /*f780*/  UISETP.NE.AND UP0, UPT, UR43, 0x3, UPT ;  /* 0x000000032b00788c */ /* 0x000fcc000bf05270 */
[----:B------:R-:W-:-:S13]  /*f790*/  PLOP3.LUT P2, PT, PT, PT, UP0, 0x80, 0x0 ;  /* 0x000000000000781c */ /* 0x000fda0003f4f008 */
[----:B------:R-:W-:Y:S05]  /*f7a0*/  @!P2 BRA `(.L_x_220) ;  /* 0x000000000004a947 */ /* 0x000fea0003800000 */
[----:B------:R-:W-:Y:S01]  /*f7b0*/  BPT.TRAP 0x1 ;  /* 0x000000040000795c */ /* 0x000fe20000300000 */
.L_x_220:
[----:B------:R-:W-:Y:S01]  /*f7c0*/  LEA R3, R12, UR46, 0x3 ;  /* 0x0000002e0c037c11 */ /* 0x000fe2000f8e18ff */
[----:B------:R-:W-:Y:S01]  /*f7d0*/  BSSY B1, `(.L_x_221) ;  /* 0x0000004000017945 */ /* 0x000fe20003800000 */
[----:B-1----:R-:W-:-:S04]  /*f7e0*/  SHF.L.U32 R0, R13, 0x1f, RZ ;  /* 0x0000001f0d007819 */ /* 0x002fc800000006ff */
[----:B------:R-:W1:Y:S02]  /*f7f0*/  SYNCS.PHASECHK.TRANS64.TRYWAIT P2, [R3+URZ+0x30], R0 ;  /* 0x00003000030075a7 */ /* 0x000e64000804017f */
[----:B-1----:R-:W-:Y:S05]  /*f800*/  @!P2 BRA `(.L_x_222) ;  /* 0x000001d000d8a947 */ /* 0x002fea0003800000 */
.L_x_1110:
[----:B------:R-:W-:Y:S05]  /*f810*/  BSYNC B1 ;  /* 0x0000000000017941 */ /* 0x000fea0003800000 */
.L_x_221:
[----:B-1----:R-:W-:Y:S01]  /*f820*/  @!P1 LEA R3, R12, R15, 0xd ;  /* 0x0000000f0c039211 */ /* 0x002fe200078e68ff */
[----:B------:R-:W-:Y:S05]  /*f830*/  @!P1 WARPSYNC.ALL ;  /* 0x0000000000009948 */ /* 0x000fea0003800000 */
[----:B------:R-:W-:Y:S01]  /*f840*/  @!P1 LEA R0, R18, R3, 0x1 ;  /* 0x0000000312009211 */ /* 0x000fe200078e08ff */
[----:B------:R2:W3:Y:S01]  /*f850*/  @!P1 LDSM.16.M88.4 R8, [R3] ;  /* 0x000000000308983b */ /* 0x0004e20000000200 */
[----:B------:R-:W-:-:S03]  /*f860*/  IADD3 R12, R12, 0x1, RZ ;  /* 0x000000010c0c7810 */ /* 0x000fc60007ffe0ff */
[----:B------:R2:W4:Y:S01]  /*f870*/  @!P1 LDSM.16.M88.4 R4, [R0] ;  /* 0x000000000004983b */ /* 0x0005220000000200 */
[----:B------:R-:W-:-:S04]  /*f880*/  ISETP.NE.AND P2, PT, R12, 0x4, PT ;  /* 0x000000040c00780c */ /* 0x000fc80003f45270 */
[----:B------:R-:W-:Y:S02]  /*f890*/  SEL R2, RZ, 0x1, P2 ;  /* 0x00000001ff027807 */ /* 0x000fe40001000000 */
[----:B------:R-:W-:Y:S02]  /*f8a0*/  SEL R12, R12, RZ, P2 ;  /* 0x000000ff0c0c7207 */ /* 0x000fe40001000000 */
[----:B--2---:R-:W-:-:S07]  /*f8b0*/  LOP3.LUT R13, R13, R2, RZ, 0x3c, !PT ;  /* 0x000000020d0d7212 */ /* 0x004fce00078e3cff */
.L_x_219:
[----:B------:R-:W-:Y:S05]  /*f8c0*/  BSYNC B0 ;  /* 0x0000000000007941 */ /* 0x000fea0003800000 */
.L_x_218:
[----:B-1-3--:R-:W-:Y:S02]  /*f8d0*/  HADD2.F32 R0, -RZ, R8.H0_H0 ;  /* 0x20000008ff007230 */ /* 0x00afe40000004100 */
[C---:B------:R-:W-:Y:S01]  /*f8e0*/  FMUL R3, R17.reuse, R40 ;  /* 0x0000002811037220 */ /* 0x040fe20000400000 */
[----:B------:R-:W-:Y:S01]  /*f8f0*/  MOV R2, 0x437c0000 ;  /* 0x437c000000027802 */ /* 0x000fe20000000f00 */
[C---:B------:R-:W-:Y:S01]  /*f900*/  FMUL R41, R17.reuse, R41 ;  /* 0x0000002911297220 */ /* 0x040fe20000400000 */
[C---:B------:R-:W-:Y:S01]  /*f910*/  FMUL R43, R17.reuse, R43 ;  /* 0x0000002b112b7220 */ /* 0x040fe20000400000 */
[----:B------:R-:W-:Y:S01]  /*f920*/  FFMA R0, R16, R0, R3 ;  /* 0x0000000010007223 */ /* 0x000fe20000000003 */
[----:B------:R-:W-:Y:S01]  /*f930*/  MOV R3, 0x3bbb989d ;  /* 0x3bbb989d00037802 */ /* 0x000fe20000000f00 */
[----:B------:R-:W-:Y:S02]  /*f940*/  HADD2.F32 R24, -RZ, R10.H0_H0 ;  /* 0x2000000aff187230 */ /* 0x000fe40000004100 */
[C---:B------:R-:W-:Y:S01]  /*f950*/  FMUL R45, R17.reuse, R45 ;  /* 0x0000002d112d7220 */ /* 0x040fe20000400000 */
[----:B------:R-:W-:Y:S01]  /*f960*/  FMUL R47, R17, R47 ;  /* 0x0000002f112f7220 */ /* 0x000fe20000400000 */
[----:B----4-:R-:W-:-:S02]  /*f970*/  HADD2.F32 R30, -RZ, R4.H0_H0 ;  /* 0x20000004ff1e7230 */ /* 0x010fc40000004100 */
[----:B------:R-:W-:Y:S01]  /*f980*/  FFMA.SAT R21, -R0, R3, 0.5 ;  /* 0x3f00000000157423 */ /* 0x000fe20000002103 */
[C---:B------:R-:W-:Y:S01]  /*f990*/  FMUL R49, R17.reuse, R49 ;  /* 0x0000003111317220 */ /* 0x040fe20000400000 */
[C---:B------:R-:W-:Y:S01]  /*f9a0*/  FMUL R51, R17.reuse, R51 ;  /* 0x0000003311337220 */ /* 0x040fe20000400000 */
[----:B------:R-:W-:Y:S01]  /*f9b0*/  FMUL R53, R17, R53 ;  /* 0x0000003511357220 */ /* 0x000fe20000400000 */
[----:B------:R-:W-:Y:S01]  /*f9c0*/  FFMA.RM R20, R21, R2, 12582913 ;  /* 0x4b40000115147423 */ /* 0x000fe20000004002 */
[----:B------:R-:W-:Y:S02]  /*f9d0*/  HADD2.F32 R36, -RZ, R7.H1_H1 ;  /* 0x30000007ff247230 */ /* 0x000fe40000004100 */
[----:B------:R-:W-:Y:S01]  /*f9e0*/  FMUL R55, R17, R55 ;  /* 0x0000003711377220 */ /* 0x000fe20000400000 */
[----:B------:R-:W-:Y:S01]  /*f9f0*/  BSSY B1, `(.L_x_223) ;  /* 0x00000ad000017945 */ /* 0x000fe20003800000 */
[----:B------:R-:W-:Y:S02]  /*fa00*/  FADD R21, R20, -12583039 ;  /* 0xcb40007f14157421 */ /* 0x000fe40000000000 */
[----:B------:R-:W-:-:S02]  /*fa10*/  FFMA R36, R16, R36, R55 ;  /* 0x0000002410247223 */ /* 0x000fc40000000037 */
[----:B------:R-:W-:Y:S02]  /*fa20*/  FFMA R21, -R0, 1.4426950216293334961, -R21 ;  /* 0x3fb8aa3b00157823 */ /* 0x000fe40000000915 */
[----:B------:R-:W-:Y:S02]  /*fa30*/  FFMA.SAT R39, -R36, R3, 0.5 ;  /* 0x3f00000024277423 */ /* 0x000fe40000002103 */
[----:B------:R-:W-:Y:S01]  /*fa40*/  FFMA R22, -R0, 1.925963033500011079e-08, R21 ;  /* 0x32a5706000167823 */ /* 0x000fe20000000115 */
[----:B------:R-:W-:Y:S01]  /*fa50*/  SHF.L.U32 R0, R20, 0x17, RZ ;  /* 0x0000001714007819 */ /* 0x000fe200000006ff */
[----:B------:R-:W-:Y:S02]  /*fa60*/  HADD2.F32 R20, -RZ, R8.H1_H1 ;  /* 0x30000008ff147230 */ /* 0x000fe40000004100 */
[----:B------:R1:W2:Y:S03]  /*fa70*/  MUFU.EX2 R21, R22 ;  /* 0x0000001600157308 */ /* 0x0002a60000000800 */
[----:B------:R-:W-:Y:S01]  /*fa80*/  FFMA R20, R16, R20, R41 ;  /* 0x0000001410147223 */ /* 0x000fe20000000029 */
[----:B-1----:R-:W-:-:S02]  /*fa90*/  HADD2.F32 R22, -RZ, R9.H0_H0 ;  /* 0x20000009ff167230 */ /* 0x002fc40000004100 */
[----:B--2---:R-:W-:Y:S01]  /*faa0*/  FFMA R0, R0, R21, 1 ;  /* 0x3f80000000007423 */ /* 0x004fe20000000015 */
[----:B------:R-:W-:-:S04]  /*fab0*/  FFMA.SAT R21, -R20, R3, 0.5 ;  /* 0x3f00000014157423 */ /* 0x000fc80000002103 */
[----:B------:R-:W-:-:S04]  /*fac0*/  FFMA.RM R21, R21, R2, 12582913 ;  /* 0x4b40000115157423 */ /* 0x000fc80000004002 */
[----:B------:R-:W-:-:S04]  /*fad0*/  FADD R23, R21, -12583039 ;  /* 0xcb40007f15177421 */ /* 0x000fc80000000000 */
[----:B------:R-:W-:-:S04]  /*fae0*/  FFMA R23, -R20, 1.4426950216293334961, -R23 ;  /* 0x3fb8aa3b14177823 */ /* 0x000fc80000000917 */
[----:B------:R-:W-:Y:S01]  /*faf0*/  FFMA R23, -R20, 1.925963033500011079e-08, R23 ;  /* 0x32a5706014177823 */ /* 0x000fe20000000117 */
[----:B------:R-:W-:Y:S01]  /*fb00*/  SHF.L.U32 R20, R21, 0x17, RZ ;  /* 0x0000001715147819 */ /* 0x000fe200000006ff */
[----:B------:R-:W-:-:S04]  /*fb10*/  FMUL R21, R17, R42 ;  /* 0x0000002a11157220 */ /* 0x000fc80000400000 */
[----:B------:R-:W-:Y:S01]  /*fb20*/  FFMA R22, R16, R22, R21 ;  /* 0x0000001610167223 */ /* 0x000fe20000000015 */
[----:B------:R-:W1:Y:S03]  /*fb30*/  MUFU.EX2 R23, R23 ;  /* 0x0000001700177308 */ /* 0x000e660000000800 */
[----:B------:R-:W-:-:S04]  /*fb40*/  FFMA.SAT R21, -R22, R3, 0.5 ;  /* 0x3f00000016157423 */ /* 0x000fc80000002103 */
[----:B------:R-:W-:-:S04]  /*fb50*/  FFMA.RM R21, R21, R2, 12582913 ;  /* 0x4b40000115157423 */ /* 0x000fc80000004002 */
[C---:B------:R-:W-:Y:S01]  /*fb60*/  FADD R25, R21.reuse, -12583039 ;  /* 0xcb40007f15197421 */ /* 0x040fe20000000000 */
[----:B------:R-:W-:-:S03]  /*fb70*/  IMAD.SHL.U32 R21, R21, 0x800000, RZ ;  /* 0x0080000015157824 */ /* 0x000fc600078e00ff */
[----:B------:R-:W-:Y:S01]  /*fb80*/  FFMA R25, -R22, 1.4426950216293334961, -R25 ;  /* 0x3fb8aa3b16197823 */ /* 0x000fe20000000919 */
[----:B-1----:R-:W-:-:S03]  /*fb90*/  FFMA R20, R20, R23, 1 ;  /* 0x3f80000014147423 */ /* 0x002fc60000000017 */
[----:B------:R-:W-:-:S04]  /*fba0*/  FFMA R25, -R22, 1.925963033500011079e-08, R25 ;  /* 0x32a5706016197823 */ /* 0x000fc80000000119 */
        /* <DEDUP_REMOVED lines=16> */
[----:B------:R-:W-:-:S03]  /*fcb0*/  SHF.L.U32 R23, R23, 0x17, RZ ;  /* 0x0000001717177819 */ /* 0x000fc600000006ff */
[----:B------:R-:W-:Y:S01]  /*fcc0*/  FFMA R25, -R24, 1.4426950216293334961, -R25 ;  /* 0x3fb8aa3b18197823 */ /* 0x000fe20000000919 */
[----:B-1----:R-:W-:-:S03]  /*fcd0*/  FFMA R22, R22, R27, 1 ;  /* 0x3f80000016167423 */ /* 0x002fc6000000001b */
[----:B------:R-:W-:Y:S01]  /*fce0*/  FFMA R26, -R24, 1.925963033500011079e-08, R25 ;  /* 0x32a57060181a7823 */ /* 0x000fe20000000119 */
[----:B------:R-:W-:-:S05]  /*fcf0*/  HADD2.F32 R24, -RZ, R10.H1_H1 ;  /* 0x3000000aff187230 */ /* 0x000fca0000004100 */
[----:B------:R-:W-:Y:S01]  /*fd00*/  FFMA R24, R16, R24, R45 ;  /* 0x0000001810187223 */ /* 0x000fe2000000002d */
[----:B------:R-:W1:Y:S03]  /*fd10*/  MUFU.EX2 R26, R26 ;  /* 0x0000001a001a7308 */ /* 0x000e660000000800 */
[----:B------:R-:W-:-:S04]  /*fd20*/  FFMA.SAT R25, -R24, R3, 0.5 ;  /* 0x3f00000018197423 */ /* 0x000fc80000002103 */
[----:B------:R-:W-:-:S04]  /*fd30*/  FFMA.RM R25, R25, R2, 12582913 ;  /* 0x4b40000119197423 */ /* 0x000fc80000004002 */
[----:B------:R-:W-:-:S04]  /*fd40*/  FADD R27, R25, -12583039 ;  /* 0xcb40007f191b7421 */ /* 0x000fc80000000000 */
[C---:B------:R-:W-:Y:S01]  /*fd50*/  FFMA R27, -R24.reuse, 1.4426950216293334961, -R27 ;  /* 0x3fb8aa3b181b7823 */ /* 0x040fe2000000091b */
[----:B-1----:R-:W-:Y:S01]  /*fd60*/  FFMA R23, R23, R26, 1 ;  /* 0x3f80000017177423 */ /* 0x002fe2000000001a */
[----:B------:R-:W-:Y:S02]  /*fd70*/  HADD2.F32 R26, -RZ, R11.H0_H0 ;  /* 0x2000000bff1a7230 */ /* 0x000fe40000004100 */
        /* <DEDUP_REMOVED lines=37> */
[C---:B------:R-:W-:Y:S01]  /*ffd0*/  FADD R31, R29.reuse, -12583039 ;  /* 0xcb40007f1d1f7421 */ /* 0x040fe20000000000 */
[----:B------:R-:W-:-:S03]  /*ffe0*/  SHF.L.U32 R29, R29, 0x17, RZ ;  /* 0x000000171d1d7819 */ /* 0x000fc600000006ff */
[C---:B------:R-:W-:Y:S01]  /*fff0*/  FFMA R31, -R30.reuse, 1.4426950216293334961, -R31 ;  /* 0x3fb8aa3b1e1f7823 */ /* 0x040fe2000000091f */
[----:B-1----:R-:W-:Y:S01]  /*10000*/  FFMA R27, R27, R32, 1 ;  /* 0x3f8000001b1b7423 */ /* 0x002fe20000000020 */
[----:B------:R-:W-:Y:S02]  /*10010*/  HADD2.F32 R32, -RZ, R5.H1_H1 ;  /* 0x30000005ff207230 */ /* 0x000fe40000004100 */
[----:B------:R-:W-:Y:S01]  /*10020*/  FFMA R33, -R30, 1.925963033500011079e-08, R31 ;  /* 0x32a570601e217823 */ /* 0x000fe2000000011f */
[----:B------:R-:W-:-:S03]  /*10030*/  FMUL R31, R17, R50 ;  /* 0x00000032111f7220 */ /* 0x000fc60000400000 */
[----:B------:R-:W1:Y:S01]  /*10040*/  MUFU.EX2 R30, R33 ;  /* 0x00000021001e7308 */ /* 0x000e620000000800 */
[----:B------:R-:W-:Y:S01]  /*10050*/  FFMA R32, R16, R32, R51 ;  /* 0x0000002010207223 */ /* 0x000fe20000000033 */
        /* <DEDUP_REMOVED lines=9> */
[----:B------:R-:W-:-:S04]  /*100f0*/  FFMA.SAT R31, -R32, R3, 0.5 ;  /* 0x3f000000201f7423 */ /* 0x000fc80000002103 */
[----:B------:R-:W-:Y:S01]  /*10100*/  FFMA.RM R31, R31, R2, 12582913 ;  /* 0x4b4000011f1f7423 */ /* 0x000fe20000004002 */
[----:B------:R-:W1:Y:S03]  /*10110*/  MUFU.EX2 R35, R35 ;  /* 0x0000002300237308 */ /* 0x000e660000000800 */
[C---:B------:R-:W-:Y:S01]  /*10120*/  FADD R33, R31.reuse, -12583039 ;  /* 0xcb40007f1f217421 */ /* 0x040fe20000000000 */
[----:B------:R-:W-:-:S03]  /*10130*/  SHF.L.U32 R31, R31, 0x17, RZ ;  /* 0x000000171f1f7819 */ /* 0x000fc600000006ff */
[----:B------:R-:W-:-:S04]  /*10140*/  FFMA R33, -R32, 1.4426950216293334961, -R33 ;  /* 0x3fb8aa3b20217823 */ /* 0x000fc80000000921 */
[----:B------:R-:W-:Y:S01]  /*10150*/  FFMA R34, -R32, 1.925963033500011079e-08, R33 ;  /* 0x32a5706020227823 */ /* 0x000fe20000000121 */
[----:B------:R-:W-:Y:S02]  /*10160*/  HADD2.F32 R32, -RZ, R6.H0_H0 ;  /* 0x20000006ff207230 */ /* 0x000fe40000004100 */
[----:B------:R-:W-:-:S03]  /*10170*/  FMUL R33, R17, R52 ;  /* 0x0000003411217220 */ /* 0x000fc60000400000 */
[----:B------:R-:W2:Y:S01]  /*10180*/  MUFU.EX2 R34, R34 ;  /* 0x0000002200227308 */ /* 0x000ea20000000800 */
[----:B------:R-:W-:Y:S01]  /*10190*/  FFMA R32, R16, R32, R33 ;  /* 0x0000002010207223 */ /* 0x000fe20000000021 */
[----:B-1----:R-:W-:-:S03]  /*101a0*/  FFMA R30, R30, R35, 1 ;  /* 0x3f8000001e1e7423 */ /* 0x002fc60000000023 */
[----:B------:R-:W-:-:S04]  /*101b0*/  FFMA.SAT R33, -R32, R3, 0.5 ;  /* 0x3f00000020217423 */ /* 0x000fc80000002103 */
[----:B------:R-:W-:-:S04]  /*101c0*/  FFMA.RM R33, R33, R2, 12582913 ;  /* 0x4b40000121217423 */ /* 0x000fc80000004002 */
[----:B------:R-:W-:Y:S01]  /*101d0*/  FADD R35, R33, -12583039 ;  /* 0xcb40007f21237421 */ /* 0x000fe20000000000 */
[----:B--2---:R-:W-:Y:S01]  /*101e0*/  FFMA R31, R31, R34, 1 ;  /* 0x3f8000001f1f7423 */ /* 0x004fe20000000022 */
[----:B------:R-:W-:Y:S02]  /*101f0*/  HADD2.F32 R34, -RZ, R6.H1_H1 ;  /* 0x30000006ff227230 */ /* 0x000fe40000004100 */
[----:B------:R-:W-:-:S03]  /*10200*/  FFMA R35, -R32, 1.4426950216293334961, -R35 ;  /* 0x3fb8aa3b20237823 */ /* 0x000fc60000000923 */
[----:B------:R-:W-:Y:S01]  /*10210*/  FFMA R34, R16, R34, R53 ;  /* 0x0000002210227223 */ /* 0x000fe20000000035 */
[----:B------:R-:W-:Y:S01]  /*10220*/  FFMA R35, -R32, 1.925963033500011079e-08, R35 ;  /* 0x32a5706020237823 */ /* 0x000fe20000000123 */
[----:B------:R-:W-:Y:S02]  /*10230*/  SHF.L.U32 R32, R33, 0x17, RZ ;  /* 0x0000001721207819 */ /* 0x000fe400000006ff */
[----:B------:R-:W-:-:S03]  /*10240*/  FFMA.SAT R33, -R34, R3, 0.5 ;  /* 0x3f00000022217423 */ /* 0x000fc60000002103 */
[----:B------:R-:W1:Y:S01]  /*10250*/  MUFU.EX2 R35, R35 ;  /* 0x0000002300237308 */ /* 0x000e620000000800 */
[----:B------:R-:W-:-:S04]  /*10260*/  FFMA.RM R33, R33, R2, 12582913 ;  /* 0x4b40000121217423 */ /* 0x000fc80000004002 */
[C---:B------:R-:W-:Y:S01]  /*10270*/  FADD R37, R33.reuse, -12583039 ;  /* 0xcb40007f21257421 */ /* 0x040fe20000000000 */
[----:B------:R-:W-:-:S03]  /*10280*/  SHF.L.U32 R33, R33, 0x17, RZ ;  /* 0x0000001721217819 */ /* 0x000fc600000006ff */
[----:B------:R-:W-:-:S04]  /*10290*/  FFMA R37, -R34, 1.4426950216293334961, -R37 ;  /* 0x3fb8aa3b22257823 */ /* 0x000fc80000000925 */
[----:B------:R-:W-:-:S04]  /*102a0*/  FFMA R37, -R34, 1.925963033500011079e-08, R37 ;  /* 0x32a5706022257823 */ /* 0x000fc80000000125 */
[----:B------:R-:W2:Y:S01]  /*102b0*/  MUFU.EX2 R34, R37 ;  /* 0x0000002500227308 */ /* 0x000ea20000000800 */
[----:B-1----:R-:W-:Y:S01]  /*102c0*/  FFMA R32, R32, R35, 1 ;  /* 0x3f80000020207423 */ /* 0x002fe20000000023 */
[----:B------:R-:W-:Y:S01]  /*102d0*/  FMUL R35, R17, R54 ;  /* 0x0000003611237220 */ /* 0x000fe20000400000 */
[----:B--2---:R-:W-:Y:S01]  /*102e0*/  FFMA R33, R33, R34, 1 ;  /* 0x3f80000021217423 */ /* 0x004fe20000000022 */
[----:B------:R-:W-:-:S05]  /*102f0*/  HADD2.F32 R34, -RZ, R7.H0_H0 ;  /* 0x20000007ff227230 */ /* 0x000fca0000004100 */
[----:B------:R-:W-:-:S04]  /*10300*/  FFMA R34, R16, R34, R35 ;  /* 0x0000002210227223 */ /* 0x000fc80000000023 */
[----:B------:R-:W-:-:S04]  /*10310*/  FFMA.SAT R35, -R34, R3, 0.5 ;  /* 0x3f00000022237423 */ /* 0x000fc80000002103 */
[-C--:B------:R-:W-:Y:S01]  /*10320*/  FFMA.RM R3, R35, R2.reuse, 12582913 ;  /* 0x4b40000123037423 */ /* 0x080fe20000004002 */
[----:B------:R-:W-:-:S03]  /*10330*/  FFMA.RM R2, R39, R2, 12582913 ;  /* 0x4b40000127027423 */ /* 0x000fc60000004002 */
[----:B------:R-:W-:-:S04]  /*10340*/  FADD R35, R3, -12583039 ;  /* 0xcb40007f03237421 */ /* 0x000fc80000000000 */
[----:B------:R-:W-:-:S04]  /*10350*/  FFMA R35, -R34, 1.4426950216293334961, -R35 ;  /* 0x3fb8aa3b22237823 */ /* 0x000fc80000000923 */
[----:B------:R-:W-:Y:S01]  /*10360*/  FFMA R37, -R34, 1.925963033500011079e-08, R35 ;  /* 0x32a5706022257823 */ /* 0x000fe20000000123 */
[----:B------:R-:W-:-:S04]  /*10370*/  FADD R35, R2, -12583039 ;  /* 0xcb40007f02237421 */ /* 0x000fc80000000000 */
[C---:B------:R-:W-:Y:S02]  /*10380*/  FFMA R39, -R36.reuse, 1.4426950216293334961, -R35 ;  /* 0x3fb8aa3b24277823 */ /* 0x040fe40000000923 */
[----:B------:R-:W1:Y:S02]  /*10390*/  MUFU.EX2 R35, R37 ;  /* 0x0000002500237308 */ /* 0x000e640000000800 */
[----:B------:R-:W-:Y:S01]  /*103a0*/  FFMA R39, -R36, 1.925963033500011079e-08, R39 ;  /* 0x32a5706024277823 */ /* 0x000fe20000000127 */
[----:B------:R-:W-:-:S04]  /*103b0*/  IADD3 R36, R0, 0x1800000, RZ ;  /* 0x0180000000247810 */ /* 0x000fc80007ffe0ff */
[----:B------:R-:W-:Y:S01]  /*103c0*/  LOP3.LUT R36, R36, 0x7f800000, RZ, 0xc0, !PT ;  /* 0x7f80000024247812 */ /* 0x000fe200078ec0ff */
[----:B------:R-:W2:Y:S03]  /*103d0*/  MUFU.EX2 R34, R39 ;  /* 0x0000002700227308 */ /* 0x000ea60000000800 */
[----:B------:R-:W-:Y:S02]  /*103e0*/  ISETP.GT.U32.AND P2, PT, R36, 0x1ffffff, PT ;  /* 0x01ffffff2400780c */ /* 0x000fe40003f44070 */
[----:B------:R-:W-:Y:S02]  /*103f0*/  SHF.L.U32 R36, R3, 0x17, RZ ;  /* 0x0000001703247819 */ /* 0x000fe400000006ff */
[----:B------:R-:W-:-:S03]  /*10400*/  SHF.L.U32 R3, R2, 0x17, RZ ;  /* 0x0000001702037819 */ /* 0x000fc600000006ff */
[----:B-1----:R-:W-:Y:S02]  /*10410*/  FFMA R35, R36, R35, 1 ;  /* 0x3f80000024237423 */ /* 0x002fe40000000023 */
[----:B--2---:R-:W-:-:S04]  /*10420*/  FFMA R34, R3, R34, 1 ;  /* 0x3f80000003227423 */ /* 0x004fc80000000022 */
[----:B------:R-:W-:Y:S05]  /*10430*/  @P2 BRA `(.L_x_224) ;  /* 0x0000000000102947 */ /* 0x000fea0003800000 */
[----:B------:R-:W-:-:S07]  /*10440*/  MOV R2, 0x10460 ;  /* 0x0001046000027802 */ /* 0x000fce0000000f00 */
[----:B------:R-:W-:Y:S05]  /*10450*/  CALL.REL.NOINC `($__internal_0_$__cuda_sm20_rcp_rn_f32_slowpath) ;  /* 0x000001d400187944 */ /* 0x000fea0003c00000 */
[----:B------:R-:W-:Y:S01]  /*10460*/  MOV R37, R0 ;  /* 0x0000000000257202 */ /* 0x000fe20000000f00 */
[----:B------:R-:W-:Y:S06]  /*10470*/  BRA `(.L_x_225) ;  /* 0x0000000000107947 */ /* 0x000fec0003800000 */
.L_x_224:
[----:B------:R-:W1:Y:S02]  /*10480*/  MUFU.RCP R37, R0 ;  /* 0x0000000000257308 */ /* 0x000e640000001000 */
[----:B-1----:R-:W-:-:S04]  /*10490*/  FFMA R2, R0, R37, -1 ;  /* 0xbf80000000027423 */ /* 0x002fc80000000025 */
[----:B------:R-:W-:-:S04]  /*104a0*/  FADD.FTZ R2, -R2, -RZ ;  /* 0x800000ff02027221 */ /* 0x000fc80000010100 */
[----:B------:R-:W-:-:S07]  /*104b0*/  FFMA R37, R37, R2, R37 ;  /* 0x0000000225257223 */ /* 0x000fce0000000025 */
.L_x_225:
[----:B------:R-:W-:Y:S05]  /*104c0*/  BSYNC B1 ;  /* 0x0000000000017941 */ /* 0x000fea0003800000 */
.L_x_223:
        /* <DEDUP_REMOVED lines=10> */
.L_x_227:
[----:B------:R-:W1:Y:S02]  /*10570*/  MUFU.RCP R3, R20 ;  /* 0x0000001400037308 */ /* 0x000e640000001000 */
[----:B-1----:R-:W-:-:S04]  /*10580*/  FFMA R0, R20, R3, -1 ;  /* 0xbf80000014007423 */ /* 0x002fc80000000003 */
[----:B------:R-:W-:-:S04]  /*10590*/  FADD.FTZ R0, -R0, -RZ ;  /* 0x800000ff00007221 */ /* 0x000fc80000010100 */
[----:B------:R-:W-:-:S07]  /*105a0*/  FFMA R20, R3, R0, R3 ;  /* 0x0000000003147223 */ /* 0x000fce0000000003 */
.L_x_228:
[----:B------:R-:W-:Y:S05]  /*105b0*/  BSYNC B1 ;  /* 0x0000000000017941 */ /* 0x000fea0003800000 */
.L_x_226:
        /* <DEDUP_REMOVED lines=10> */
.L_x_230:
[----:B------:R-:W1:Y:S02]  /*10660*/  MUFU.RCP R36, R21 ;  /* 0x0000001500247308 */ /* 0x000e640000001000 */
[----:B-1----:R-:W-:-:S04]  /*10670*/  FFMA R0, R21, R36, -1 ;  /* 0xbf80000015007423 */ /* 0x002fc80000000024 */
[----:B------:R-:W-:-:S04]  /*10680*/  FADD.FTZ R3, -R0, -RZ ;  /* 0x800000ff00037221 */ /* 0x000fc80000010100 */
[----:B------:R-:W-:-:S07]  /*10690*/  FFMA R36, R36, R3, R36 ;  /* 0x0000000324247223 */ /* 0x000fce0000000024 */
.L_x_231:
[----:B------:R-:W-:Y:S05]  /*106a0*/  BSYNC B1 ;  /* 0x0000000000017941 */ /* 0x000fea0003800000 */
.L_x_229:
        /* <DEDUP_REMOVED lines=10> */
.L_x_233:
[----:B------:R-:W1:Y:S02]  /*10750*/  MUFU.RCP R21, R22 ;  /* 0x0000001600157308 */ /* 0x000e640000001000 */
[----:B-1----:R-:W-:-:S04]  /*10760*/  FFMA R0, R22, R21, -1 ;  /* 0xbf80000016007423 */ /* 0x002fc80000000015 */
[----:B------:R-:W-:-:S04]  /*10770*/  FADD.FTZ R0, -R0, -RZ ;  /* 0x800000ff00007221 */ /* 0x000fc80000010100 */
[----:B------:R-:W-:-:S07]  /*10780*/  FFMA R21, R21, R0, R21 ;  /* 0x0000000015157223 */ /* 0x000fce0000000015 */
.L_x_234:
[----:B------:R-:W-:Y:S05]  /*10790*/  BSYNC B1 ;  /* 0x0000000000017941 */ /* 0x000fea0003800000 */
.L_x_232:
        /* <DEDUP_REMOVED lines=10> */
.L_x_236:
[----:B------:R-:W1:Y:S02]  /*10840*/  MUFU.RCP R22, R23 ;  /* 0x0000001700167308 */ /* 0x000e640000001000 */
[----:B-1----:R-:W-:-:S04]  /*10850*/  FFMA R0, R23, R22, -1 ;  /* 0xbf80000017007423 */ /* 0x002fc80000000016 */
[----:B------:R-:W-:-:S04]  /*10860*/  FADD.FTZ R3, -R0, -RZ ;  /* 0x800000ff00037221 */ /* 0x000fc80000010100 */
[----:B------:R-:W-:-:S07]  /*10870*/  FFMA R22, R22, R3, R22 ;  /* 0x0000000316167223 */ /* 0x000fce0000000016 */
.L_x_237:
[----:B------:R-:W-:Y:S05]  /*10880*/  BSYNC B1 ;  /* 0x0000000000017941 */ /* 0x000fea0003800000 */
.L_x_235:
        /* <DEDUP_REMOVED lines=10> */
.L_x_239:
[----:B------:R-:W1:Y:S02]  /*10930*/  MUFU.RCP R3, R24 ;  /* 0x0000001800037308 */ /* 0x000e640000001000 */
[----:B-1----:R-:W-:-:S04]  /*10940*/  FFMA R0, R24, R3, -1 ;  /* 0xbf80000018007423 */ /* 0x002fc80000000003 */
[----:B------:R-:W-:-:S04]  /*10950*/  FADD.FTZ R0, -R0, -RZ ;  /* 0x800000ff00007221 */ /* 0x000fc80000010100 */
[----:B------:R-:W-:-:S07]  /*10960*/  FFMA R24, R3, R0, R3 ;  /* 0x0000000003187223 */ /* 0x000fce0000000003 */
.L_x_240:
[----:B------:R-:W-:Y:S05]  /*10970*/  BSYNC B1 ;  /* 0x0000000000017941 */ /* 0x000fea0003800000 */
.L_x_238:
        /* <DEDUP_REMOVED lines=10> */
.L_x_242:
[----:B------:R-:W1:Y:S02]  /*10a20*/  MUFU.RCP R0, R25 ;  /* 0x0000001900007308 */ /* 0x000e640000001000 */
[----:B-1----:R-:W-:-:S04]  /*10a30*/  FFMA R2, R25, R0, -1 ;  /* 0xbf80000019027423 */ /* 0x002fc80000000000 */
[----:B------:R-:W-:-:S04]  /*10a40*/  FADD.FTZ R23, -R2, -RZ ;  /* 0x800000ff02177221 */ /* 0x000fc80000010100 */
[----:B------:R-:W-:-:S07]  /*10a50*/  FFMA R23, R0, R23, R0 ;  /* 0x0000001700177223 */ /* 0x000fce0000000000 */
.L_x_243:
[----:B------:R-:W-:Y:S05]  /*10a60*/  BSYNC B1 ;  /* 0x0000000000017941 */ /* 0x000fea0003800000 */
.L_x_241:
        /* <DEDUP_REMOVED lines=10> */
.L_x_245:
[----:B------:R-:W1:Y:S02]  /*10b10*/  MUFU.RCP R3, R26 ;  /* 0x0000001a00037308 */ /* 0x000e640000001000 */
[----:B-1----:R-:W-:-:S04]  /*10b20*/  FFMA R0, R26, R3, -1 ;  /* 0xbf8000001a007423 */ /* 0x002fc80000000003 */
[----:B------:R-:W-:-:S04]  /*10b30*/  FADD.FTZ R0, -R0, -RZ ;  /* 0x800000ff00007221 */ /* 0x000fc80000010100 */
[----:B------:R-:W-:-:S07]  /*10b40*/  FFMA R26, R3, R0, R3 ;  /* 0x00000000031a7223 */ /* 0x000fce0000000003 */
.L_x_246:
[----:B------:R-:W-:Y:S05]  /*10b50*/  BSYNC B1 ;  /* 0x0000000000017941 */ /* 0x000fea0003800000 */
.L_x_244:
        /* <DEDUP_REMOVED lines=10> */
.L_x_248:
[----:B------:R-:W1:Y:S02]  /*10c00*/  MUFU.RCP R0, R27 ;  /* 0x0000001b00007308 */ /* 0x000e640000001000 */
[----:B-1----:R-:W-:-:S04]  /*10c10*/  FFMA R2, R27, R0, -1 ;  /* 0xbf8000001b027423 */ /* 0x002fc80000000000 */
[----:B------:R-:W-:-:S04]  /*10c20*/  FADD.FTZ R25, -R2, -RZ ;  /* 0x800000ff02197221 */ /* 0x000fc80000010100 */
[----:B------:R-:W-:-:S07]  /*10c30*/  FFMA R25, R0, R25, R0 ;  /* 0x0000001900197223 */ /* 0x000fce0000000000 */
.L_x_249:
[----:B------:R-:W-:Y:S05]  /*10c40*/  BSYNC B1 ;  /* 0x0000000000017941 */ /* 0x000fea0003800000 */
.L_x_247:
        /* <DEDUP_REMOVED lines=10> */
.L_x_251:
[----:B------:R-:W1:Y:S02]  /*10cf0*/  MUFU.RCP R0, R29 ;  /* 0x0000001d00007308 */ /* 0x000e640000001000 */
[----:B-1----:R-:W-:-:S04]  /*10d00*/  FFMA R2, R29, R0, -1 ;  /* 0xbf8000001d027423 */ /* 0x002fc80000000000 */
[----:B------:R-:W-:-:S04]  /*10d10*/  FADD.FTZ R3, -R2, -RZ ;  /* 0x800000ff02037221 */ /* 0x000fc80000010100 */
[----:B------:R-:W-:-:S07]  /*10d20*/  FFMA R29, R0, R3, R0 ;  /* 0x00000003001d7223 */ /* 0x000fce0000000000 */
.L_x_252:
[----:B------:R-:W-:Y:S05]  /*10d30*/  BSYNC B1 ;  /* 0x0000000000017941 */ /* 0x000fea0003800000 */
.L_x_250:
        /* <DEDUP_REMOVED lines=10> */
.L_x_254:
[----:B------:R-:W1:Y:S02]  /*10de0*/  MUFU.RCP R27, R30 ;  /* 0x0000001e001b7308 */ /* 0x000e640000001000 */
[----:B-1----:R-:W-:-:S04]  /*10df0*/  FFMA R0, R30, R27, -1 ;  /* 0xbf8000001e007423 */ /* 0x002fc8000000001b */
[----:B------:R-:W-:-:S04]  /*10e00*/  FADD.FTZ R0, -R0, -RZ ;  /* 0x800000ff00007221 */ /* 0x000fc80000010100 */
[----:B------:R-:W-:-:S07]  /*10e10*/  FFMA R27, R27, R0, R27 ;  /* 0x000000001b1b7223 */ /* 0x000fce000000001b */
.L_x_255:
[----:B------:R-:W-:Y:S05]  /*10e20*/  BSYNC B1 ;  /* 0x0000000000017941 */ /* 0x000fea0003800000 */
.L_x_253:
        /* <DEDUP_REMOVED lines=10> */
.L_x_257:
[----:B------:R-:W1:Y:S02]  /*10ed0*/  MUFU.RCP R0, R31 ;  /* 0x0000001f00007308 */ /* 0x000e640000001000 */
[----:B-1----:R-:W-:-:S04]  /*10ee0*/  FFMA R2, R31, R0, -1 ;  /* 0xbf8000001f027423 */ /* 0x002fc80000000000 */
[----:B------:R-:W-:-:S04]  /*10ef0*/  FADD.FTZ R3, -R2, -RZ ;  /* 0x800000ff02037221 */ /* 0x000fc80000010100 */
[----:B------:R-:W-:-:S07]  /*10f00*/  FFMA R31, R0, R3, R0 ;  /* 0x00000003001f7223 */ /* 0x000fce0000000000 */
.L_x_258:
[----:B------:R-:W-:Y:S05]  /*10f10*/  BSYNC B1 ;  /* 0x0000000000017941 */ /* 0x000fea0003800000 */
.L_x_256:
        /* <DEDUP_REMOVED lines=10> */
.L_x_260:
[----:B------:R-:W1:Y:S02]  /*10fc0*/  MUFU.RCP R3, R32 ;  /* 0x0000002000037308 */ /* 0x000e640000001000 */
[----:B-1----:R-:W-:-:S04]  /*10fd0*/  FFMA R0, R32, R3, -1 ;  /* 0xbf80000020007423 */ /* 0x002fc80000000003 */
[----:B------:R-:W-:-:S04]  /*10fe0*/  FADD.FTZ R0, -R0, -RZ ;  /* 0x800000ff00007221 */ /* 0x000fc80000010100 */
[----:B------:R-:W-:-:S07]  /*10ff0*/  FFMA R30, R3, R0, R3 ;  /* 0x00000000031e7223 */ /* 0x000fce0000000003 */
.L_x_261:
[----:B------:R-:W-:Y:S05]  /*11000*/  BSYNC B1 ;  /* 0x0000000000017941 */ /* 0x000fea0003800000 */
.L_x_259:
        /* <DEDUP_REMOVED lines=10> */
.L_x_263:
[----:B------:R-:W1:Y:S02]  /*110b0*/  MUFU.RCP R32, R33 ;  /* 0x0000002100207308 */ /* 0x000e640000001000 */
[----:B-1----:R-:W-:-:S04]  /*110c0*/  FFMA R0, R33, R32, -1 ;  /* 0xbf80000021007423 */ /* 0x002fc80000000020 */
[----:B------:R-:W-:-:S04]  /*110d0*/  FADD.FTZ R3, -R0, -RZ ;  /* 0x800000ff00037221 */ /* 0x000fc80000010100 */
[----:B------:R-:W-:-:S07]  /*110e0*/  FFMA R32, R32, R3, R32 ;  /* 0x0000000320207223 */ /* 0x000fce0000000020 */
.L_x_264:
[----:B------:R-:W-:Y:S05]  /*110f0*/  BSYNC B1 ;  /* 0x0000000000017941 */ /* 0x000fea0003800000 */
.L_x_262:
        /* <DEDUP_REMOVED lines=10> */
.L_x_266:
[----:B------:R-:W1:Y:S02]  /*111a0*/  MUFU.RCP R0, R35 ;  /* 0x0000002300007308 */ /* 0x000e640000001000 */
[----:B-1----:R-:W-:-:S04]  /*111b0*/  FFMA R2, R35, R0, -1 ;  /* 0xbf80000023027423 */ /* 0x002fc80000000000 */
[----:B------:R-:W-:-:S04]  /*111c0*/  FADD.FTZ R33, -R2, -RZ ;  /* 0x800000ff02217221 */ /* 0x000fc80000010100 */
[----:B------:R-:W-:-:S07]  /*111d0*/  FFMA R33, R0, R33, R0 ;  /* 0x0000002100217223 */ /* 0x000fce0000000000 */
.L_x_267:
[----:B------:R-:W-:Y:S05]  /*111e0*/  BSYNC B1 ;  /* 0x0000000000017941 */ /* 0x000fea0003800000 */
.L_x_265:
        /* <DEDUP_REMOVED lines=8> */
.L_x_268:
[----:B------:R-:W1:Y:S02]  /*11270*/  MUFU.RCP R3, R34 ;  /* 0x0000002200037308 */ /* 0x000e640000001000 */
[----:B-1----:R-:W-:-:S04]  /*11280*/  FFMA R0, R34, R3, -1 ;  /* 0xbf80000022007423 */ /* 0x002fc80000000003 */
[----:B------:R-:W-:-:S04]  /*11290*/  FADD.FTZ R0, -R0, -RZ ;  /* 0x800000ff00007221 */ /* 0x000fc80000010100 */
[----:B------:R-:W-:-:S07]  /*112a0*/  FFMA R0, R3, R0, R3 ;  /* 0x0000000003007223 */ /* 0x000fce0000000003 */
.L_x_269:
        /* <DEDUP_REMOVED lines=9> */
[----:B------:R-:W-:Y:S01]  /*11340*/  F2FP.F16.F32.PACK_AB R26, R32, R30 ;  /* 0x0000001e201a723e */ /* 0x000fe200000000ff */
[----:B------:R1:W-:Y:S01]  /*11350*/  STSM.16.M88.4 [R14+0x6200], R20 ;  /* 0x006200140e007844 */ /* 0x0003e20000000200 */
        /* <DEDUP_REMOVED lines=13> */
[----:B------:R-:W-:Y:S02]  /*11430*/  UIADD3 UR4, UR46, 0x6200, URZ ;  /* 0x000062002e047890 */ /* 0x000fe4000fffe03f */
[----:B------:R-:W-:Y:S01]  /*11440*/  UIADD3.X UR11, URZ, UR39, URZ, UP0, !UPT ;  /* 0x000000273f0b7290 */ /* 0x000fe200087fe43f */
[----:B------:R-:W-:-:S08]  /*11450*/  UMOV UR7, UR51 ;  /* 0x0000003300077c82 */ /* 0x000fd00008000000 */
[----:B------:R2:W-:Y:S01]  /*11460*/  UTMASTG.3D [UR4], [UR10] ;  /* 0x000000040a0073b5 */ /* 0x0005e20008010000 */
[----:B------:R0:W-:Y:S01]  /*11470*/  UTMACMDFLUSH ;  /* 0x00000000000079b7 */ /* 0x0001e20000000000 */
[----:B--2---:R-:W-:-:S04]  /*11480*/  DEPBAR.LE SB0, 0x1 ;  /* 0x000080400000791a */ /* 0x004fc80000000000 */
.L_x_271:
[----:B------:R-:W-:Y:S05]  /*11490*/  BSYNC B0 ;  /* 0x0000000000007941 */ /* 0x000fea0003800000 */
.L_x_270:
        /* <DEDUP_REMOVED lines=9> */
.L_x_274:
[----:B------:R-:W-:-:S04]  /*11530*/  ULEA UR4, UR8, UR46, 0x3 ;  /* 0x0000002e08047291 */ /* 0x000fc8000f8e183f */
[----:B------:R-:W-:-:S04]  /*11540*/  UIADD3 UR4, UR4, 0x50, URZ ;  /* 0x0000005004047890 */ /* 0x000fc8000fffe03f */
[----:B------:R-:W-:-:S09]  /*11550*/  UPRMT UR4, UR47, 0x654, UR4 ;  /* 0x000006542f047896 */ /* 0x000fd20008000004 */
[----:B------:R-:W-:Y:S03]  /*11560*/  SYNCS.ARRIVE.TRANS64.RED.A1T0 RZ, [UR4], RZ ;  /* 0x000000ffffff79a7 */ /* 0x000fe60008100404 */
.L_x_273:
[----:B------:R-:W-:Y:S05]  /*11570*/  BSYNC B0 ;  /* 0x0000000000007941 */ /* 0x000fea0003800000 */
.L_x_272:
        /* <DEDUP_REMOVED lines=9> */
.L_x_277:
[C---:B-1----:R-:W-:Y:S01]  /*11610*/  LEA R0, R12.reuse, UR46, 0x3 ;  /* 0x0000002e0c007c11 */ /* 0x042fe2000f8e18ff */
[----:B------:R-:W-:Y:S01]  /*11620*/  BSSY B1, `(.L_x_278) ;  /* 0x0000005000017945 */ /* 0x000fe20003800000 */
[----:B------:R-:W-:Y:S02]  /*11630*/  SHF.L.U32 R3, R13, 0x1f, RZ ;  /* 0x0000001f0d037819 */ /* 0x000fe400000006ff */
[----:B------:R-:W-:Y:S02]  /*11640*/  @!P1 LEA R21, R12, R15, 0xd ;  /* 0x0000000f0c159211 */ /* 0x000fe400078e68ff */
[----:B------:R-:W1:Y:S02]  /*11650*/  SYNCS.PHASECHK.TRANS64.TRYWAIT P2, [R0+URZ+0x30], R3 ;  /* 0x00003003000075a7 */ /* 0x000e64000804017f */
[----:B-1----:R-:W-:Y:S05]  /*11660*/  @!P2 BRA `(.L_x_279) ;  /* 0x000001b40054a947 */ /* 0x002fea0003800000 */
.L_x_1111:
[----:B------:R-:W-:Y:S05]  /*11670*/  BSYNC B1 ;  /* 0x0000000000017941 */ /* 0x000fea0003800000 */
.L_x_278:
[----:B-1----:R-:W-:Y:S01]  /*11680*/  @!P1 LEA R0, R18, R21, 0x1 ;  /* 0x0000001512009211 */ /* 0x002fe200078e08ff */
[----:B------:R-:W-:Y:S05]  /*11690*/  @!P1 WARPSYNC.ALL ;  /* 0x0000000000009948 */ /* 0x000fea0003800000 */
[----:B------:R2:W3:Y:S01]  /*116a0*/  @!P1 LDSM.16.M88.4 R8, [R21] ;  /* 0x000000001508983b */ /* 0x0004e20000000200 */
[----:B------:R-:W-:-:S03]  /*116b0*/  IADD3 R12, R12, 0x1, RZ ;  /* 0x000000010c0c7810 */ /* 0x000fc60007ffe0ff */
[----:B------:R2:W4:Y:S01]  /*116c0*/  @!P1 LDSM.16.M88.4 R4, [R0] ;  /* 0x000000000004983b */ /* 0x0005220000000200 */
[----:B------:R-:W-:-:S04]  /*116d0*/  ISETP.NE.AND P2, PT, R12, 0x4, PT ;  /* 0x000000040c00780c */ /* 0x000fc80003f45270 */
[----:B------:R-:W-:Y:S02]  /*116e0*/  SEL R2, RZ, 0x1, P2 ;  /* 0x00000001ff027807 */ /* 0x000fe40001000000 */
[----:B------:R-:W-:Y:S02]  /*116f0*/  SEL R12, R12, RZ, P2 ;  /* 0x000000ff0c0c7207 */ /* 0x000fe40001000000 */
[----:B--2---:R-:W-:-:S07]  /*11700*/  LOP3.LUT R13, R13, R2, RZ, 0x3c, !PT ;  /* 0x000000020d0d7212 */ /* 0x004fce00078e3cff */
.L_x_276:
[----:B------:R-:W-:Y:S05]  /*11710*/  BSYNC B0 ;  /* 0x0000000000007941 */ /* 0x000fea0003800000 */
.L_x_275:
[----:B------:R-:W2:Y:S04]  /*11720*/  LDL.LU R2, [R1+0x80] ;  /* 0x0000800001027983 */ /* 0x000ea80000300800 */
[----:B-1----:R-:W5:Y:S04]  /*11730*/  LDL.LU R23, [R1+0x84] ;  /* 0x0000840001177983 */ /* 0x002f680000300800 */
[----:B------:R-:W4:Y:S04]  /*11740*/  LDL.LU R22, [R1+0x88] ;  /* 0x0000880001167983 */ /* 0x000f280000300800 */
        /* <DEDUP_REMOVED lines=12> */
[----:B------:R-:W4:Y:S01]  /*11810*/  LDL.LU R48, [R1+0xbc] ;  /* 0x0000bc0001307983 */ /* 0x000f220000300800 */
[--C-:B---3--:R-:W-:Y:S01]  /*11820*/  HADD2.F32 R0, -RZ, R8.reuse.H0_H0 ;  /* 0x20000008ff007230 */ /* 0x108fe20000004100 */
[----:B------:R-:W-:Y:S01]  /*11830*/  BSSY B1, `(.L_x_280) ;  /* 0x00000be000017945 */ /* 0x000fe20003800000 */
[----:B------:R-:W-:-:S02]  /*11840*/  HADD2.F32 R20, -RZ, R8.H1_H1 ;  /* 0x30000008ff147230 */ /* 0x000fc40000004100 */
[----:B------:R-:W-:Y:S02]  /*11850*/  HADD2.F32 R43, -RZ, R11.H0_H0 ;  /* 0x2000000bff2b7230 */ /* 0x000fe40000004100 */
[----:B--2---:R-:W-:Y:S01]  /*11860*/  FMUL R3, R17, R2 ;  /* 0x0000000211037220 */ /* 0x004fe20000400000 */
[----:B------:R-:W-:-:S03]  /*11870*/  IMAD.MOV.U32 R2, RZ, RZ, 0x3bbb989d ;  /* 0x3bbb989dff027424 */ /* 0x000fc600078e00ff */
[C---:B------:R-:W-:Y:S01]  /*11880*/  FFMA R3, R16.reuse, R0, R3 ;  /* 0x0000000010037223 */ /* 0x040fe20000000003 */
[----:B------:R-:W-:Y:S01]  /*11890*/  MOV R0, 0x437c0000 ;  /* 0x437c000000007802 */ /* 0x000fe20000000f00 */
[----:B-----5:R-:W-:Y:S02]  /*118a0*/  FMUL R23, R17, R23 ;  /* 0x0000001711177220 */ /* 0x020fe40000400000 */
[----:B------:R-:W-:Y:S01]  /*118b0*/  FFMA.SAT R21, -R3, R2, 0.5 ;  /* 0x3f00000003157423 */ /* 0x000fe20000002102 */
[----:B----4-:R-:W-:Y:S01]  /*118c0*/  FMUL R25, R17, R22 ;  /* 0x0000001611197220 */ /* 0x010fe20000400000 */
[----:B------:R-:W-:Y:S01]  /*118d0*/  FFMA R23, R16, R20, R23 ;  /* 0x0000001410177223 */ /* 0x000fe20000000017 */
[----:B------:R-:W-:Y:S02]  /*118e0*/  HADD2.F32 R22, -RZ, R9.H0_H0 ;  /* 0x20000009ff167230 */ /* 0x000fe40000004100 */
[----:B------:R-:W-:Y:S01]  /*118f0*/  FFMA.RM R21, R21, R0, 12582913 ;  /* 0x4b40000115157423 */ /* 0x000fe20000004000 */
[----:B------:R-:W-:-:S03]  /*11900*/  FMUL R47, R17, R40 ;  /* 0x00000028112f7220 */ /* 0x000fc60000400000 */
[C---:B------:R-:W-:Y:S01]  /*11910*/  FADD R20, R21.reuse, -12583039 ;  /* 0xcb40007f15147421 */ /* 0x040fe20000000000 */
[----:B------:R-:W-:Y:S01]  /*11920*/  FFMA R25, R16, R22, R25 ;  /* 0x0000001610197223 */ /* 0x000fe20000000019 */
[----:B------:R-:W-:Y:S02]  /*11930*/  SHF.L.U32 R21, R21, 0x17, RZ ;  /* 0x0000001715157819 */ /* 0x000fe400000006ff */
[----:B------:R-:W-:Y:S01]  /*11940*/  FFMA R20, -R3, 1.4426950216293334961, -R20 ;  /* 0x3fb8aa3b03147823 */ /* 0x000fe20000000914 */
[----:B------:R-:W-:-:S03]  /*11950*/  FFMA.SAT R27, -R25, R2, 0.5 ;  /* 0x3f000000191b7423 */ /* 0x000fc60000002102 */
[----:B------:R-:W-:Y:S01]  /*11960*/  FFMA R46, -R3, 1.925963033500011079e-08, R20 ;  /* 0x32a57060032e7823 */ /* 0x000fe20000000114 */
[----:B------:R-:W-:Y:S01]  /*11970*/  FFMA.SAT R3, -R23, R2, 0.5 ;  /* 0x3f00000017037423 */ /* 0x000fe20000002102 */
[----:B------:R-:W-:-:S03]  /*11980*/  FMUL R39, R17, R39 ;  /* 0x0000002711277220 */ /* 0x000fc60000400000 */
[-C--:B------:R-:W-:Y:S01]  /*11990*/  FFMA.RM R22, R3, R0.reuse, 12582913 ;  /* 0x4b40000103167423 */ /* 0x080fe20000004000 */
[----:B------:R-:W-:Y:S01]  /*119a0*/  FFMA.RM R3, R27, R0, 12582913 ;  /* 0x4b4000011b037423 */ /* 0x000fe20000004000 */
[----:B------:R-:W-:Y:S01]  /*119b0*/  FMUL R27, R17, R31 ;  /* 0x0000001f111b7220 */ /* 0x000fe20000400000 */
[----:B------:R-:W-:Y:S01]  /*119c0*/  MUFU.EX2 R46, R46 ;  /* 0x0000002e002e7308 */ /* 0x000fe20000000800 */
[C---:B------:R-:W-:Y:S01]  /*119d0*/  FADD R20, R22.reuse, -12583039 ;  /* 0xcb40007f16147421 */ /* 0x040fe20000000000 */
[----:B------:R-:W-:Y:S01]  /*119e0*/  FADD R24, R3, -12583039 ;  /* 0xcb40007f03187421 */ /* 0x000fe20000000000 */
[----:B------:R-:W-:Y:S01]  /*119f0*/  SHF.L.U32 R22, R22, 0x17, RZ ;  /* 0x0000001716167819 */ /* 0x000fe200000006ff */
[----:B------:R-:W-:Y:S01]  /*11a00*/  FMUL R45, R17, R30 ;  /* 0x0000001e112d7220 */ /* 0x000fe20000400000 */
[----:B------:R-:W-:Y:S01]  /*11a10*/  FFMA R20, -R23, 1.4426950216293334961, -R20 ;  /* 0x3fb8aa3b17147823 */ /* 0x000fe20000000914 */
[----:B------:R-:W-:Y:S01]  /*11a20*/  FFMA R24, -R25, 1.4426950216293334961, -R24 ;  /* 0x3fb8aa3b19187823 */ /* 0x000fe20000000918 */
[----:B------:R-:W-:-:S02]  /*11a30*/  HADD2.F32 R30, -RZ, R5.H0_H0 ;  /* 0x20000005ff1e7230 */ /* 0x000fc40000004100 */
[----:B------:R-:W-:Y:S01]  /*11a40*/  FFMA R37, -R23, 1.925963033500011079e-08, R20 ;  /* 0x32a5706017257823 */ /* 0x000fe20000000114 */
[----:B------:R-:W-:Y:S01]  /*11a50*/  FFMA R35, -R25, 1.925963033500011079e-08, R24 ;  /* 0x32a5706019237823 */ /* 0x000fe20000000118 */
[--C-:B------:R-:W-:Y:S02]  /*11a60*/  HADD2.F32 R24, -RZ, R10.reuse.H0_H0 ;  /* 0x2000000aff187230 */ /* 0x100fe40000004100 */
[C---:B------:R-:W-:Y:S01]  /*11a70*/  FMUL R23, R17.reuse, R32 ;  /* 0x0000002011177220 */ /* 0x040fe20000400000 */
[----:B------:R-:W-:Y:S01]  /*11a80*/  HADD2.F32 R20, -RZ, R9.H1_H1 ;  /* 0x30000009ff147230 */ /* 0x000fe20000004100 */
[----:B------:R-:W1:Y:S02]  /*11a90*/  MUFU.EX2 R37, R37 ;  /* 0x0000002500257308 */ /* 0x000e640000000800 */
[C---:B------:R-:W-:Y:S01]  /*11aa0*/  FFMA R23, R16.reuse, R24, R23 ;  /* 0x0000001810177223 */ /* 0x040fe20000000017 */
[----:B------:R-:W-:Y:S01]  /*11ab0*/  FMUL R49, R17, R36 ;  /* 0x0000002411317220 */ /* 0x000fe20000400000 */
[----:B------:R-:W-:Y:S01]  /*11ac0*/  FFMA R47, R16, R20, R47 ;  /* 0x00000014102f7223 */ /* 0x000fe2000000002f */
[----:B------:R-:W-:-:S02]  /*11ad0*/  HADD2.F32 R20, -RZ, R10.H1_H1 ;  /* 0x3000000aff147230 */ /* 0x000fc40000004100 */
[-C--:B------:R-:W-:Y:S01]  /*11ae0*/  FFMA.SAT R25, -R23, R2.reuse, 0.5 ;  /* 0x3f00000017197423 */ /* 0x080fe20000002102 */
[----:B------:R-:W-:Y:S01]  /*11af0*/  FFMA.SAT R31, -R47, R2, 0.5 ;  /* 0x3f0000002f1f7423 */ /* 0x000fe20000002102 */
[----:B------:R-:W-:Y:S02]  /*11b00*/  MUFU.EX2 R35, R35 ;  /* 0x0000002300237308 */ /* 0x000fe40000000800 */
[----:B------:R-:W-:Y:S01]  /*11b10*/  FFMA.RM R32, R25, R0, 12582913 ;  /* 0x4b40000119207423 */ /* 0x000fe20000004000 */
[----:B------:R-:W-:Y:S01]  /*11b20*/  FMUL R25, R17, R34 ;  /* 0x0000002211197220 */ /* 0x000fe20000400000 */
[----:B------:R-:W-:Y:S01]  /*11b30*/  FFMA.RM R31, R31, R0, 12582913 ;  /* 0x4b4000011f1f7423 */ /* 0x000fe20000004000 */
[----:B------:R-:W-:Y:S01]  /*11b40*/  FFMA R27, R16, R20, R27 ;  /* 0x00000014101b7223 */ /* 0x000fe2000000001b */
[----:B------:R-:W-:Y:S01]  /*11b50*/  FADD R24, R32, -12583039 ;  /* 0xcb40007f20187421 */ /* 0x000fe20000000000 */
[----:B------:R-:W-:Y:S01]  /*11b60*/  FFMA R43, R16, R43, R25 ;  /* 0x0000002b102b7223 */ /* 0x000fe20000000019 */
[----:B------:R-:W-:-:S02]  /*11b70*/  FADD R20, R31, -12583039 ;  /* 0xcb40007f1f147421 */ /* 0x000fc40000000000 */
[----:B------:R-:W-:Y:S01]  /*11b80*/  FFMA R24, -R23, 1.4426950216293334961, -R24 ;  /* 0x3fb8aa3b17187823 */ /* 0x000fe20000000918 */
[-C--:B------:R-:W-:Y:S01]  /*11b90*/  FFMA.SAT R25, -R43, R2.reuse, 0.5 ;  /* 0x3f0000002b197423 */ /* 0x080fe20000002102 */
[----:B------:R-:W-:Y:S01]  /*11ba0*/  FFMA R20, -R47, 1.4426950216293334961, -R20 ;  /* 0x3fb8aa3b2f147823 */ /* 0x000fe20000000914 */
[----:B-1----:R-:W-:Y:S01]  /*11bb0*/  FFMA R37, R22, R37, 1 ;  /* 0x3f80000016257423 */ /* 0x002fe20000000025 */
[----:B------:R-:W-:Y:S01]  /*11bc0*/  FFMA R42, -R23, 1.925963033500011079e-08, R24 ;  /* 0x32a57060172a7823 */ /* 0x000fe20000000118 */
[----:B------:R-:W-:Y:S01]  /*11bd0*/  FFMA.SAT R23, -R27, R2, 0.5 ;  /* 0x3f0000001b177423 */ /* 0x000fe20000002102 */
[-C--:B------:R-:W-:Y:S01]  /*11be0*/  FFMA.RM R25, R25, R0.reuse, 12582913 ;  /* 0x4b40000119197423 */ /* 0x080fe20000004000 */
[----:B------:R-:W-:Y:S01]  /*11bf0*/  FFMA R47, -R47, 1.925963033500011079e-08, R20 ;  /* 0x32a570602f2f7823 */ /* 0x000fe20000000114 */
[----:B------:R-:W-:Y:S01]  /*11c00*/  SHF.L.U32 R22, R3, 0x17, RZ ;  /* 0x0000001703167819 */ /* 0x000fe200000006ff */
[----:B------:R-:W-:Y:S01]  /*11c10*/  FFMA.RM R23, R23, R0, 12582913 ;  /* 0x4b40000117177423 */ /* 0x000fe20000004000 */
[----:B------:R-:W-:Y:S01]  /*11c20*/  FADD R24, R25, -12583039 ;  /* 0xcb40007f19187421 */ /* 0x000fe20000000000 */
[----:B------:R-:W-:Y:S01]  /*11c30*/  MUFU.EX2 R42, R42 ;  /* 0x0000002a002a7308 */ /* 0x000fe20000000800 */
[----:B------:R-:W-:Y:S01]  /*11c40*/  SHF.L.U32 R3, R32, 0x17, RZ ;  /* 0x0000001720037819 */ /* 0x000fe200000006ff */
[----:B------:R-:W-:Y:S01]  /*11c50*/  FADD R20, R23, -12583039 ;  /* 0xcb40007f17147421 */ /* 0x000fe20000000000 */
[----:B------:R-:W-:Y:S01]  /*11c60*/  FFMA R24, -R43, 1.4426950216293334961, -R24 ;  /* 0x3fb8aa3b2b187823 */ /* 0x000fe20000000918 */
[----:B------:R-:W-:-:S02]  /*11c70*/  SHF.L.U32 R23, R23, 0x17, RZ ;  /* 0x0000001717177819 */ /* 0x000fc400000006ff */
[----:B------:R-:W-:Y:S01]  /*11c80*/  FFMA R20, -R27, 1.4426950216293334961, -R20 ;  /* 0x3fb8aa3b1b147823 */ /* 0x000fe20000000914 */
[----:B------:R-:W-:Y:S01]  /*11c90*/  FFMA R43, -R43, 1.925963033500011079e-08, R24 ;  /* 0x32a570602b2b7823 */ /* 0x000fe20000000118 */
[--C-:B------:R-:W-:Y:S01]  /*11ca0*/  HADD2.F32 R24, -RZ, R4.reuse.H0_H0 ;  /* 0x20000004ff187230 */ /* 0x100fe20000004100 */
[----:B------:R-:W-:Y:S01]  /*11cb0*/  MUFU.EX2 R47, R47 ;  /* 0x0000002f002f7308 */ /* 0x000fe20000000800 */
[----:B------:R-:W-:Y:S01]  /*11cc0*/  FFMA R34, -R27, 1.925963033500011079e-08, R20 ;  /* 0x32a570601b227823 */ /* 0x000fe20000000114 */
[----:B------:R-:W-:Y:S01]  /*11cd0*/  FMUL R27, R17, R33 ;  /* 0x00000021111b7220 */ /* 0x000fe20000400000 */
[----:B------:R-:W-:Y:S01]  /*11ce0*/  HADD2.F32 R20, -RZ, R11.H1_H1 ;  /* 0x3000000bff147230 */ /* 0x000fe20000004100 */
[----:B------:R-:W-:Y:S02]  /*11cf0*/  SHF.L.U32 R32, R25, 0x17, RZ ;  /* 0x0000001719207819 */ /* 0x000fe400000006ff */
[C---:B------:R-:W-:Y:S02]  /*11d00*/  FFMA R27, R16.reuse, R24, R27 ;  /* 0x00000018101b7223 */ /* 0x040fe4000000001b */
[----:B------:R-:W-:Y:S01]  /*11d10*/  FFMA R39, R16, R20, R39 ;  /* 0x0000001410277223 */ /* 0x000fe20000000027 */
[----:B------:R-:W-:-:S02]  /*11d20*/  HADD2.F32 R20, -RZ, R4.H1_H1 ;  /* 0x30000004ff147230 */ /* 0x000fc40000004100 */
[-C--:B------:R-:W-:Y:S01]  /*11d30*/  FFMA.SAT R41, -R27, R2.reuse, 0.5 ;  /* 0x3f0000001b297423 */ /* 0x080fe20000002102 */
[----:B------:R-:W1:Y:S01]  /*11d40*/  MUFU.EX2 R34, R34 ;  /* 0x0000002200227308 */ /* 0x000e620000000800 */
[----:B------:R-:W-:Y:S02]  /*11d50*/  FFMA.SAT R33, -R39, R2, 0.5 ;  /* 0x3f00000027217423 */ /* 0x000fe40000002102 */
[----:B------:R-:W-:Y:S01]  /*11d60*/  FFMA.RM R24, R41, R0, 12582913 ;  /* 0x4b40000129187423 */ /* 0x000fe20000004000 */
[----:B------:R-:W-:Y:S01]  /*11d70*/  FMUL R41, R17, R26 ;  /* 0x0000001a11297220 */ /* 0x000fe20000400000 */
[----:B------:R-:W-:Y:S01]  /*11d80*/  FFMA.RM R33, R33, R0, 12582913 ;  /* 0x4b40000121217423 */ /* 0x000fe20000004000 */
[----:B------:R-:W-:Y:S01]  /*11d90*/  FFMA R45, R16, R20, R45 ;  /* 0x00000014102d7223 */ /* 0x000fe2000000002d */
[----:B------:R-:W-:Y:S01]  /*11da0*/  FADD R26, R24, -12583039 ;  /* 0xcb40007f181a7421 */ /* 0x000fe20000000000 */
[----:B------:R-:W-:Y:S01]  /*11db0*/  FFMA R41, R16, R30, R41 ;  /* 0x0000001e10297223 */ /* 0x000fe20000000029 */
[----:B------:R-:W-:Y:S01]  /*11dc0*/  FADD R20, R33, -12583039 ;  /* 0xcb40007f21147421 */ /* 0x000fe20000000000 */
[----:B------:R-:W2:Y:S01]  /*11dd0*/  MUFU.EX2 R43, R43 ;  /* 0x0000002b002b7308 */ /* 0x000ea20000000800 */
[----:B------:R-:W-:Y:S01]  /*11de0*/  FFMA R26, -R27, 1.4426950216293334961, -R26 ;  /* 0x3fb8aa3b1b1a7823 */ /* 0x000fe2000000091a */
[----:B------:R-:W-:Y:S01]  /*11df0*/  SHF.L.U32 R33, R33, 0x17, RZ ;  /* 0x0000001721217819 */ /* 0x000fe200000006ff */
[----:B------:R-:W-:-:S02]  /*11e00*/  FFMA R20, -R39, 1.4426950216293334961, -R20 ;  /* 0x3fb8aa3b27147823 */ /* 0x000fc40000000914 */
[----:B------:R-:W-:Y:S01]  /*11e10*/  FFMA R40, -R27, 1.925963033500011079e-08, R26 ;  /* 0x32a570601b287823 */ /* 0x000fe2000000011a */
[-C--:B------:R-:W-:Y:S01]  /*11e20*/  FFMA.SAT R27, -R45, R2.reuse, 0.5 ;  /* 0x3f0000002d1b7423 */ /* 0x080fe20000002102 */
[----:B------:R-:W-:Y:S01]  /*11e30*/  FFMA R44, -R39, 1.925963033500011079e-08, R20 ;  /* 0x32a57060272c7823 */ /* 0x000fe20000000114 */
[----:B------:R-:W-:Y:S01]  /*11e40*/  FFMA.SAT R39, -R41, R2, 0.5 ;  /* 0x3f00000029277423 */ /* 0x000fe20000002102 */
[----:B-1----:R-:W-:Y:S01]  /*11e50*/  FFMA R34, R23, R34, 1 ;  /* 0x3f80000017227423 */ /* 0x002fe20000000022 */
[-C--:B------:R-:W-:Y:S01]  /*11e60*/  FFMA.RM R27, R27, R0.reuse, 12582913 ;  /* 0x4b4000011b1b7423 */ /* 0x080fe20000004000 */
[----:B------:R-:W-:Y:S01]  /*11e70*/  MUFU.EX2 R40, R40 ;  /* 0x0000002800287308 */ /* 0x000fe20000000800 */
[----:B------:R-:W-:Y:S01]  /*11e80*/  FFMA.RM R30, R39, R0, 12582913 ;  /* 0x4b400001271e7423 */ /* 0x000fe20000004000 */
[----:B------:R-:W-:Y:S01]  /*11e90*/  FMUL R39, R17, R38 ;  /* 0x0000002611277220 */ /* 0x000fe20000400000 */
[----:B------:R-:W-:Y:S02]  /*11ea0*/  FADD R20, R27, -12583039 ;  /* 0xcb40007f1b147421 */ /* 0x000fe40000000000 */
[C---:B------:R-:W-:Y:S01]  /*11eb0*/  FADD R26, R30.reuse, -12583039 ;  /* 0xcb40007f1e1a7421 */ /* 0x040fe20000000000 */
[----:B------:R-:W-:Y:S01]  /*11ec0*/  SHF.L.U32 R30, R30, 0x17, RZ ;  /* 0x000000171e1e7819 */ /* 0x000fe200000006ff */
[----:B------:R-:W-:Y:S01]  /*11ed0*/  FFMA R20, -R45, 1.4426950216293334961, -R20 ;  /* 0x3fb8aa3b2d147823 */ /* 0x000fe20000000914 */
[----:B------:R-:W1:Y:S01]  /*11ee0*/  MUFU.EX2 R44, R44 ;  /* 0x0000002c002c7308 */ /* 0x000e620000000800 */
[----:B------:R-:W-:Y:S01]  /*11ef0*/  FFMA R26, -R41, 1.4426950216293334961, -R26 ;  /* 0x3fb8aa3b291a7823 */ /* 0x000fe2000000091a */
[----:B--2---:R-:W-:Y:S01]  /*11f00*/  FFMA R23, R32, R43, 1 ;  /* 0x3f80000020177423 */ /* 0x004fe2000000002b */
[----:B------:R-:W-:Y:S01]  /*11f10*/  FFMA R45, -R45, 1.925963033500011079e-08, R20 ;  /* 0x32a570602d2d7823 */ /* 0x000fe20000000114 */
[----:B------:R-:W-:-:S02]  /*11f20*/  HADD2.F32 R20, -RZ, R5.H1_H1 ;  /* 0x30000005ff147230 */ /* 0x000fc40000004100 */
[----:B------:R-:W-:Y:S01]  /*11f30*/  FFMA R41, -R41, 1.925963033500011079e-08, R26 ;  /* 0x32a5706029297823 */ /* 0x000fe2000000011a */
[----:B------:R-:W-:Y:S02]  /*11f40*/  SHF.L.U32 R32, R27, 0x17, RZ ;  /* 0x000000171b207819 */ /* 0x000fe400000006ff */
[C---:B------:R-:W-:Y:S01]  /*11f50*/  FFMA R39, R16.reuse, R20, R39 ;  /* 0x0000001410277223 */ /* 0x040fe20000000027 */
[----:B------:R-:W-:Y:S02]  /*11f60*/  HADD2.F32 R20, -RZ, R6.H0_H0 ;  /* 0x20000006ff147230 */ /* 0x000fe40000004100 */
[----:B------:R-:W2:Y:S01]  /*11f70*/  MUFU.EX2 R41, R41 ;  /* 0x0000002900297308 */ /* 0x000ea20000000800 */
[----:B------:R-:W-:Y:S02]  /*11f80*/  FFMA.SAT R51, -R39, R2, 0.5 ;  /* 0x3f00000027337423 */ /* 0x000fe40000002102 */
[----:B------:R-:W-:Y:S02]  /*11f90*/  FFMA R49, R16, R20, R49 ;  /* 0x0000001410317223 */ /* 0x000fe40000000031 */
[----:B------:R-:W-:Y:S01]  /*11fa0*/  FFMA.RM R26, R51, R0, 12582913 ;  /* 0x4b400001331a7423 */ /* 0x000fe20000004000 */
[----:B------:R-:W-:Y:S01]  /*11fb0*/  FMUL R51, R17, R54 ;  /* 0x0000003611337220 */ /* 0x000fe20000400000 */
[----:B------:R-:W-:Y:S01]  /*11fc0*/  FFMA.SAT R53, -R49, R2, 0.5 ;  /* 0x3f00000031357423 */ /* 0x000fe20000002102 */
[----:B------:R-:W3:Y:S01]  /*11fd0*/  MUFU.EX2 R45, R45 ;  /* 0x0000002d002d7308 */ /* 0x000ee20000000800 */
[----:B------:R-:W-:Y:S01]  /*11fe0*/  FADD R36, R26, -12583039 ;  /* 0xcb40007f1a247421 */ /* 0x000fe20000000000 */
[----:B-1----:R-:W-:Y:S01]  /*11ff0*/  FFMA R33, R33, R44, 1 ;  /* 0x3f80000021217423 */ /* 0x002fe2000000002c */
[----:B------:R-:W-:Y:S01]  /*12000*/  FFMA.RM R20, R53, R0, 12582913 ;  /* 0x4b40000135147423 */ /* 0x000fe20000004000 */
[----:B------:R-:W-:Y:S01]  /*12010*/  FMUL R53, R17, R48 ;  /* 0x0000003011357220 */ /* 0x000fe20000400000 */
[----:B------:R-:W-:-:S02]  /*12020*/  FFMA R36, -R39, 1.4426950216293334961, -R36 ;  /* 0x3fb8aa3b27247823 */ /* 0x000fc40000000924 */
[----:B------:R-:W-:Y:S01]  /*12030*/  FADD R38, R20, -12583039 ;  /* 0xcb40007f14267421 */ /* 0x000fe20000000000 */
[----:B--2---:R-:W-:Y:S01]  /*12040*/  FFMA R25, R30, R41, 1 ;  /* 0x3f8000001e197423 */ /* 0x004fe20000000029 */
[----:B------:R-:W-:Y:S01]  /*12050*/  FFMA R50, -R39, 1.925963033500011079e-08, R36 ;  /* 0x32a5706027327823 */ /* 0x000fe20000000124 */
[----:B------:R-:W-:Y:S02]  /*12060*/  HADD2.F32 R36, -RZ, R6.H1_H1 ;  /* 0x30000006ff247230 */ /* 0x000fe40000004100 */
[----:B------:R-:W-:Y:S01]  /*12070*/  FFMA R38, -R49, 1.4426950216293334961, -R38 ;  /* 0x3fb8aa3b31267823 */ /* 0x000fe20000000926 */
[----:B------:R-:W-:-:S03]  /*12080*/  FMUL R39, R17, R52 ;  /* 0x0000003411277220 */ /* 0x000fc60000400000 */
[----:B------:R-:W-:Y:S01]  /*12090*/  FFMA R49, -R49, 1.925963033500011079e-08, R38 ;  /* 0x32a5706031317823 */ /* 0x000fe20000000126 */
[--C-:B------:R-:W-:Y:S02]  /*120a0*/  HADD2.F32 R38, -RZ, R7.reuse.H0_H0 ;  /* 0x20000007ff267230 */ /* 0x100fe40000004100 */
[----:B------:R-:W-:Y:S01]  /*120b0*/  FFMA R51, R16, R36, R51 ;  /* 0x0000002410337223 */ /* 0x000fe20000000033 */
[----:B---3--:R-:W-:Y:S02]  /*120c0*/  FFMA R32, R32, R45, 1 ;  /* 0x3f80000020207423 */ /* 0x008fe4000000002d */
[C---:B------:R-:W-:Y:S01]  /*120d0*/  FFMA R39, R16.reuse, R38, R39 ;  /* 0x0000002610277223 */ /* 0x040fe20000000027 */
[----:B------:R-:W-:Y:S01]  /*120e0*/  FFMA.SAT R55, -R51, R2, 0.5 ;  /* 0x3f00000033377423 */ /* 0x000fe20000002102 */
[----:B------:R-:W-:Y:S01]  /*120f0*/  HADD2.F32 R38, -RZ, R7.H1_H1 ;  /* 0x30000007ff267230 */ /* 0x000fe20000004100 */
[----:B------:R-:W1:Y:S02]  /*12100*/  MUFU.EX2 R49, R49 ;  /* 0x0000003100317308 */ /* 0x000e640000000800 */
[----:B------:R-:W-:Y:S01]  /*12110*/  FFMA.RM R36, R55, R0, 12582913 ;  /* 0x4b40000137247423 */ /* 0x000fe20000004000 */
[----:B------:R-:W-:Y:S01]  /*12120*/  FFMA.SAT R55, -R39, R2, 0.5 ;  /* 0x3f00000027377423 */ /* 0x000fe20000002102 */
[----:B------:R-:W-:-:S02]  /*12130*/  FFMA R53, R16, R38, R53 ;  /* 0x0000002610357223 */ /* 0x000fc40000000035 */
[C---:B------:R-:W-:Y:S01]  /*12140*/  FADD R38, R36.reuse, -12583039 ;  /* 0xcb40007f24267421 */ /* 0x040fe20000000000 */
[----:B------:R-:W-:Y:S01]  /*12150*/  SHF.L.U32 R30, R36, 0x17, RZ ;  /* 0x00000017241e7819 */ /* 0x000fe200000006ff */
[----:B------:R-:W-:Y:S01]  /*12160*/  FFMA.SAT R153, -R53, R2, 0.5 ;  /* 0x3f00000035997423 */ /* 0x000fe20000002102 */
[-C--:B------:R-:W-:Y:S01]  /*12170*/  FFMA.RM R2, R55, R0.reuse, 12582913 ;  /* 0x4b40000137027423 */ /* 0x080fe20000004000 */
[----:B------:R-:W-:Y:S02]  /*12180*/  FFMA R48, -R51, 1.4426950216293334961, -R38 ;  /* 0x3fb8aa3b33307823 */ /* 0x000fe40000000926 */
[----:B------:R-:W-:Y:S01]  /*12190*/  FFMA.RM R38, R153, R0, 12582913 ;  /* 0x4b40000199267423 */ /* 0x000fe20000004000 */
[C---:B------:R-:W-:Y:S01]  /*121a0*/  FADD R0, R2.reuse, -12583039 ;  /* 0xcb40007f02007421 */ /* 0x040fe20000000000 */
[----:B------:R-:W-:Y:S01]  /*121b0*/  FFMA R51, -R51, 1.925963033500011079e-08, R48 ;  /* 0x32a5706033337823 */ /* 0x000fe20000000130 */
[----:B------:R-:W-:Y:S01]  /*121c0*/  SHF.L.U32 R27, R2, 0x17, RZ ;  /* 0x00000017021b7819 */ /* 0x000fe200000006ff */
[----:B------:R-:W-:Y:S01]  /*121d0*/  FADD R48, R38, -12583039 ;  /* 0xcb40007f26307421 */ /* 0x000fe20000000000 */
[----:B------:R-:W-:-:S03]  /*121e0*/  FFMA R0, -R39, 1.4426950216293334961, -R0 ;  /* 0x3fb8aa3b27007823 */ /* 0x000fc60000000900 */
[----:B------:R-:W-:Y:S01]  /*121f0*/  FFMA R52, -R53, 1.4426950216293334961, -R48 ;  /* 0x3fb8aa3b35347823 */ /* 0x000fe20000000930 */
[----:B------:R-:W-:Y:S01]  /*12200*/  FFMA R48, -R39, 1.925963033500011079e-08, R0 ;  /* 0x32a5706027307823 */ /* 0x000fe20000000100 */
[----:B------:R-:W-:Y:S01]  /*12210*/  FFMA R0, R21, R46, 1 ;  /* 0x3f80000015007423 */ /* 0x000fe2000000002e */
[----:B------:R-:W-:Y:S01]  /*12220*/  FFMA R21, R22, R35, 1 ;  /* 0x3f80000016157423 */ /* 0x000fe20000000023 */
[----:B------:R-:W-:Y:S01]  /*12230*/  FFMA R22, R3, R42, 1 ;  /* 0x3f80000003167423 */ /* 0x000fe2000000002a */
[----:B------:R-:W-:Y:S01]  /*12240*/  SHF.L.U32 R3, R24, 0x17, RZ ;  /* 0x0000001718037819 */ /* 0x000fe200000006ff */
[----:B------:R-:W-:Y:S01]  /*12250*/  FFMA R39, -R53, 1.925963033500011079e-08, R52 ;  /* 0x32a5706035277823 */ /* 0x000fe20000000134 */
[----:B------:R-:W2:Y:S01]  /*12260*/  MUFU.EX2 R46, R50 ;  /* 0x00000032002e7308 */ /* 0x000ea20000000800 */
[----:B------:R-:W-:Y:S02]  /*12270*/  SHF.L.U32 R52, R31, 0x17, RZ ;  /* 0x000000171f347819 */ /* 0x000fe400000006ff */
[----:B------:R-:W-:Y:S01]  /*12280*/  FFMA R24, R3, R40, 1 ;  /* 0x3f80000003187423 */ /* 0x000fe20000000028 */
[----:B------:R-:W-:-:S02]  /*12290*/  IADD3 R3, R0, 0x1800000, RZ ;  /* 0x0180000000037810 */ /* 0x000fc40007ffe0ff */
[----:B------:R-:W-:Y:S01]  /*122a0*/  SHF.L.U32 R31, R26, 0x17, RZ ;  /* 0x000000171a1f7819 */ /* 0x000fe200000006ff */
[----:B------:R-:W-:Y:S01]  /*122b0*/  FFMA R35, R52, R47, 1 ;  /* 0x3f80000034237423 */ /* 0x000fe2000000002f */
[----:B------:R-:W-:Y:S01]  /*122c0*/  LOP3.LUT R3, R3, 0x7f800000, RZ, 0xc0, !PT ;  /* 0x7f80000003037812 */ /* 0x000fe200078ec0ff */
[----:B------:R-:W3:Y:S01]  /*122d0*/  MUFU.EX2 R51, R51 ;  /* 0x0000003300337308 */ /* 0x000ee20000000800 */
[----:B------:R-:W-:Y:S02]  /*122e0*/  SHF.L.U32 R26, R20, 0x17, RZ ;  /* 0x00000017141a7819 */ /* 0x000fe400000006ff */
[----:B------:R-:W-:Y:S02]  /*122f0*/  ISETP.GT.U32.AND P2, PT, R3, 0x1ffffff, PT ;  /* 0x01ffffff0300780c */ /* 0x000fe40003f44070 */
[----:B------:R-:W-:Y:S01]  /*12300*/  SHF.L.U32 R20, R38, 0x17, RZ ;  /* 0x0000001726147819 */ /* 0x000fe200000006ff */
[----:B-1----:R-:W-:Y:S02]  /*12310*/  FFMA R26, R26, R49, 1 ;  /* 0x3f8000001a1a7423 */ /* 0x002fe40000000031 */
[----:B------:R-:W1:Y:S01]  /*12320*/  MUFU.EX2 R48, R48 ;  /* 0x0000003000307308 */ /* 0x000e620000000800 */
[----:B--2---:R-:W-:-:S07]  /*12330*/  FFMA R31, R31, R46, 1 ;  /* 0x3f8000001f1f7423 */ /* 0x004fce000000002e */
[----:B------:R-:W2:Y:S01]  /*12340*/  MUFU.EX2 R39, R39 ;  /* 0x0000002700277308 */ /* 0x000ea20000000800 */
[----:B---3--:R-:W-:Y:S01]  /*12350*/  FFMA R30, R30, R51, 1 ;  /* 0x3f8000001e1e7423 */ /* 0x008fe20000000033 */
[----:B-1----:R-:W-:Y:S01]  /*12360*/  FFMA R27, R27, R48, 1 ;  /* 0x3f8000001b1b7423 */ /* 0x002fe20000000030 */
[----:B--2---:R-:W-:Y:S01]  /*12370*/  FFMA R20, R20, R39, 1 ;  /* 0x3f80000014147423 */ /* 0x004fe20000000027 */
[----:B------:R-:W-:Y:S06]  /*12380*/  @P2 BRA `(.L_x_281) ;  /* 0x0000000000102947 */ /* 0x000fec0003800000 */
[----:B------:R-:W-:-:S07]  /*12390*/  MOV R2, 0x123b0 ;  /* 0x000123b000027802 */ /* 0x000fce0000000f00 */
[----:B------:R-:W-:Y:S05]  /*123a0*/  CALL.REL.NOINC `($__internal_0_$__cuda_sm20_rcp_rn_f32_slowpath) ;  /* 0x000001b400447944 */ /* 0x000fea0003c00000 */
[----:B------:R-:W-:Y:S01]  /*123b0*/  MOV R36, R0 ;  /* 0x0000000000247202 */ /* 0x000fe20000000f00 */
[----:B------:R-:W-:Y:S06]  /*123c0*/  BRA `(.L_x_282) ;  /* 0x0000000000107947 */ /* 0x000fec0003800000 */
.L_x_281:
[----:B------:R-:W1:Y:S02]  /*123d0*/  MUFU.RCP R3, R0 ;  /* 0x0000000000037308 */ /* 0x000e640000001000 */
[----:B-1----:R-:W-:-:S04]  /*123e0*/  FFMA R2, R0, R3, -1 ;  /* 0xbf80000000027423 */ /* 0x002fc80000000003 */
[----:B------:R-:W-:-:S04]  /*123f0*/  FADD.FTZ R2, -R2, -RZ ;  /* 0x800000ff02027221 */ /* 0x000fc80000010100 */
[----:B------:R-:W-:-:S07]  /*12400*/  FFMA R36, R3, R2, R3 ;  /* 0x0000000203247223 */ /* 0x000fce0000000003 */
.L_x_282:
[----:B------:R-:W-:Y:S05]  /*12410*/  BSYNC B1 ;  /* 0x0000000000017941 */ /* 0x000fea0003800000 */
.L_x_280:
        /* <DEDUP_REMOVED lines=10> */
.L_x_284:
[----:B------:R-:W1:Y:S02]  /*124c0*/  MUFU.RCP R0, R37 ;  /* 0x0000002500007308 */ /* 0x000e640000001000 */
[----:B-1----:R-:W-:-:S04]  /*124d0*/  FFMA R2, R37, R0, -1 ;  /* 0xbf80000025027423 */ /* 0x002fc80000000000 */
[----:B------:R-:W-:-:S04]  /*124e0*/  FADD.FTZ R3, -R2, -RZ ;  /* 0x800000ff02037221 */ /* 0x000fc80000010100 */
[----:B------:R-:W-:-:S07]  /*124f0*/  FFMA R37, R0, R3, R0 ;  /* 0x0000000300257223 */ /* 0x000fce0000000000 */
.L_x_285:
[----:B------:R-:W-:Y:S05]  /*12500*/  BSYNC B1 ;  /* 0x0000000000017941 */ /* 0x000fea0003800000 */
.L_x_283:
        /* <DEDUP_REMOVED lines=10> */
.L_x_287:
[----:B------:R-:W1:Y:S02]  /*125b0*/  MUFU.RCP R0, R21 ;  /* 0x0000001500007308 */ /* 0x000e640000001000 */
[----:B-1----:R-:W-:-:S04]  /*125c0*/  FFMA R2, R21, R0, -1 ;  /* 0xbf80000015027423 */ /* 0x002fc80000000000 */
[----:B------:R-:W-:-:S04]  /*125d0*/  FADD.FTZ R3, -R2, -RZ ;  /* 0x800000ff02037221 */ /* 0x000fc80000010100 */
[----:B------:R-:W-:-:S07]  /*125e0*/  FFMA R21, R0, R3, R0 ;  /* 0x0000000300157223 */ /* 0x000fce0000000000 */
.L_x_288:
[----:B------:R-:W-:Y:S05]  /*125f0*/  BSYNC B1 ;  /* 0x0000000000017941 */ /* 0x000fea0003800000 */
.L_x_286:
        /* <DEDUP_REMOVED lines=10> */
.L_x_290:
[----:B------:R-:W1:Y:S02]  /*126a0*/  MUFU.RCP R0, R35 ;  /* 0x0000002300007308 */ /* 0x000e640000001000 */
[----:B-1----:R-:W-:-:S04]  /*126b0*/  FFMA R2, R35, R0, -1 ;  /* 0xbf80000023027423 */ /* 0x002fc80000000000 */
[----:B------:R-:W-:-:S04]  /*126c0*/  FADD.FTZ R3, -R2, -RZ ;  /* 0x800000ff02037221 */ /* 0x000fc80000010100 */
[----:B------:R-:W-:-:S07]  /*126d0*/  FFMA R35, R0, R3, R0 ;  /* 0x0000000300237223 */ /* 0x000fce0000000000 */
.L_x_291:
[----:B------:R-:W-:Y:S05]  /*126e0*/  BSYNC B1 ;  /* 0x0000000000017941 */ /* 0x000fea0003800000 */
.L_x_289:
        /* <DEDUP_REMOVED lines=10> */
.L_x_293:
[----:B------:R-:W1:Y:S02]  /*12790*/  MUFU.RCP R3, R22 ;  /* 0x0000001600037308 */ /* 0x000e640000001000 */
[----:B-1----:R-:W-:-:S04]  /*127a0*/  FFMA R0, R22, R3, -1 ;  /* 0xbf80000016007423 */ /* 0x002fc80000000003 */
[----:B------:R-:W-:-:S04]  /*127b0*/  FADD.FTZ R0, -R0, -RZ ;  /* 0x800000ff00007221 */ /* 0x000fc80000010100 */
[----:B------:R-:W-:-:S07]  /*127c0*/  FFMA R22, R3, R0, R3 ;  /* 0x0000000003167223 */ /* 0x000fce0000000003 */
.L_x_294:
[----:B------:R-:W-:Y:S05]  /*127d0*/  BSYNC B1 ;  /* 0x0000000000017941 */ /* 0x000fea0003800000 */
.L_x_292:
        /* <DEDUP_REMOVED lines=10> */
.L_x_296:
[----:B------:R-:W1:Y:S02]  /*12880*/  MUFU.RCP R3, R34 ;  /* 0x0000002200037308 */ /* 0x000e640000001000 */
[----:B-1----:R-:W-:-:S04]  /*12890*/  FFMA R0, R34, R3, -1 ;  /* 0xbf80000022007423 */ /* 0x002fc80000000003 */
[----:B------:R-:W-:-:S04]  /*128a0*/  FADD.FTZ R0, -R0, -RZ ;  /* 0x800000ff00007221 */ /* 0x000fc80000010100 */
[----:B------:R-:W-:-:S07]  /*128b0*/  FFMA R34, R3, R0, R3 ;  /* 0x0000000003227223 */ /* 0x000fce0000000003 */
.L_x_297:
[----:B------:R-:W-:Y:S05]  /*128c0*/  BSYNC B1 ;  /* 0x0000000000017941 */ /* 0x000fea0003800000 */
.L_x_295:
        /* <DEDUP_REMOVED lines=10> */
.L_x_299:
[----:B------:R-:W1:Y:S02]  /*12970*/  MUFU.RCP R0, R23 ;  /* 0x0000001700007308 */ /* 0x000e640000001000 */
[----:B-1----:R-:W-:-:S04]  /*12980*/  FFMA R2, R23, R0, -1 ;  /* 0xbf80000017027423 */ /* 0x002fc80000000000 */
[----:B------:R-:W-:-:S04]  /*12990*/  FADD.FTZ R3, -R2, -RZ ;  /* 0x800000ff02037221 */ /* 0x000fc80000010100 */
[----:B------:R-:W-:-:S07]  /*129a0*/  FFMA R23, R0, R3, R0 ;  /* 0x0000000300177223 */ /* 0x000fce0000000000 */
.L_x_300:
[----:B------:R-:W-:Y:S05]  /*129b0*/  BSYNC B1 ;  /* 0x0000000000017941 */ /* 0x000fea0003800000 */
.L_x_298:
        /* <DEDUP_REMOVED lines=10> */
.L_x_302:
[----:B------:R-:W1:Y:S02]  /*12a60*/  MUFU.RCP R0, R33 ;  /* 0x0000002100007308 */ /* 0x000e640000001000 */
[----:B-1----:R-:W-:-:S04]  /*12a70*/  FFMA R2, R33, R0, -1 ;  /* 0xbf80000021027423 */ /* 0x002fc80000000000 */
[----:B------:R-:W-:-:S04]  /*12a80*/  FADD.FTZ R3, -R2, -RZ ;  /* 0x800000ff02037221 */ /* 0x000fc80000010100 */
[----:B------:R-:W-:-:S07]  /*12a90*/  FFMA R33, R0, R3, R0 ;  /* 0x0000000300217223 */ /* 0x000fce0000000000 */
.L_x_303:
[----:B------:R-:W-:Y:S05]  /*12aa0*/  BSYNC B1 ;  /* 0x0000000000017941 */ /* 0x000fea0003800000 */
.L_x_301:
        /* <DEDUP_REMOVED lines=10> */
.L_x_305:
[----:B------:R-:W1:Y:S02]  /*12b50*/  MUFU.RCP R3, R24 ;  /* 0x0000001800037308 */ /* 0x000e640000001000 */
[----:B-1----:R-:W-:-:S04]  /*12b60*/  FFMA R0, R24, R3, -1 ;  /* 0xbf80000018007423 */ /* 0x002fc80000000003 */
[----:B------:R-:W-:-:S04]  /*12b70*/  FADD.FTZ R0, -R0, -RZ ;  /* 0x800000ff00007221 */ /* 0x000fc80000010100 */
[----:B------:R-:W-:-:S07]  /*12b80*/  FFMA R24, R3, R0, R3 ;  /* 0x0000000003187223 */ /* 0x000fce0000000003 */
.L_x_306:
[----:B------:R-:W-:Y:S05]  /*12b90*/  BSYNC B1 ;  /* 0x0000000000017941 */ /* 0x000fea0003800000 */
.L_x_304:
        /* <DEDUP_REMOVED lines=10> */
.L_x_308:
[----:B------:R-:W1:Y:S02]  /*12c40*/  MUFU.RCP R3, R32 ;  /* 0x0000002000037308 */ /* 0x000e640000001000 */
[----:B-1----:R-:W-:-:S04]  /*12c50*/  FFMA R0, R32, R3, -1 ;  /* 0xbf80000020007423 */ /* 0x002fc80000000003 */
[----:B------:R-:W-:-:S04]  /*12c60*/  FADD.FTZ R0, -R0, -RZ ;  /* 0x800000ff00007221 */ /* 0x000fc80000010100 */
[----:B------:R-:W-:-:S07]  /*12c70*/  FFMA R32, R3, R0, R3 ;  /* 0x0000000003207223 */ /* 0x000fce0000000003 */
.L_x_309:
[----:B------:R-:W-:Y:S05]  /*12c80*/  BSYNC B1 ;  /* 0x0000000000017941 */ /* 0x000fea0003800000 */
.L_x_307:
        /* <DEDUP_REMOVED lines=10> */
.L_x_311:
[----:B------:R-:W1:Y:S02]  /*12d30*/  MUFU.RCP R0, R25 ;  /* 0x0000001900007308 */ /* 0x000e640000001000 */
[----:B-1----:R-:W-:-:S04]  /*12d40*/  FFMA R2, R25, R0, -1 ;  /* 0xbf80000019027423 */ /* 0x002fc80000000000 */
[----:B------:R-:W-:-:S04]  /*12d50*/  FADD.FTZ R3, -R2, -RZ ;  /* 0x800000ff02037221 */ /* 0x000fc80000010100 */
[----:B------:R-:W-:-:S07]  /*12d60*/  FFMA R25, R0, R3, R0 ;  /* 0x0000000300197223 */ /* 0x000fce0000000000 */
.L_x_312:
[----:B------:R-:W-:Y:S05]  /*12d70*/  BSYNC B1 ;  /* 0x0000000000017941 */ /* 0x000fea0003800000 */
.L_x_310:
        /* <DEDUP_REMOVED lines=10> */
.L_x_314:
[----:B------:R-:W1:Y:S02]  /*12e20*/  MUFU.RCP R0, R31 ;  /* 0x0000001f00007308 */ /* 0x000e640000001000 */
[----:B-1----:R-:W-:-:S04]  /*12e30*/  FFMA R2, R31, R0, -1 ;  /* 0xbf8000001f027423 */ /* 0x002fc80000000000 */
[----:B------:R-:W-:-:S04]  /*12e40*/  FADD.FTZ R3, -R2, -RZ ;  /* 0x800000ff02037221 */ /* 0x000fc80000010100 */
[----:B------:R-:W-:-:S07]  /*12e50*/  FFMA R31, R0, R3, R0 ;  /* 0x00000003001f7223 */ /* 0x000fce0000000000 */
.L_x_315:
[----:B------:R-:W-:Y:S05]  /*12e60*/  BSYNC B1 ;  /* 0x0000000000017941 */ /* 0x000fea0003800000 */
.L_x_313:
        /* <DEDUP_REMOVED lines=10> */
.L_x_317:
[----:B------:R-:W1:Y:S02]  /*12f10*/  MUFU.RCP R3, R26 ;  /* 0x0000001a00037308 */ /* 0x000e640000001000 */
[----:B-1----:R-:W-:-:S04]  /*12f20*/  FFMA R0, R26, R3, -1 ;  /* 0xbf8000001a007423 */ /* 0x002fc80000000003 */
[----:B------:R-:W-:-:S04]  /*12f30*/  FADD.FTZ R0, -R0, -RZ ;  /* 0x800000ff00007221 */ /* 0x000fc80000010100 */
[----:B------:R-:W-:-:S07]  /*12f40*/  FFMA R26, R3, R0, R3 ;  /* 0x00000000031a7223 */ /* 0x000fce0000000003 */
.L_x_318:
[----:B------:R-:W-:Y:S05]  /*12f50*/  BSYNC B1 ;  /* 0x0000000000017941 */ /* 0x000fea0003800000 */
.L_x_316:
        /* <DEDUP_REMOVED lines=10> */
.L_x_320:
[----:B------:R-:W1:Y:S02]  /*13000*/  MUFU.RCP R3, R30 ;  /* 0x0000001e00037308 */ /* 0x000e640000001000 */
[----:B-1----:R-:W-:-:S04]  /*13010*/  FFMA R0, R30, R3, -1 ;  /* 0xbf8000001e007423 */ /* 0x002fc80000000003 */
[----:B------:R-:W-:-:S04]  /*13020*/  FADD.FTZ R0, -R0, -RZ ;  /* 0x800000ff00007221 */ /* 0x000fc80000010100 */
[----:B------:R-:W-:-:S07]  /*13030*/  FFMA R30, R3, R0, R3 ;  /* 0x00000000031e7223 */ /* 0x000fce0000000003 */
.L_x_321:
[----:B------:R-:W-:Y:S05]  /*13040*/  BSYNC B1 ;  /* 0x0000000000017941 */ /* 0x000fea0003800000 */
.L_x_319:
        /* <DEDUP_REMOVED lines=10> */
.L_x_323:
[----:B------:R-:W1:Y:S02]  /*130f0*/  MUFU.RCP R0, R27 ;  /* 0x0000001b00007308 */ /* 0x000e640000001000 */
[----:B-1----:R-:W-:-:S04]  /*13100*/  FFMA R2, R27, R0, -1 ;  /* 0xbf8000001b027423 */ /* 0x002fc80000000000 */
[----:B------:R-:W-:-:S04]  /*13110*/  FADD.FTZ R3, -R2, -RZ ;  /* 0x800000ff02037221 */ /* 0x000fc80000010100 */
[----:B------:R-:W-:-:S07]  /*13120*/  FFMA R27, R0, R3, R0 ;  /* 0x00000003001b7223 */ /* 0x000fce0000000000 */
.L_x_324:
[----:B------:R-:W-:Y:S05]  /*13130*/  BSYNC B1 ;  /* 0x0000000000017941 */ /* 0x000fea0003800000 */
.L_x_322:
        /* <DEDUP_REMOVED lines=8> */
.L_x_325:
[----:B------:R-:W1:Y:S02]  /*131c0*/  MUFU.RCP R3, R20 ;  /* 0x0000001400037308 */ /* 0x000e640000001000 */
[----:B-1----:R-:W-:-:S04]  /*131d0*/  FFMA R0, R20, R3, -1 ;  /* 0xbf80000014007423 */ /* 0x002fc80000000003 */
[----:B------:R-:W-:-:S04]  /*131e0*/  FADD.FTZ R0, -R0, -RZ ;  /* 0x800000ff00007221 */ /* 0x000fc80000010100 */
[----:B------:R-:W-:-:S07]  /*131f0*/  FFMA R0, R3, R0, R3 ;  /* 0x0000000003007223 */ /* 0x000fce0000000003 */
.L_x_326:
        /* <DEDUP_REMOVED lines=10> */
[----:B------:R-:W-:-:S05]  /*132a0*/  F2FP.F16.F32.PACK_AB R27, R0, R27 ;  /* 0x0000001b001b723e */ /* 0x000fca00000000ff */
[----:B------:R1:W-:Y:S01]  /*132b0*/  STSM.16.M88.4 [R157], R24 ;  /* 0x000000189d007844 */ /* 0x0003e20000000200 */
        /* <DEDUP_REMOVED lines=17> */
.L_x_328:
[----:B------:R-:W-:Y:S05]  /*133d0*/  BSYNC B0 ;  /* 0x0000000000007941 */ /* 0x000fea0003800000 */
.L_x_327:
[----:B------:R-:W-:Y:S06]  /*133e0*/  BAR.SYNC.DEFER_BLOCKING 0x1, 0x100 ;  /* 0x0044000000007b1d */ /* 0x000fec0000010000 */
[----:B------:R-:W-:Y:S04]  /*133f0*/  BSSY B0, `(.L_x_329) ;  /* 0x000000a000007945 */ /* 0x000fe80003800000 */
[----:B------:R-:W-:Y:S05]  /*13400*/  @P0 BRA `(.L_x_330) ;  /* 0x0000000000200947 */ /* 0x000fea0003800000 */
[----:B------:R-:W-:-:S06]  /*13410*/  UISETP.NE.AND UP0, UPT, UR43, 0x3, UPT ;  /* 0x000000032b00788c */ /* 0x000fcc000bf05270 */
[----:B------:R-:W-:-:S13]  /*13420*/  PLOP3.LUT P2, PT, PT, PT, UP0, 0x80, 0x0 ;  /* 0x000000000000781c */ /* 0x000fda0003f4f008 */
[----:B------:R-:W-:Y:S05]  /*13430*/  @!P2 BRA `(.L_x_331) ;  /* 0x000000000004a947 */ /* 0x000fea0003800000 */
[----:B------:R-:W-:Y:S01]  /*13440*/  BPT.TRAP 0x1 ;  /* 0x000000040000795c */ /* 0x000fe20000300000 */
.L_x_331:
[----:B------:R-:W-:-:S04]  /*13450*/  ULEA UR4, UR8, UR46, 0x3 ;  /* 0x0000002e08047291 */ /* 0x000fc8000f8e183f */
[----:B------:R-:W-:-:S04]  /*13460*/  UIADD3 UR4, UR4, 0x50, URZ ;  /* 0x0000005004047890 */ /* 0x000fc8000fffe03f */
[----:B------:R-:W-:-:S09]  /*13470*/  UPRMT UR4, UR47, 0x654, UR4 ;  /* 0x000006542f047896 */ /* 0x000fd20008000004 */
[----:B------:R-:W-:Y:S03]  /*13480*/  SYNCS.ARRIVE.TRANS64.RED.A1T0 RZ, [UR4], RZ ;  /* 0x000000ffffff79a7 */ /* 0x000fe60008100404 */
.L_x_330:
[----:B------:R-:W-:Y:S05]  /*13490*/  BSYNC B0 ;  /* 0x0000000000007941 */ /* 0x000fea0003800000 */
.L_x_329:
        /* <DEDUP_REMOVED lines=9> */
.L_x_334:
[C---:B------:R-:W-:Y:S01]  /*13530*/  LEA R0, R12.reuse, UR46, 0x3 ;  /* 0x0000002e0c007c11 */ /* 0x040fe2000f8e18ff */
[----:B------:R-:W-:Y:S01]  /*13540*/  BSSY B1, `(.L_x_335) ;  /* 0x0000006000017945 */ /* 0x000fe20003800000 */
[----:B------:R-:W-:Y:S02]  /*13550*/  SHF.L.U32 R3, R13, 0x1f, RZ ;  /* 0x0000001f0d037819 */ /* 0x000fe400000006ff */
[----:B-1----:R-:W-:Y:S02]  /*13560*/  @!P1 LEA R21, R12, R15, 0xd ;  /* 0x0000000f0c159211 */ /* 0x002fe400078e68ff */
[----:B------:R-:W1:Y:S02]  /*13570*/  SYNCS.PHASECHK.TRANS64.TRYWAIT P2, [R0+URZ+0x30], R3 ;  /* 0x00003003000075a7 */ /* 0x000e64000804017f */
[----:B------:R-:W-:Y:S01]  /*13580*/  @!P1 LEA R2, R18, R21, 0x1 ;  /* 0x0000001512029211 */ /* 0x000fe200078e08ff */
[----:B-1----:R-:W-:Y:S06]  /*13590*/  @!P2 BRA `(.L_x_336) ;  /* 0x00000194009ca947 */ /* 0x002fec0003800000 */
.L_x_1112:
[----:B------:R-:W-:Y:S05]  /*135a0*/  BSYNC B1 ;  /* 0x0000000000017941 */ /* 0x000fea0003800000 */
.L_x_335:
[----:B------:R-:W-:Y:S05]  /*135b0*/  @!P1 WARPSYNC.ALL ;  /* 0x0000000000009948 */ /* 0x000fea0003800000 */
[----:B------:R2:W3:Y:S01]  /*135c0*/  @!P1 LDSM.16.M88.4 R8, [R21] ;  /* 0x000000001508983b */ /* 0x0004e20000000200 */
[----:B------:R-:W-:-:S03]  /*135d0*/  VIADD R12, R12, 0x1 ;  /* 0x000000010c0c7836 */ /* 0x000fc60000000000 */
[----:B------:R2:W4:Y:S02]  /*135e0*/  @!P1 LDSM.16.M88.4 R4, [R2] ;  /* 0x000000000204983b */ /* 0x0005240000000200 */
[----:B------:R-:W-:-:S04]  /*135f0*/  ISETP.NE.AND P2, PT, R12, 0x4, PT ;  /* 0x000000040c00780c */ /* 0x000fc80003f45270 */
[----:B-1----:R-:W-:Y:S02]  /*13600*/  SEL R0, RZ, 0x1, P2 ;  /* 0x00000001ff007807 */ /* 0x002fe40001000000 */
[----:B------:R-:W-:Y:S02]  /*13610*/  SEL R12, R12, RZ, P2 ;  /* 0x000000ff0c0c7207 */ /* 0x000fe40001000000 */
[----:B--2---:R-:W-:-:S07]  /*13620*/  LOP3.LUT R13, R13, R0, RZ, 0x3c, !PT ;  /* 0x000000000d0d7212 */ /* 0x004fce00078e3cff */
.L_x_333:
[----:B------:R-:W-:Y:S05]  /*13630*/  BSYNC B0 ;  /* 0x0000000000007941 */ /* 0x000fea0003800000 */
.L_x_332:
[--C-:B-1-3--:R-:W-:Y:S02]  /*13640*/  HADD2.F32 R20, -RZ, R9.reuse.H1_H1 ;  /* 0x30000009ff147230 */ /* 0x10afe40000004100 */
[C---:B------:R-:W-:Y:S01]  /*13650*/  FMUL R27, R17.reuse, R59 ;  /* 0x0000003b111b7220 */ /* 0x040fe20000400000 */
[--C-:B------:R-:W-:Y:S02]  /*13660*/  HADD2.F32 R23, -RZ, R8.reuse.H0_H0 ;  /* 0x20000008ff177230 */ /* 0x100fe40000004100 */
[C---:B------:R-:W-:Y:S01]  /*13670*/  FMUL R3, R17.reuse, R56 ;  /* 0x0000003811037220 */ /* 0x040fe20000400000 */
[----:B------:R-:W-:Y:S02]  /*13680*/  HADD2.F32 R2, -RZ, R9.H0_H0 ;  /* 0x20000009ff027230 */ /* 0x000fe40000004100 */
[C---:B------:R-:W-:Y:S01]  /*13690*/  FMUL R21, R17.reuse, R58 ;  /* 0x0000003a11157220 */ /* 0x040fe20000400000 */
[----:B------:R-:W-:Y:S02]  /*136a0*/  HADD2.F32 R0, -RZ, R8.H1_H1 ;  /* 0x30000008ff007230 */ /* 0x000fe40000004100 */
[----:B------:R-:W-:Y:S01]  /*136b0*/  FFMA R27, R16, R20, R27 ;  /* 0x00000014101b7223 */ /* 0x000fe2000000001b */
[----:B------:R-:W-:Y:S01]  /*136c0*/  FMUL R57, R17, R57 ;  /* 0x0000003911397220 */ /* 0x000fe20000400000 */
[----:B------:R-:W-:-:S02]  /*136d0*/  HADD2.F32 R20, -RZ, R11.H0_H0 ;  /* 0x2000000bff147230 */ /* 0x000fc40000004100 */
[C---:B------:R-:W-:Y:S01]  /*136e0*/  FMUL R33, R17.reuse, R62 ;  /* 0x0000003e11217220 */ /* 0x040fe20000400000 */
[C---:B------:R-:W-:Y:S01]  /*136f0*/  FFMA R23, R16.reuse, R23, R3 ;  /* 0x0000001710177223 */ /* 0x040fe20000000003 */
[----:B------:R-:W-:Y:S01]  /*13700*/  MOV R22, 0x3bbb989d ;  /* 0x3bbb989d00167802 */ /* 0x000fe20000000f00 */
[C---:B------:R-:W-:Y:S01]  /*13710*/  FFMA R3, R16.reuse, R2, R21 ;  /* 0x0000000210037223 */ /* 0x040fe20000000015 */
[C---:B------:R-:W-:Y:S01]  /*13720*/  FFMA R57, R16.reuse, R0, R57 ;  /* 0x0000000010397223 */ /* 0x040fe20000000039 */
[--C-:B------:R-:W-:Y:S02]  /*13730*/  HADD2.F32 R2, -RZ, R10.reuse.H1_H1 ;  /* 0x3000000aff027230 */ /* 0x100fe40000004100 */
[C---:B------:R-:W-:Y:S01]  /*13740*/  FMUL R31, R17.reuse, R61 ;  /* 0x0000003d111f7220 */ /* 0x040fe20000400000 */
[----:B------:R-:W-:Y:S02]  /*13750*/  HADD2.F32 R0, -RZ, R10.H0_H0 ;  /* 0x2000000aff007230 */ /* 0x000fe40000004100 */
[C---:B------:R-:W-:Y:S01]  /*13760*/  FFMA R33, R16.reuse, R20, R33 ;  /* 0x0000001410217223 */ /* 0x040fe20000000021 */
[----:B------:R-:W-:Y:S01]  /*13770*/  FMUL R35, R17, R60 ;  /* 0x0000003c11237220 */ /* 0x000fe20000400000 */
[----:B------:R-:W-:Y:S01]  /*13780*/  MOV R20, 0x437c0000 ;  /* 0x437c000000147802 */ /* 0x000fe20000000f00 */
[----:B------:R-:W-:Y:S01]  /*13790*/  FFMA.SAT R21, -R23, R22, 0.5 ;  /* 0x3f00000017157423 */ /* 0x000fe20000002116 */
[C---:B------:R-:W-:Y:S01]  /*137a0*/  FFMA R31, R16.reuse, R2, R31 ;  /* 0x00000002101f7223 */ /* 0x040fe2000000001f */
[----:B------:R-:W-:Y:S01]  /*137b0*/  FFMA R35, R16, R0, R35 ;  /* 0x0000000010237223 */ /* 0x000fe20000000023 */
[----:B------:R-:W-:-:S02]  /*137c0*/  HADD2.F32 R2, -RZ, R11.H1_H1 ;  /* 0x3000000bff027230 */ /* 0x000fc40000004100 */
[----:B------:R-:W-:Y:S01]  /*137d0*/  FMUL R39, R17, R63 ;  /* 0x0000003f11277220 */ /* 0x000fe20000400000 */
[----:B------:R-:W-:Y:S01]  /*137e0*/  FFMA.RM R0, R21, R20, 12582913 ;  /* 0x4b40000115007423 */ /* 0x000fe20000004014 */
[----:B------:R-:W-:Y:S01]  /*137f0*/  FFMA.SAT R21, -R57, R22, 0.5 ;  /* 0x3f00000039157423 */ /* 0x000fe20000002116 */
[--C-:B----4-:R-:W-:Y:S02]  /*13800*/  HADD2.F32 R24, -RZ, R4.reuse.H0_H0 ;  /* 0x20000004ff187230 */ /* 0x110fe40000004100 */
[----:B------:R-:W-:Y:S01]  /*13810*/  FFMA R39, R16, R2, R39 ;  /* 0x0000000210277223 */ /* 0x000fe20000000027 */
[----:B------:R-:W-:Y:S01]  /*13820*/  FADD R2, R0, -12583039 ;  /* 0xcb40007f00027421 */ /* 0x000fe20000000000 */
[----:B------:R-:W-:Y:S01]  /*13830*/  FFMA.RM R21, R21, R20, 12582913 ;  /* 0x4b40000115157423 */ /* 0x000fe20000004014 */
[----:B------:R-:W-:Y:S01]  /*13840*/  FMUL R37, R17, R64 ;  /* 0x0000004011257220 */ /* 0x000fe20000400000 */
[----:B------:R-:W-:Y:S01]  /*13850*/  FFMA.SAT R25, -R3, R22, 0.5 ;  /* 0x3f00000003197423 */ /* 0x000fe20000002116 */
[----:B------:R-:W-:Y:S01]  /*13860*/  FFMA R2, -R23, 1.4426950216293334961, -R2 ;  /* 0x3fb8aa3b17027823 */ /* 0x000fe20000000902 */
[----:B------:R-:W-:Y:S01]  /*13870*/  FADD R26, R21, -12583039 ;  /* 0xcb40007f151a7421 */ /* 0x000fe20000000000 */
[----:B------:R-:W-:-:S02]  /*13880*/  HADD2.F32 R30, -RZ, R4.H1_H1 ;  /* 0x30000004ff1e7230 */ /* 0x000fc40000004100 */
[C---:B------:R-:W-:Y:S01]  /*13890*/  FFMA R37, R16.reuse, R24, R37 ;  /* 0x0000001810257223 */ /* 0x040fe20000000025 */
[----:B------:R-:W-:Y:S01]  /*138a0*/  FMUL R41, R17, R65 ;  /* 0x0000004111297220 */ /* 0x000fe20000400000 */
[----:B------:R-:W-:Y:S01]  /*138b0*/  FFMA R24, -R23, 1.925963033500011079e-08, R2 ;  /* 0x32a5706017187823 */ /* 0x000fe20000000102 */
[----:B------:R-:W-:Y:S01]  /*138c0*/  FFMA R26, -R57, 1.4426950216293334961, -R26 ;  /* 0x3fb8aa3b391a7823 */ /* 0x000fe2000000091a */
[----:B------:R-:W-:Y:S01]  /*138d0*/  FFMA.RM R23, R25, R20, 12582913 ;  /* 0x4b40000119177423 */ /* 0x000fe20000004014 */
[----:B------:R-:W-:Y:S01]  /*138e0*/  FFMA.SAT R45, -R27, R22, 0.5 ;  /* 0x3f0000001b2d7423 */ /* 0x000fe20000002116 */
[C---:B------:R-:W-:Y:S01]  /*138f0*/  FFMA R41, R16.reuse, R30, R41 ;  /* 0x0000001e10297223 */ /* 0x040fe20000000029 */
[----:B------:R-:W-:Y:S01]  /*13900*/  FFMA R25, -R57, 1.925963033500011079e-08, R26 ;  /* 0x32a5706039197823 */ /* 0x000fe2000000011a */
[--C-:B------:R-:W-:Y:S02]  /*13910*/  HADD2.F32 R30, -RZ, R5.reuse.H0_H0 ;  /* 0x20000005ff1e7230 */ /* 0x100fe40000004100 */
[----:B------:R-:W-:Y:S01]  /*13920*/  FADD R26, R23, -12583039 ;  /* 0xcb40007f171a7421 */ /* 0x000fe20000000000 */
[----:B------:R-:W-:Y:S01]  /*13930*/  FMUL R43, R17, R66 ;  /* 0x00000042112b7220 */ /* 0x000fe20000400000 */
[----:B------:R-:W-:Y:S01]  /*13940*/  FFMA.RM R2, R45, R20, 12582913 ;  /* 0x4b4000012d027423 */ /* 0x000fe20000004014 */
[----:B------:R-:W-:Y:S01]  /*13950*/  FFMA.SAT R45, -R35, R22, 0.5 ;  /* 0x3f000000232d7423 */ /* 0x000fe20000002116 */
[----:B------:R-:W-:Y:S01]  /*13960*/  FFMA R26, -R3, 1.4426950216293334961, -R26 ;  /* 0x3fb8aa3b031a7823 */ /* 0x000fe2000000091a */
[----:B------:R-:W-:Y:S01]  /*13970*/  FFMA R43, R16, R30, R43 ;  /* 0x0000001e102b7223 */ /* 0x000fe2000000002b */
[----:B------:R-:W-:Y:S01]  /*13980*/  FADD R30, R2, -12583039 ;  /* 0xcb40007f021e7421 */ /* 0x000fe20000000000 */
[----:B------:R-:W-:Y:S01]  /*13990*/  FFMA.SAT R47, -R31, R22, 0.5 ;  /* 0x3f0000001f2f7423 */ /* 0x000fe20000002116 */
[----:B------:R-:W-:Y:S01]  /*139a0*/  FFMA R26, -R3, 1.925963033500011079e-08, R26 ;  /* 0x32a57060031a7823 */ /* 0x000fe2000000011a */
[----:B------:R-:W-:Y:S01]  /*139b0*/  FFMA.RM R3, R45, R20, 12582913 ;  /* 0x4b4000012d037423 */ /* 0x000fe20000004014 */
[----:B------:R-:W-:Y:S01]  /*139c0*/  FFMA R30, -R27, 1.4426950216293334961, -R30 ;  /* 0x3fb8aa3b1b1e7823 */ /* 0x000fe2000000091e */
[----:B------:R-:W-:-:S02]  /*139d0*/  HADD2.F32 R36, -RZ, R5.H1_H1 ;  /* 0x30000005ff247230 */ /* 0x000fc40000004100 */
[----:B------:R-:W-:Y:S01]  /*139e0*/  FMUL R45, R17, R67 ;  /* 0x00000043112d7220 */ /* 0x000fe20000400000 */
[----:B------:R-:W-:Y:S01]  /*139f0*/  FADD R32, R3, -12583039 ;  /* 0xcb40007f03207421 */ /* 0x000fe20000000000 */
[----:B------:R-:W-:Y:S01]  /*13a00*/  FFMA R30, -R27, 1.925963033500011079e-08, R30 ;  /* 0x32a570601b1e7823 */ /* 0x000fe2000000011e */
[----:B------:R-:W-:Y:S01]  /*13a10*/  FFMA.RM R27, R47, R20, 12582913 ;  /* 0x4b4000012f1b7423 */ /* 0x000fe20000004014 */
[----:B------:R1:W2:Y:S01]  /*13a20*/  MUFU.EX2 R34, R26 ;  /* 0x0000001a00227308 */ /* 0x0002a20000000800 */
[----:B------:R-:W-:Y:S01]  /*13a30*/  FFMA R32, -R35, 1.4426950216293334961, -R32 ;  /* 0x3fb8aa3b23207823 */ /* 0x000fe20000000920 */
[----:B------:R-:W-:Y:S01]  /*13a40*/  FFMA.SAT R47, -R33, R22, 0.5 ;  /* 0x3f000000212f7423 */ /* 0x000fe20000002116 */
[C---:B------:R-:W-:Y:S01]  /*13a50*/  FFMA R45, R16.reuse, R36, R45 ;  /* 0x00000024102d7223 */ /* 0x040fe2000000002d */
[--C-:B------:R-:W-:Y:S02]  /*13a60*/  HADD2.F32 R36, -RZ, R6.reuse.H0_H0 ;  /* 0x20000006ff247230 */ /* 0x100fe40000004100 */
[----:B------:R-:W-:Y:S01]  /*13a70*/  FFMA R35, -R35, 1.925963033500011079e-08, R32 ;  /* 0x32a5706023237823 */ /* 0x000fe20000000120 */
[----:B------:R-:W-:Y:S01]  /*13a80*/  FMUL R49, R17, R68 ;  /* 0x0000004411317220 */ /* 0x000fe20000400000 */
[----:B------:R-:W-:Y:S01]  /*13a90*/  FFMA.RM R32, R47, R20, 12582913 ;  /* 0x4b4000012f207423 */ /* 0x000fe20000004014 */
[----:B------:R-:W-:Y:S01]  /*13aa0*/  FFMA.SAT R47, -R39, R22, 0.5 ;  /* 0x3f000000272f7423 */ /* 0x000fe20000002116 */
[----:B-1----:R-:W-:Y:S01]  /*13ab0*/  FADD R26, R27, -12583039 ;  /* 0xcb40007f1b1a7421 */ /* 0x002fe20000000000 */
[----:B------:R-:W-:Y:S01]  /*13ac0*/  FFMA R49, R16, R36, R49 ;  /* 0x0000002410317223 */ /* 0x000fe20000000031 */
[----:B------:R-:W-:Y:S01]  /*13ad0*/  FADD R36, R32, -12583039 ;  /* 0xcb40007f20247421 */ /* 0x000fe20000000000 */
[----:B------:R-:W-:-:S02]  /*13ae0*/  HADD2.F32 R42, -RZ, R6.H1_H1 ;  /* 0x30000006ff2a7230 */ /* 0x000fc40000004100 */
[----:B------:R-:W-:Y:S01]  /*13af0*/  FFMA R26, -R31, 1.4426950216293334961, -R26 ;  /* 0x3fb8aa3b1f1a7823 */ /* 0x000fe2000000091a */
[----:B------:R-:W-:Y:S01]  /*13b00*/  FMUL R51, R17, R69 ;  /* 0x0000004511337220 */ /* 0x000fe20000400000 */
[----:B------:R-:W-:Y:S01]  /*13b10*/  FFMA R36, -R33, 1.4426950216293334961, -R36 ;  /* 0x3fb8aa3b21247823 */ /* 0x000fe20000000924 */
[--C-:B------:R-:W-:Y:S02]  /*13b20*/  HADD2.F32 R44, -RZ, R7.reuse.H0_H0 ;  /* 0x20000007ff2c7230 */ /* 0x100fe40000004100 */
[----:B------:R-:W-:Y:S01]  /*13b30*/  FFMA R31, -R31, 1.925963033500011079e-08, R26 ;  /* 0x32a570601f1f7823 */ /* 0x000fe2000000011a */
[----:B------:R-:W-:Y:S01]  /*13b40*/  FFMA.RM R26, R47, R20, 12582913 ;  /* 0x4b4000012f1a7423 */ /* 0x000fe20000004014 */
[----:B------:R-:W-:Y:S01]  /*13b50*/  FFMA.SAT R47, -R37, R22, 0.5 ;  /* 0x3f000000252f7423 */ /* 0x000fe20000002116 */
[----:B------:R-:W-:Y:S01]  /*13b60*/  FFMA R36, -R33, 1.925963033500011079e-08, R36 ;  /* 0x32a5706021247823 */ /* 0x000fe20000000124 */
[----:B------:R-:W-:Y:S01]  /*13b70*/  FFMA R51, R16, R42, R51 ;  /* 0x0000002a10337223 */ /* 0x000fe20000000033 */
[----:B------:R-:W-:Y:S01]  /*13b80*/  FADD R38, R26, -12583039 ;  /* 0xcb40007f1a267421 */ /* 0x000fe20000000000 */
[----:B------:R-:W-:Y:S01]  /*13b90*/  FFMA.RM R33, R47, R20, 12582913 ;  /* 0x4b4000012f217423 */ /* 0x000fe20000004014 */
[----:B------:R-:W-:Y:S01]  /*13ba0*/  FFMA.SAT R47, -R41, R22, 0.5 ;  /* 0x3f000000292f7423 */ /* 0x000fe20000002116 */
[----:B------:R-:W-:Y:S01]  /*13bb0*/  FMUL R53, R17, R70 ;  /* 0x0000004611357220 */ /* 0x000fe20000400000 */
[----:B------:R-:W-:Y:S01]  /*13bc0*/  FFMA R40, -R39, 1.4426950216293334961, -R38 ;  /* 0x3fb8aa3b27287823 */ /* 0x000fe20000000926 */
[----:B------:R-:W-:Y:S01]  /*13bd0*/  FADD R42, R33, -12583039 ;  /* 0xcb40007f212a7421 */ /* 0x000fe20000000000 */
[----:B------:R-:W-:Y:S01]  /*13be0*/  FFMA.SAT R55, -R45, R22, 0.5 ;  /* 0x3f0000002d377423 */ /* 0x000fe20000002116 */
[----:B------:R-:W-:Y:S01]  /*13bf0*/  FFMA R53, R16, R44, R53 ;  /* 0x0000002c10357223 */ /* 0x000fe20000000035 */
[----:B------:R-:W-:Y:S01]  /*13c00*/  FFMA R39, -R39, 1.925963033500011079e-08, R40 ;  /* 0x32a5706027277823 */ /* 0x000fe20000000128 */
[----:B------:R-:W-:Y:S01]  /*13c10*/  FFMA.RM R40, R47, R20, 12582913 ;  /* 0x4b4000012f287423 */ /* 0x000fe20000004014 */
[----:B------:R-:W-:Y:S01]  /*13c20*/  FFMA R42, -R37, 1.4426950216293334961, -R42 ;  /* 0x3fb8aa3b252a7823 */ /* 0x000fe2000000092a */
[----:B------:R-:W-:Y:S01]  /*13c30*/  FFMA.SAT R47, -R43, R22, 0.5 ;  /* 0x3f0000002b2f7423 */ /* 0x000fe20000002116 */
[----:B------:R1:W-:Y:S01]  /*13c40*/  MUFU.EX2 R38, R36 ;  /* 0x0000002400267308 */ /* 0x0003e20000000800 */
[----:B------:R-:W-:Y:S01]  /*13c50*/  FADD R44, R40, -12583039 ;  /* 0xcb40007f282c7421 */ /* 0x000fe20000000000 */
[----:B------:R-:W-:Y:S01]  /*13c60*/  FFMA R37, -R37, 1.925963033500011079e-08, R42 ;  /* 0x32a5706025257823 */ /* 0x000fe2000000012a */
[----:B------:R-:W-:Y:S01]  /*13c70*/  FFMA.RM R42, R47, R20, 12582913 ;  /* 0x4b4000012f2a7423 */ /* 0x000fe20000004014 */
[----:B------:R-:W-:-:S02]  /*13c80*/  HADD2.F32 R47, -RZ, R7.H1_H1 ;  /* 0x30000007ff2f7230 */ /* 0x000fc40000004100 */
[----:B------:R-:W-:Y:S01]  /*13c90*/  FFMA R44, -R41, 1.4426950216293334961, -R44 ;  /* 0x3fb8aa3b292c7823 */ /* 0x000fe2000000092c */
[----:B------:R-:W-:Y:S01]  /*13ca0*/  SHF.L.U32 R23, R23, 0x17, RZ ;  /* 0x0000001717177819 */ /* 0x000fe200000006ff */
[----:B------:R-:W-:Y:S01]  /*13cb0*/  BSSY B1, `(.L_x_337) ;  /* 0x0000058000017945 */ /* 0x000fe20003800000 */
[----:B------:R-:W3:Y:S01]  /*13cc0*/  MUFU.EX2 R25, R25 ;  /* 0x0000001900197308 */ /* 0x000ee20000000800 */
[----:B------:R-:W-:Y:S01]  /*13cd0*/  FFMA R41, -R41, 1.925963033500011079e-08, R44 ;  /* 0x32a5706029297823 */ /* 0x000fe2000000012c */
[----:B------:R-:W-:Y:S01]  /*13ce0*/  FADD R44, R42, -12583039 ;  /* 0xcb40007f2a2c7421 */ /* 0x000fe20000000000 */
[----:B-1----:R-:W-:Y:S01]  /*13cf0*/  FFMA.RM R36, R55, R20, 12582913 ;  /* 0x4b40000137247423 */ /* 0x002fe20000004014 */
[----:B------:R-:W-:Y:S01]  /*13d00*/  FMUL R55, R17, R71 ;  /* 0x0000004711377220 */ /* 0x000fe20000400000 */
[----:B--2---:R-:W-:Y:S01]  /*13d10*/  FFMA R34, R23, R34, 1 ;  /* 0x3f80000017227423 */ /* 0x004fe20000000022 */
[----:B------:R-:W-:Y:S01]  /*13d20*/  FFMA R44, -R43, 1.4426950216293334961, -R44 ;  /* 0x3fb8aa3b2b2c7823 */ /* 0x000fe2000000092c */
[----:B------:R-:W-:Y:S01]  /*13d30*/  FADD R46, R36, -12583039 ;  /* 0xcb40007f242e7421 */ /* 0x000fe20000000000 */
[----:B------:R-:W-:Y:S01]  /*13d40*/  FFMA R55, R16, R47, R55 ;  /* 0x0000002f10377223 */ /* 0x000fe20000000037 */
[-C--:B------:R-:W-:Y:S01]  /*13d50*/  FFMA.SAT R47, -R49, R22.reuse, 0.5 ;  /* 0x3f000000312f7423 */ /* 0x080fe20000002116 */
[----:B------:R-:W-:Y:S01]  /*13d60*/  FFMA R48, -R43, 1.925963033500011079e-08, R44 ;  /* 0x32a570602b307823 */ /* 0x000fe2000000012c */
[-C--:B------:R-:W-:Y:S01]  /*13d70*/  FFMA.SAT R43, -R51, R22.reuse, 0.5 ;  /* 0x3f000000332b7423 */ /* 0x080fe20000002116 */
[----:B------:R-:W-:Y:S01]  /*13d80*/  FFMA.SAT R57, -R55, R22, 0.5 ;  /* 0x3f00000037397423 */ /* 0x000fe20000002116 */
[----:B------:R-:W-:Y:S01]  /*13d90*/  FFMA.RM R44, R47, R20, 12582913 ;  /* 0x4b4000012f2c7423 */ /* 0x000fe20000004014 */
[----:B------:R-:W-:Y:S01]  /*13da0*/  FFMA.SAT R47, -R53, R22, 0.5 ;  /* 0x3f000000352f7423 */ /* 0x000fe20000002116 */
[-C--:B------:R-:W-:Y:S01]  /*13db0*/  FFMA.RM R43, R43, R20.reuse, 12582913 ;  /* 0x4b4000012b2b7423 */ /* 0x080fe20000004014 */
[----:B------:R-:W1:Y:S01]  /*13dc0*/  MUFU.EX2 R24, R24 ;  /* 0x0000001800187308 */ /* 0x000e620000000800 */
[----:B------:R-:W-:Y:S01]  /*13dd0*/  FADD R50, R44, -12583039 ;  /* 0xcb40007f2c327421 */ /* 0x000fe20000000000 */
[----:B------:R-:W-:Y:S01]  /*13de0*/  FFMA R46, -R45, 1.4426950216293334961, -R46 ;  /* 0x3fb8aa3b2d2e7823 */ /* 0x000fe2000000092e */
[----:B------:R-:W-:Y:S01]  /*13df0*/  FADD R22, R43, -12583039 ;  /* 0xcb40007f2b167421 */ /* 0x000fe20000000000 */
[-C--:B------:R-:W-:Y:S01]  /*13e00*/  FFMA.RM R47, R47, R20.reuse, 12582913 ;  /* 0x4b4000012f2f7423 */ /* 0x080fe20000004014 */
[----:B------:R-:W-:Y:S01]  /*13e10*/  FFMA R50, -R49, 1.4426950216293334961, -R50 ;  /* 0x3fb8aa3b31327823 */ /* 0x000fe20000000932 */
[----:B------:R-:W-:Y:S01]  /*13e20*/  FFMA R46, -R45, 1.925963033500011079e-08, R46 ;  /* 0x32a570602d2e7823 */ /* 0x000fe2000000012e */
[----:B------:R-:W-:Y:S01]  /*13e30*/  FFMA R22, -R51, 1.4426950216293334961, -R22 ;  /* 0x3fb8aa3b33167823 */ /* 0x000fe20000000916 */
[----:B------:R2:W-:Y:S01]  /*13e40*/  MUFU.EX2 R45, R48 ;  /* 0x00000030002d7308 */ /* 0x0005e20000000800 */
[----:B------:R-:W-:Y:S01]  /*13e50*/  FFMA.RM R20, R57, R20, 12582913 ;  /* 0x4b40000139147423 */ /* 0x000fe20000004014 */
[----:B------:R-:W-:Y:S01]  /*13e60*/  FADD R52, R47, -12583039 ;  /* 0xcb40007f2f347421 */ /* 0x000fe20000000000 */
[----:B------:R-:W-:Y:S01]  /*13e70*/  FFMA R51, -R51, 1.925963033500011079e-08, R22 ;  /* 0x32a5706033337823 */ /* 0x000fe20000000116 */
[----:B------:R-:W-:-:S02]  /*13e80*/  SHF.L.U32 R22, R21, 0x17, RZ ;  /* 0x0000001715167819 */ /* 0x000fc400000006ff */
[----:B------:R-:W-:Y:S01]  /*13e90*/  FFMA R52, -R53, 1.4426950216293334961, -R52 ;  /* 0x3fb8aa3b35347823 */ /* 0x000fe20000000934 */
[----:B------:R-:W-:Y:S01]  /*13ea0*/  SHF.L.U32 R40, R40, 0x17, RZ ;  /* 0x0000001728287819 */ /* 0x000fe200000006ff */
[----:B------:R-:W4:Y:S01]  /*13eb0*/  MUFU.EX2 R35, R35 ;  /* 0x0000002300237308 */ /* 0x000f220000000800 */
[----:B--2---:R-:W-:Y:S01]  /*13ec0*/  FFMA R48, -R49, 1.925963033500011079e-08, R50 ;  /* 0x32a5706031307823 */ /* 0x004fe20000000132 */
[----:B------:R-:W-:Y:S01]  /*13ed0*/  SHF.L.U32 R49, R0, 0x17, RZ ;  /* 0x0000001700317819 */ /* 0x000fe200000006ff */
[----:B---3--:R-:W-:Y:S01]  /*13ee0*/  FFMA R21, R22, R25, 1 ;  /* 0x3f80000016157423 */ /* 0x008fe20000000019 */
[----:B------:R-:W-:Y:S01]  /*13ef0*/  SHF.L.U32 R25, R2, 0x17, RZ ;  /* 0x0000001702197819 */ /* 0x000fe200000006ff */
[----:B------:R-:W-:Y:S01]  /*13f00*/  FADD R50, R20, -12583039 ;  /* 0xcb40007f14327421 */ /* 0x000fe20000000000 */
[----:B------:R-:W-:Y:S01]  /*13f10*/  SHF.L.U32 R2, R3, 0x17, RZ ;  /* 0x0000001703027819 */ /* 0x000fe200000006ff */
[----:B-1----:R-:W-:Y:S01]  /*13f20*/  FFMA R0, R49, R24, 1 ;  /* 0x3f80000031007423 */ /* 0x002fe20000000018 */
[----:B------:R-:W-:Y:S01]  /*13f30*/  SHF.L.U32 R3, R32, 0x17, RZ ;  /* 0x0000001720037819 */ /* 0x000fe200000006ff */
[----:B------:R-:W-:Y:S01]  /*13f40*/  FFMA R50, -R55, 1.4426950216293334961, -R50 ;  /* 0x3fb8aa3b37327823 */ /* 0x000fe20000000932 */
[----:B------:R-:W1:Y:S01]  /*13f50*/  MUFU.EX2 R30, R30 ;  /* 0x0000001e001e7308 */ /* 0x000e620000000800 */
[----:B------:R-:W-:Y:S01]  /*13f60*/  FFMA R52, -R53, 1.925963033500011079e-08, R52 ;  /* 0x32a5706035347823 */ /* 0x000fe20000000134 */
[----:B------:R-:W-:Y:S01]  /*13f70*/  SHF.L.U32 R24, R27, 0x17, RZ ;  /* 0x000000171b187819 */ /* 0x000fe200000006ff */
[----:B------:R-:W-:Y:S01]  /*13f80*/  FFMA R32, R3, R38, 1 ;  /* 0x3f80000003207423 */ /* 0x000fe20000000026 */
[----:B------:R-:W-:Y:S01]  /*13f90*/  IADD3 R3, R0, 0x1800000, RZ ;  /* 0x0180000000037810 */ /* 0x000fe20007ffe0ff */
[----:B------:R-:W-:Y:S01]  /*13fa0*/  FFMA R50, -R55, 1.925963033500011079e-08, R50 ;  /* 0x32a5706037327823 */ /* 0x000fe20000000132 */
[----:B------:R-:W-:Y:S01]  /*13fb0*/  SHF.L.U32 R38, R47, 0x17, RZ ;  /* 0x000000172f267819 */ /* 0x000fe200000006ff */
[----:B----4-:R-:W-:Y:S01]  /*13fc0*/  FFMA R35, R2, R35, 1 ;  /* 0x3f80000002237423 */ /* 0x010fe20000000023 */
[----:B------:R-:W2:Y:S01]  /*13fd0*/  MUFU.EX2 R31, R31 ;  /* 0x0000001f001f7308 */ /* 0x000ea20000000800 */
[----:B------:R-:W-:-:S02]  /*13fe0*/  LOP3.LUT R3, R3, 0x7f800000, RZ, 0xc0, !PT ;  /* 0x7f80000003037812 */ /* 0x000fc400078ec0ff */
[----:B------:R-:W-:Y:S02]  /*13ff0*/  SHF.L.U32 R2, R33, 0x17, RZ ;  /* 0x0000001721027819 */ /* 0x000fe400000006ff */
[----:B------:R-:W-:Y:S02]  /*14000*/  ISETP.GT.U32.AND P2, PT, R3, 0x1ffffff, PT ;  /* 0x01ffffff0300780c */ /* 0x000fe40003f44070 */
[----:B------:R-:W-:Y:S01]  /*14010*/  SHF.L.U32 R3, R36, 0x17, RZ ;  /* 0x0000001724037819 */ /* 0x000fe200000006ff */
[----:B------:R-:W3:Y:S01]  /*14020*/  MUFU.EX2 R37, R37 ;  /* 0x0000002500257308 */ /* 0x000ee20000000800 */
[----:B-1----:R-:W-:Y:S01]  /*14030*/  FFMA R22, R25, R30, 1 ;  /* 0x3f80000019167423 */ /* 0x002fe2000000001e */
[----:B------:R-:W-:Y:S02]  /*14040*/  SHF.L.U32 R30, R42, 0x17, RZ ;  /* 0x000000172a1e7819 */ /* 0x000fe400000006ff */
[----:B------:R-:W-:-:S03]  /*14050*/  SHF.L.U32 R20, R20, 0x17, RZ ;  /* 0x0000001714147819 */ /* 0x000fc600000006ff */
[----:B------:R-:W-:Y:S01]  /*14060*/  FFMA R30, R30, R45, 1 ;  /* 0x3f8000001e1e7423 */ /* 0x000fe2000000002d */
[----:B------:R-:W1:Y:S01]  /*14070*/  MUFU.EX2 R49, R51 ;  /* 0x0000003300317308 */ /* 0x000e620000000800 */
[----:B--2---:R-:W-:Y:S01]  /*14080*/  FFMA R23, R24, R31, 1 ;  /* 0x3f80000018177423 */ /* 0x004fe2000000001f */
[----:B------:R-:W-:Y:S02]  /*14090*/  SHF.L.U32 R24, R26, 0x17, RZ ;  /* 0x000000171a187819 */ /* 0x000fe400000006ff */
[----:B------:R-:W-:-:S04]  /*140a0*/  SHF.L.U32 R31, R44, 0x17, RZ ;  /* 0x000000172c1f7819 */ /* 0x000fc800000006ff */
[----:B------:R-:W2:Y:S01]  /*140b0*/  MUFU.EX2 R39, R39 ;  /* 0x0000002700277308 */ /* 0x000ea20000000800 */
[----:B---3--:R-:W-:Y:S01]  /*140c0*/  FFMA R33, R2, R37, 1 ;  /* 0x3f80000002217423 */ /* 0x008fe20000000025 */
[----:B------:R-:W-:-:S06]  /*140d0*/  SHF.L.U32 R2, R43, 0x17, RZ ;  /* 0x000000172b027819 */ /* 0x000fcc00000006ff */
[----:B------:R-:W3:Y:S01]  /*140e0*/  MUFU.EX2 R41, R41 ;  /* 0x0000002900297308 */ /* 0x000ee20000000800 */
[----:B-1----:R-:W-:-:S07]  /*140f0*/  FFMA R27, R2, R49, 1 ;  /* 0x3f800000021b7423 */ /* 0x002fce0000000031 */
[----:B------:R-:W1:Y:S01]  /*14100*/  MUFU.EX2 R46, R46 ;  /* 0x0000002e002e7308 */ /* 0x000e620000000800 */
[----:B--2---:R-:W-:-:S07]  /*14110*/  FFMA R24, R24, R39, 1 ;  /* 0x3f80000018187423 */ /* 0x004fce0000000027 */
[----:B------:R-:W2:Y:S01]  /*14120*/  MUFU.EX2 R48, R48 ;  /* 0x0000003000307308 */ /* 0x000ea20000000800 */
[----:B---3--:R-:W-:-:S07]  /*14130*/  FFMA R25, R40, R41, 1 ;  /* 0x3f80000028197423 */ /* 0x008fce0000000029 */
[----:B------:R-:W3:Y:S01]  /*14140*/  MUFU.EX2 R53, R52 ;  /* 0x0000003400357308 */ /* 0x000ee20000000800 */
[----:B-1----:R-:W-:-:S07]  /*14150*/  FFMA R26, R3, R46, 1 ;  /* 0x3f800000031a7423 */ /* 0x002fce000000002e */
[----:B------:R-:W1:Y:S01]  /*14160*/  MUFU.EX2 R51, R50 ;  /* 0x0000003200337308 */ /* 0x000e620000000800 */
[----:B--2---:R-:W-:Y:S01]  /*14170*/  FFMA R31, R31, R48, 1 ;  /* 0x3f8000001f1f7423 */ /* 0x004fe20000000030 */
[----:B---3--:R-:W-:Y:S01]  /*14180*/  FFMA R38, R38, R53, 1 ;  /* 0x3f80000026267423 */ /* 0x008fe20000000035 */
[----:B-1----:R-:W-:Y:S01]  /*14190*/  FFMA R20, R20, R51, 1 ;  /* 0x3f80000014147423 */ /* 0x002fe20000000033 */
[----:B------:R-:W-:Y:S06]  /*141a0*/  @P2 BRA `(.L_x_338) ;  /* 0x0000000000102947 */ /* 0x000fec0003800000 */
[----:B------:R-:W-:-:S07]  /*141b0*/  MOV R2, 0x141d0 ;  /* 0x000141d000027802 */ /* 0x000fce0000000f00 */
[----:B------:R-:W-:Y:S05]  /*141c0*/  CALL.REL.NOINC `($__internal_0_$__cuda_sm20_rcp_rn_f32_slowpath) ;  /* 0x0000019400bc7944 */ /* 0x000fea0003c00000 */
[----:B------:R-:W-:Y:S01]  /*141d0*/  MOV R36, R0 ;  /* 0x0000000000247202 */ /* 0x000fe20000000f00 */
[----:B------:R-:W-:Y:S06]  /*141e0*/  BRA `(.L_x_339) ;  /* 0x0000000000107947 */ /* 0x000fec0003800000 */
.L_x_338:
[----:B------:R-:W1:Y:S02]  /*141f0*/  MUFU.RCP R3, R0 ;  /* 0x0000000000037308 */ /* 0x000e640000001000 */
[----:B-1----:R-:W-:-:S04]  /*14200*/  FFMA R2, R0, R3, -1 ;  /* 0xbf80000000027423 */ /* 0x002fc80000000003 */
[----:B------:R-:W-:-:S04]  /*14210*/  FADD.FTZ R2, -R2, -RZ ;  /* 0x800000ff02027221 */ /* 0x000fc80000010100 */
[----:B------:R-:W-:-:S07]  /*14220*/  FFMA R36, R3, R2, R3 ;  /* 0x0000000203247223 */ /* 0x000fce0000000003 */
.L_x_339:
[----:B------:R-:W-:Y:S05]  /*14230*/  BSYNC B1 ;  /* 0x0000000000017941 */ /* 0x000fea0003800000 */
.L_x_337:
        /* <DEDUP_REMOVED lines=10> */
.L_x_341:
[----:B------:R-:W1:Y:S02]  /*142e0*/  MUFU.RCP R0, R21 ;  /* 0x0000001500007308 */ /* 0x000e640000001000 */
[----:B-1----:R-:W-:-:S04]  /*142f0*/  FFMA R2, R21, R0, -1 ;  /* 0xbf80000015027423 */ /* 0x002fc80000000000 */
[----:B------:R-:W-:-:S04]  /*14300*/  FADD.FTZ R37, -R2, -RZ ;  /* 0x800000ff02257221 */ /* 0x000fc80000010100 */
[----:B------:R-:W-:-:S07]  /*14310*/  FFMA R37, R0, R37, R0 ;  /* 0x0000002500257223 */ /* 0x000fce0000000000 */
.L_x_342:
[----:B------:R-:W-:Y:S05]  /*14320*/  BSYNC B1 ;  /* 0x0000000000017941 */ /* 0x000fea0003800000 */
.L_x_340:
        /* <DEDUP_REMOVED lines=10> */
.L_x_344:
[----:B------:R-:W1:Y:S02]  /*143d0*/  MUFU.RCP R21, R34 ;  /* 0x0000002200157308 */ /* 0x000e640000001000 */
[----:B-1----:R-:W-:-:S04]  /*143e0*/  FFMA R0, R34, R21, -1 ;  /* 0xbf80000022007423 */ /* 0x002fc80000000015 */
[----:B------:R-:W-:-:S04]  /*143f0*/  FADD.FTZ R0, -R0, -RZ ;  /* 0x800000ff00007221 */ /* 0x000fc80000010100 */
[----:B------:R-:W-:-:S07]  /*14400*/  FFMA R21, R21, R0, R21 ;  /* 0x0000000015157223 */ /* 0x000fce0000000015 */
.L_x_345:
[----:B------:R-:W-:Y:S05]  /*14410*/  BSYNC B1 ;  /* 0x0000000000017941 */ /* 0x000fea0003800000 */
.L_x_343:
        /* <DEDUP_REMOVED lines=10> */
.L_x_347:
[----:B------:R-:W1:Y:S02]  /*144c0*/  MUFU.RCP R3, R22 ;  /* 0x0000001600037308 */ /* 0x000e640000001000 */
[----:B-1----:R-:W-:-:S04]  /*144d0*/  FFMA R0, R22, R3, -1 ;  /* 0xbf80000016007423 */ /* 0x002fc80000000003 */
[----:B------:R-:W-:-:S04]  /*144e0*/  FADD.FTZ R0, -R0, -RZ ;  /* 0x800000ff00007221 */ /* 0x000fc80000010100 */
[----:B------:R-:W-:-:S07]  /*144f0*/  FFMA R34, R3, R0, R3 ;  /* 0x0000000003227223 */ /* 0x000fce0000000003 */
.L_x_348:
[----:B------:R-:W-:Y:S05]  /*14500*/  BSYNC B1 ;  /* 0x0000000000017941 */ /* 0x000fea0003800000 */
.L_x_346:
        /* <DEDUP_REMOVED lines=10> */
.L_x_350:
[----:B------:R-:W1:Y:S02]  /*145b0*/  MUFU.RCP R22, R35 ;  /* 0x0000002300167308 */ /* 0x000e640000001000 */
[----:B-1----:R-:W-:-:S04]  /*145c0*/  FFMA R0, R35, R22, -1 ;  /* 0xbf80000023007423 */ /* 0x002fc80000000016 */
[----:B------:R-:W-:-:S04]  /*145d0*/  FADD.FTZ R3, -R0, -RZ ;  /* 0x800000ff00037221 */ /* 0x000fc80000010100 */
[----:B------:R-:W-:-:S07]  /*145e0*/  FFMA R22, R22, R3, R22 ;  /* 0x0000000316167223 */ /* 0x000fce0000000016 */
.L_x_351:
[----:B------:R-:W-:Y:S05]  /*145f0*/  BSYNC B1 ;  /* 0x0000000000017941 */ /* 0x000fea0003800000 */
.L_x_349:
        /* <DEDUP_REMOVED lines=10> */
.L_x_353:
[----:B------:R-:W1:Y:S02]  /*146a0*/  MUFU.RCP R0, R23 ;  /* 0x0000001700007308 */ /* 0x000e640000001000 */
[----:B-1----:R-:W-:-:S04]  /*146b0*/  FFMA R2, R23, R0, -1 ;  /* 0xbf80000017027423 */ /* 0x002fc80000000000 */
[----:B------:R-:W-:-:S04]  /*146c0*/  FADD.FTZ R35, -R2, -RZ ;  /* 0x800000ff02237221 */ /* 0x000fc80000010100 */
[----:B------:R-:W-:-:S07]  /*146d0*/  FFMA R35, R0, R35, R0 ;  /* 0x0000002300237223 */ /* 0x000fce0000000000 */
.L_x_354:
[----:B------:R-:W-:Y:S05]  /*146e0*/  BSYNC B1 ;  /* 0x0000000000017941 */ /* 0x000fea0003800000 */
.L_x_352:
        /* <DEDUP_REMOVED lines=10> */
.L_x_356:
[----:B------:R-:W1:Y:S02]  /*14790*/  MUFU.RCP R23, R32 ;  /* 0x0000002000177308 */ /* 0x000e640000001000 */
[----:B-1----:R-:W-:-:S04]  /*147a0*/  FFMA R0, R32, R23, -1 ;  /* 0xbf80000020007423 */ /* 0x002fc80000000017 */
[----:B------:R-:W-:-:S04]  /*147b0*/  FADD.FTZ R0, -R0, -RZ ;  /* 0x800000ff00007221 */ /* 0x000fc80000010100 */
[----:B------:R-:W-:-:S07]  /*147c0*/  FFMA R23, R23, R0, R23 ;  /* 0x0000000017177223 */ /* 0x000fce0000000017 */
.L_x_357:
[----:B------:R-:W-:Y:S05]  /*147d0*/  BSYNC B1 ;  /* 0x0000000000017941 */ /* 0x000fea0003800000 */
.L_x_355:
        /* <DEDUP_REMOVED lines=10> */
.L_x_359:
[----:B------:R-:W1:Y:S02]  /*14880*/  MUFU.RCP R3, R24 ;  /* 0x0000001800037308 */ /* 0x000e640000001000 */
[----:B-1----:R-:W-:-:S04]  /*14890*/  FFMA R0, R24, R3, -1 ;  /* 0xbf80000018007423 */ /* 0x002fc80000000003 */
[----:B------:R-:W-:-:S04]  /*148a0*/  FADD.FTZ R0, -R0, -RZ ;  /* 0x800000ff00007221 */ /* 0x000fc80000010100 */
[----:B------:R-:W-:-:S07]  /*148b0*/  FFMA R32, R3, R0, R3 ;  /* 0x0000000003207223 */ /* 0x000fce0000000003 */
.L_x_360:
[----:B------:R-:W-:Y:S05]  /*148c0*/  BSYNC B1 ;  /* 0x0000000000017941 */ /* 0x000fea0003800000 */
.L_x_358:
        /* <DEDUP_REMOVED lines=10> */
.L_x_362:
[----:B------:R-:W1:Y:S02]  /*14970*/  MUFU.RCP R24, R33 ;  /* 0x0000002100187308 */ /* 0x000e640000001000 */
[----:B-1----:R-:W-:-:S04]  /*14980*/  FFMA R0, R33, R24, -1 ;  /* 0xbf80000021007423 */ /* 0x002fc80000000018 */
[----:B------:R-:W-:-:S04]  /*14990*/  FADD.FTZ R3, -R0, -RZ ;  /* 0x800000ff00037221 */ /* 0x000fc80000010100 */
[----:B------:R-:W-:-:S07]  /*149a0*/  FFMA R24, R24, R3, R24 ;  /* 0x0000000318187223 */ /* 0x000fce0000000018 */
.L_x_363:
[----:B------:R-:W-:Y:S05]  /*149b0*/  BSYNC B1 ;  /* 0x0000000000017941 */ /* 0x000fea0003800000 */
.L_x_361:
        /* <DEDUP_REMOVED lines=10> */
.L_x_365:
[----:B------:R-:W1:Y:S02]  /*14a60*/  MUFU.RCP R0, R25 ;  /* 0x0000001900007308 */ /* 0x000e640000001000 */
[----:B-1----:R-:W-:-:S04]  /*14a70*/  FFMA R2, R25, R0, -1 ;  /* 0xbf80000019027423 */ /* 0x002fc80000000000 */
[----:B------:R-:W-:-:S04]  /*14a80*/  FADD.FTZ R33, -R2, -RZ ;  /* 0x800000ff02217221 */ /* 0x000fc80000010100 */
[----:B------:R-:W-:-:S07]  /*14a90*/  FFMA R33, R0, R33, R0 ;  /* 0x0000002100217223 */ /* 0x000fce0000000000 */
.L_x_366:
[----:B------:R-:W-:Y:S05]  /*14aa0*/  BSYNC B1 ;  /* 0x0000000000017941 */ /* 0x000fea0003800000 */
.L_x_364:
        /* <DEDUP_REMOVED lines=10> */
.L_x_368:
[----:B------:R-:W1:Y:S02]  /*14b50*/  MUFU.RCP R25, R30 ;  /* 0x0000001e00197308 */ /* 0x000e640000001000 */
[----:B-1----:R-:W-:-:S04]  /*14b60*/  FFMA R0, R30, R25, -1 ;  /* 0xbf8000001e007423 */ /* 0x002fc80000000019 */
[----:B------:R-:W-:-:S04]  /*14b70*/  FADD.FTZ R0, -R0, -RZ ;  /* 0x800000ff00007221 */ /* 0x000fc80000010100 */
[----:B------:R-:W-:-:S07]  /*14b80*/  FFMA R25, R25, R0, R25 ;  /* 0x0000000019197223 */ /* 0x000fce0000000019 */
.L_x_369:
[----:B------:R-:W-:Y:S05]  /*14b90*/  BSYNC B1 ;  /* 0x0000000000017941 */ /* 0x000fea0003800000 */
.L_x_367:
        /* <DEDUP_REMOVED lines=10> */
.L_x_371:
[----:B------:R-:W1:Y:S02]  /*14c40*/  MUFU.RCP R3, R26 ;  /* 0x0000001a00037308 */ /* 0x000e640000001000 */
[----:B-1----:R-:W-:-:S04]  /*14c50*/  FFMA R0, R26, R3, -1 ;  /* 0xbf8000001a007423 */ /* 0x002fc80000000003 */
[----:B------:R-:W-:-:S04]  /*14c60*/  FADD.FTZ R0, -R0, -RZ ;  /* 0x800000ff00007221 */ /* 0x000fc80000010100 */
[----:B------:R-:W-:-:S07]  /*14c70*/  FFMA R30, R3, R0, R3 ;  /* 0x00000000031e7223 */ /* 0x000fce0000000003 */
.L_x_372:
[----:B------:R-:W-:Y:S05]  /*14c80*/  BSYNC B1 ;  /* 0x0000000000017941 */ /* 0x000fea0003800000 */
.L_x_370:
        /* <DEDUP_REMOVED lines=10> */
.L_x_374:
[----:B------:R-:W1:Y:S02]  /*14d30*/  MUFU.RCP R26, R31 ;  /* 0x0000001f001a7308 */ /* 0x000e640000001000 */
[----:B-1----:R-:W-:-:S04]  /*14d40*/  FFMA R0, R31, R26, -1 ;  /* 0xbf8000001f007423 */ /* 0x002fc8000000001a */
[----:B------:R-:W-:-:S04]  /*14d50*/  FADD.FTZ R3, -R0, -RZ ;  /* 0x800000ff00037221 */ /* 0x000fc80000010100 */
[----:B------:R-:W-:-:S07]  /*14d60*/  FFMA R26, R26, R3, R26 ;  /* 0x000000031a1a7223 */ /* 0x000fce000000001a */
.L_x_375:
[----:B------:R-:W-:Y:S05]  /*14d70*/  BSYNC B1 ;  /* 0x0000000000017941 */ /* 0x000fea0003800000 */
.L_x_373:
        /* <DEDUP_REMOVED lines=10> */
.L_x_377:
[----:B------:R-:W1:Y:S02]  /*14e20*/  MUFU.RCP R0, R27 ;  /* 0x0000001b00007308 */ /* 0x000e640000001000 */
[----:B-1----:R-:W-:-:S04]  /*14e30*/  FFMA R2, R27, R0, -1 ;  /* 0xbf8000001b027423 */ /* 0x002fc80000000000 */
[----:B------:R-:W-:-:S04]  /*14e40*/  FADD.FTZ R31, -R2, -RZ ;  /* 0x800000ff021f7221 */ /* 0x000fc80000010100 */
[----:B------:R-:W-:-:S07]  /*14e50*/  FFMA R31, R0, R31, R0 ;  /* 0x0000001f001f7223 */ /* 0x000fce0000000000 */
.L_x_378:
[----:B------:R-:W-:Y:S05]  /*14e60*/  BSYNC B1 ;  /* 0x0000000000017941 */ /* 0x000fea0003800000 */
.L_x_376:
        /* <DEDUP_REMOVED lines=10> */
.L_x_380:
[----:B------:R-:W1:Y:S02]  /*14f10*/  MUFU.RCP R27, R38 ;  /* 0x00000026001b7308 */ /* 0x000e640000001000 */
[----:B-1----:R-:W-:-:S04]  /*14f20*/  FFMA R0, R38, R27, -1 ;  /* 0xbf80000026007423 */ /* 0x002fc8000000001b */
[----:B------:R-:W-:-:S04]  /*14f30*/  FADD.FTZ R0, -R0, -RZ ;  /* 0x800000ff00007221 */ /* 0x000fc80000010100 */
[----:B------:R-:W-:-:S07]  /*14f40*/  FFMA R27, R27, R0, R27 ;  /* 0x000000001b1b7223 */ /* 0x000fce000000001b */
.L_x_381:
[----:B------:R-:W-:Y:S05]  /*14f50*/  BSYNC B1 ;  /* 0x0000000000017941 */ /* 0x000fea0003800000 */
.L_x_379:
        /* <DEDUP_REMOVED lines=8> */
.L_x_382:
[----:B------:R-:W1:Y:S02]  /*14fe0*/  MUFU.RCP R3, R20 ;  /* 0x0000001400037308 */ /* 0x000e640000001000 */
[----:B-1----:R-:W-:-:S04]  /*14ff0*/  FFMA R0, R20, R3, -1 ;  /* 0xbf80000014007423 */ /* 0x002fc80000000003 */
[----:B------:R-:W-:-:S04]  /*15000*/  FADD.FTZ R0, -R0, -RZ ;  /* 0x800000ff00007221 */ /* 0x000fc80000010100 */
[----:B------:R-:W-:-:S07]  /*15010*/  FFMA R0, R3, R0, R3 ;  /* 0x0000000003007223 */ /* 0x000fce0000000003 */
.L_x_383:
        /* <DEDUP_REMOVED lines=29> */
.L_x_385:
[----:B------:R-:W-:Y:S05]  /*151f0*/  BSYNC B0 ;  /* 0x0000000000007941 */ /* 0x000fea0003800000 */
.L_x_384:
[----:B------:R-:W-:Y:S06]  /*15200*/  BAR.SYNC.DEFER_BLOCKING 0x1, 0x100 ;  /* 0x0044000000007b1d */ /* 0x000fec0000010000 */
[----:B------:R-:W-:Y:S04]  /*15210*/  BSSY B0, `(.L_x_386) ;  /* 0x000000a000007945 */ /* 0x000fe80003800000 */
[----:B------:R-:W-:Y:S05]  /*15220*/  @P0 BRA `(.L_x_387) ;  /* 0x0000000000200947 */ /* 0x000fea0003800000 */
[----:B------:R-:W-:-:S06]  /*15230*/  UISETP.NE.AND UP0, UPT, UR43, 0x3, UPT ;  /* 0x000000032b00788c */ /* 0x000fcc000bf05270 */
[----:B------:R-:W-:-:S13]  /*15240*/  PLOP3.LUT P2, PT, PT, PT, UP0, 0x80, 0x0 ;  /* 0x000000000000781c */ /* 0x000fda0003f4f008 */
[----:B------:R-:W-:Y:S05]  /*15250*/  @!P2 BRA `(.L_x_388) ;  /* 0x000000000004a947 */ /* 0x000fea0003800000 */
[----:B------:R-:W-:Y:S01]  /*15260*/  BPT.TRAP 0x1 ;  /* 0x000000040000795c */ /* 0x000fe20000300000 */
.L_x_388:
[----:B------:R-:W-:-:S04]  /*15270*/  ULEA UR4, UR8, UR46, 0x3 ;  /* 0x0000002e08047291 */ /* 0x000fc8000f8e183f */
[----:B------:R-:W-:-:S04]  /*15280*/  UIADD3 UR4, UR4, 0x50, URZ ;  /* 0x0000005004047890 */ /* 0x000fc8000fffe03f */
[----:B------:R-:W-:-:S09]  /*15290*/  UPRMT UR4, UR47, 0x654, UR4 ;  /* 0x000006542f047896 */ /* 0x000fd20008000004 */
[----:B------:R-:W-:Y:S03]  /*152a0*/  SYNCS.ARRIVE.TRANS64.RED.A1T0 RZ, [UR4], RZ ;  /* 0x000000ffffff79a7 */ /* 0x000fe60008100404 */
.L_x_387:
[----:B------:R-:W-:Y:S05]  /*152b0*/  BSYNC B0 ;  /* 0x0000000000007941 */ /* 0x000fea0003800000 */
.L_x_386:
        /* <DEDUP_REMOVED lines=9> */
.L_x_391:
[C---:B------:R-:W-:Y:S01]  /*15350*/  LEA R0, R12.reuse, UR46, 0x3 ;  /* 0x0000002e0c007c11 */ /* 0x040fe2000f8e18ff */
[----:B------:R-:W-:Y:S01]  /*15360*/  BSSY B1, `(.L_x_392) ;  /* 0x0000006000017945 */ /* 0x000fe20003800000 */
[----:B------:R-:W-:Y:S02]  /*15370*/  SHF.L.U32 R3, R13, 0x1f, RZ ;  /* 0x0000001f0d037819 */ /* 0x000fe400000006ff */
[----:B-1----:R-:W-:Y:S02]  /*15380*/  @!P1 LEA R21, R12, R15, 0xd ;  /* 0x0000000f0c159211 */ /* 0x002fe400078e68ff */
[----:B------:R-:W1:Y:S03]  /*15390*/  SYNCS.PHASECHK.TRANS64.TRYWAIT P2, [R0+URZ+0x30], R3 ;  /* 0x00003003000075a7 */ /* 0x000e66000804017f */
[----:B------:R-:W-:Y:S01]  /*153a0*/  @!P1 IMAD R2, R18, 0x2, R21 ;  /* 0x0000000212029824 */ /* 0x000fe200078e0215 */
[----:B-1----:R-:W-:Y:S06]  /*153b0*/  @!P2 BRA `(.L_x_393) ;  /* 0x000001780028a947 */ /* 0x002fec0003800000 */
.L_x_1113:
[----:B------:R-:W-:Y:S05]  /*153c0*/  BSYNC B1 ;  /* 0x0000000000017941 */ /* 0x000fea0003800000 */
.L_x_392:
[----:B------:R-:W-:Y:S05]  /*153d0*/  @!P1 WARPSYNC.ALL ;  /* 0x0000000000009948 */ /* 0x000fea0003800000 */
[----:B------:R2:W3:Y:S01]  /*153e0*/  @!P1 LDSM.16.M88.4 R8, [R21] ;  /* 0x000000001508983b */ /* 0x0004e20000000200 */
[----:B------:R-:W-:-:S03]  /*153f0*/  IADD3 R12, R12, 0x1, RZ ;  /* 0x000000010c0c7810 */ /* 0x000fc60007ffe0ff */
[----:B------:R2:W4:Y:S01]  /*15400*/  @!P1 LDSM.16.M88.4 R4, [R2] ;  /* 0x000000000204983b */ /* 0x0005220000000200 */
[----:B------:R-:W-:-:S04]  /*15410*/  ISETP.NE.AND P2, PT, R12, 0x4, PT ;  /* 0x000000040c00780c */ /* 0x000fc80003f45270 */
[----:B-1----:R-:W-:Y:S02]  /*15420*/  SEL R0, RZ, 0x1, P2 ;  /* 0x00000001ff007807 */ /* 0x002fe40001000000 */
[----:B------:R-:W-:Y:S02]  /*15430*/  SEL R12, R12, RZ, P2 ;  /* 0x000000ff0c0c7207 */ /* 0x000fe40001000000 */
[----:B--2---:R-:W-:-:S07]  /*15440*/  LOP3.LUT R13, R13, R0, RZ, 0x3c, !PT ;  /* 0x000000000d0d7212 */ /* 0x004fce00078e3cff */
.L_x_390:
[----:B------:R-:W-:Y:S05]  /*15450*/  BSYNC B0 ;  /* 0x0000000000007941 */ /* 0x000fea0003800000 */
.L_x_389:
[----:B------:R-:W2:Y:S04]  /*15460*/  LDL.LU R3, [R1+0xc0] ;  /* 0x0000c00001037983 */ /* 0x000ea80000300800 */
[----:B------:R-:W5:Y:S04]  /*15470*/  LDL.LU R2, [R1+0xc4] ;  /* 0x0000c40001027983 */ /* 0x000f680000300800 */
[----:B------:R-:W5:Y:S04]  /*15480*/  LDL.LU R0, [R1+0xc8] ;  /* 0x0000c80001007983 */ /* 0x000f680000300800 */
[----:B-1----:R-:W5:Y:S04]  /*15490*/  LDL.LU R27, [R1+0xcc] ;  /* 0x0000cc00011b7983 */ /* 0x002f680000300800 */
[----:B------:R-:W5:Y:S04]  /*154a0*/  LDL.LU R33, [R1+0xd0] ;  /* 0x0000d00001217983 */ /* 0x000f680000300800 */
        /* <DEDUP_REMOVED lines=10> */
[----:B------:R-:W5:Y:S01]  /*15550*/  LDL.LU R52, [R1+0xfc] ;  /* 0x0000fc0001347983 */ /* 0x000f620000300800 */
[----:B---3--:R-:W-:Y:S01]  /*15560*/  HADD2.F32 R21, -RZ, R8.H0_H0 ;  /* 0x20000008ff157230 */ /* 0x008fe20000004100 */
[----:B------:R-:W-:Y:S01]  /*15570*/  BSSY B1, `(.L_x_394) ;  /* 0x00000bf000017945 */ /* 0x000fe20003800000 */
[----:B------:R-:W-:-:S02]  /*15580*/  HADD2.F32 R20, -RZ, R9.H1_H1 ;  /* 0x30000009ff147230 */ /* 0x000fc40000004100 */
[----:B------:R-:W-:Y:S02]  /*15590*/  HADD2.F32 R43, -RZ, R10.H0_H0 ;  /* 0x2000000aff2b7230 */ /* 0x000fe40000004100 */
[----:B----4-:R-:W-:Y:S02]  /*155a0*/  HADD2.F32 R36, -RZ, R5.H1_H1 ;  /* 0x30000005ff247230 */ /* 0x010fe40000004100 */
[----:B------:R-:W-:Y:S02]  /*155b0*/  HADD2.F32 R44, -RZ, R6.H1_H1 ;  /* 0x30000006ff2c7230 */ /* 0x000fe40000004100 */
[----:B------:R-:W-:Y:S02]  /*155c0*/  HADD2.F32 R50, -RZ, R7.H1_H1 ;  /* 0x30000007ff327230 */ /* 0x000fe40000004100 */
[C---:B--2---:R-:W-:Y:S01]  /*155d0*/  FMUL R3, R17.reuse, R3 ;  /* 0x0000000311037220 */ /* 0x044fe20000400000 */
[----:B-----5:R-:W-:Y:S01]  /*155e0*/  FMUL R23, R17, R2 ;  /* 0x0000000211177220 */ /* 0x020fe20000400000 */
[----:B------:R-:W-:-:S02]  /*155f0*/  HADD2.F32 R2, -RZ, R9.H0_H0 ;  /* 0x20000009ff027230 */ /* 0x000fc40000004100 */
[----:B------:R-:W-:Y:S01]  /*15600*/  FFMA R21, R16, R21, R3 ;  /* 0x0000001510157223 */ /* 0x000fe20000000003 */
[----:B------:R-:W-:Y:S01]  /*15610*/  FMUL R25, R17, R0 ;  /* 0x0000000011197220 */ /* 0x000fe20000400000 */
[----:B------:R-:W-:-:S03]  /*15620*/  HADD2.F32 R0, -RZ, R8.H1_H1 ;  /* 0x30000008ff007230 */ /* 0x000fc60000004100 */
[C---:B------:R-:W-:Y:S01]  /*15630*/  FFMA R25, R16.reuse, R2, R25 ;  /* 0x0000000210197223 */ /* 0x040fe20000000019 */
[----:B------:R-:W-:Y:S02]  /*15640*/  HADD2.F32 R2, -RZ, R10.H1_H1 ;  /* 0x3000000aff027230 */ /* 0x000fe40000004100 */
[C---:B------:R-:W-:Y:S01]  /*15650*/  FFMA R23, R16.reuse, R0, R23 ;  /* 0x0000000010177223 */ /* 0x040fe20000000017 */
[C---:B------:R-:W-:Y:S01]  /*15660*/  FMUL R27, R17.reuse, R27 ;  /* 0x0000001b111b7220 */ /* 0x040fe20000400000 */
[C---:B------:R-:W-:Y:S01]  /*15670*/  FMUL R3, R17.reuse, R33 ;  /* 0x0000002111037220 */ /* 0x040fe20000400000 */
[----:B------:R-:W-:Y:S02]  /*15680*/  MOV R0, 0x3bbb989d ;  /* 0x3bbb989d00007802 */ /* 0x000fe40000000f00 */
[C---:B------:R-:W-:Y:S01]  /*15690*/  FFMA R41, R16.reuse, R20, R27 ;  /* 0x0000001410297223 */ /* 0x040fe2000000001b */
[----:B------:R-:W-:Y:S01]  /*156a0*/  FMUL R37, R17, R31 ;  /* 0x0000001f11257220 */ /* 0x000fe20000400000 */
[----:B------:R-:W-:Y:S01]  /*156b0*/  FFMA R43, R16, R43, R3 ;  /* 0x0000002b102b7223 */ /* 0x000fe20000000003 */
[----:B------:R-:W-:-:S02]  /*156c0*/  HADD2.F32 R20, -RZ, R11.H0_H0 ;  /* 0x2000000bff147230 */ /* 0x000fc40000004100 */
[----:B------:R-:W-:Y:S01]  /*156d0*/  FFMA.SAT R3, -R21, R0, 0.5 ;  /* 0x3f00000015037423 */ /* 0x000fe20000002100 */
[C---:B------:R-:W-:Y:S01]  /*156e0*/  FFMA R37, R16.reuse, R2, R37 ;  /* 0x0000000210257223 */ /* 0x040fe20000000025 */
[----:B------:R-:W-:Y:S01]  /*156f0*/  MOV R2, 0x437c0000 ;  /* 0x437c000000027802 */ /* 0x000fe20000000f00 */
[----:B------:R-:W-:Y:S01]  /*15700*/  FMUL R31, R17, R26 ;  /* 0x0000001a111f7220 */ /* 0x000fe20000400000 */
[----:B------:R-:W-:Y:S01]  /*15710*/  FFMA.SAT R35, -R23, R0, 0.5 ;  /* 0x3f00000017237423 */ /* 0x000fe20000002100 */
[----:B------:R-:W-:Y:S01]  /*15720*/  FMUL R33, R17, R24 ;  /* 0x0000001811217220 */ /* 0x000fe20000400000 */
[----:B------:R-:W-:Y:S02]  /*15730*/  HADD2.F32 R24, -RZ, R4.H0_H0 ;  /* 0x20000004ff187230 */ /* 0x000fe40000004100 */
[----:B------:R-:W-:Y:S01]  /*15740*/  FFMA.RM R3, R3, R2, 12582913 ;  /* 0x4b40000103037423 */ /* 0x000fe20000004002 */
[----:B------:R-:W-:Y:S01]  /*15750*/  FFMA R31, R16, R20, R31 ;  /* 0x00000014101f7223 */ /* 0x000fe2000000001f */
[----:B------:R-:W-:-:S02]  /*15760*/  HADD2.F32 R20, -RZ, R11.H1_H1 ;  /* 0x3000000bff147230 */ /* 0x000fc40000004100 */
[----:B------:R-:W-:Y:S01]  /*15770*/  FMUL R27, R17, R22 ;  /* 0x00000016111b7220 */ /* 0x000fe20000400000 */
[----:B------:R-:W-:Y:S01]  /*15780*/  FADD R22, R3, -12583039 ;  /* 0xcb40007f03167421 */ /* 0x000fe20000000000 */
[----:B------:R-:W-:Y:S01]  /*15790*/  FFMA.SAT R39, -R25, R0, 0.5 ;  /* 0x3f00000019277423 */ /* 0x000fe20000002100 */
[----:B------:R-:W-:Y:S02]  /*157a0*/  HADD2.F32 R26, -RZ, R4.H1_H1 ;  /* 0x30000004ff1a7230 */ /* 0x000fe40000004100 */
[C---:B------:R-:W-:Y:S01]  /*157b0*/  FFMA R33, R16.reuse, R20, R33 ;  /* 0x0000001410217223 */ /* 0x040fe20000000021 */
[----:B------:R-:W-:Y:S01]  /*157c0*/  FFMA.RM R20, R35, R2, 12582913 ;  /* 0x4b40000123147423 */ /* 0x000fe20000004002 */
[----:B------:R-:W-:Y:S01]  /*157d0*/  FFMA R22, -R21, 1.4426950216293334961, -R22 ;  /* 0x3fb8aa3b15167823 */ /* 0x000fe20000000916 */
[----:B------:R-:W-:Y:S01]  /*157e0*/  FFMA R27, R16, R24, R27 ;  /* 0x00000018101b7223 */ /* 0x000fe2000000001b */
[----:B------:R-:W-:Y:S01]  /*157f0*/  FMUL R35, R17, R32 ;  /* 0x0000002011237220 */ /* 0x000fe20000400000 */
[----:B------:R-:W-:Y:S01]  /*15800*/  FADD R24, R20, -12583039 ;  /* 0xcb40007f14187421 */ /* 0x000fe20000000000 */
[----:B------:R-:W-:Y:S01]  /*15810*/  FFMA R22, -R21, 1.925963033500011079e-08, R22 ;  /* 0x32a5706015167823 */ /* 0x000fe20000000116 */
[----:B------:R-:W-:Y:S01]  /*15820*/  FFMA.RM R21, R39, R2, 12582913 ;  /* 0x4b40000127157423 */ /* 0x000fe20000004002 */
[----:B------:R-:W-:Y:S01]  /*15830*/  FFMA R35, R16, R26, R35 ;  /* 0x0000001a10237223 */ /* 0x000fe20000000023 */
[----:B------:R-:W-:Y:S01]  /*15840*/  FFMA R24, -R23, 1.4426950216293334961, -R24 ;  /* 0x3fb8aa3b17187823 */ /* 0x000fe20000000918 */
[----:B------:R-:W-:Y:S01]  /*15850*/  FMUL R39, R17, R30 ;  /* 0x0000001e11277220 */ /* 0x000fe20000400000 */
[----:B------:R-:W-:Y:S01]  /*15860*/  FADD R26, R21, -12583039 ;  /* 0xcb40007f151a7421 */ /* 0x000fe20000000000 */
[-C--:B------:R-:W-:Y:S01]  /*15870*/  FFMA.SAT R45, -R43, R0.reuse, 0.5 ;  /* 0x3f0000002b2d7423 */ /* 0x080fe20000002100 */
[----:B------:R-:W-:Y:S01]  /*15880*/  FFMA R24, -R23, 1.925963033500011079e-08, R24 ;  /* 0x32a5706017187823 */ /* 0x000fe20000000118 */
[----:B------:R-:W-:Y:S01]  /*15890*/  FFMA.SAT R23, -R41, R0, 0.5 ;  /* 0x3f00000029177423 */ /* 0x000fe20000002100 */
[----:B------:R-:W-:Y:S01]  /*158a0*/  FFMA R26, -R25, 1.4426950216293334961, -R26 ;  /* 0x3fb8aa3b191a7823 */ /* 0x000fe2000000091a */
[----:B------:R-:W-:-:S02]  /*158b0*/  HADD2.F32 R30, -RZ, R5.H0_H0 ;  /* 0x20000005ff1e7230 */ /* 0x000fc40000004100 */
[----:B------:R-:W-:Y:S01]  /*158c0*/  FFMA.SAT R47, -R37, R0, 0.5 ;  /* 0x3f000000252f7423 */ /* 0x000fe20000002100 */
[-C--:B------:R-:W-:Y:S01]  /*158d0*/  FFMA.RM R23, R23, R2.reuse, 12582913 ;  /* 0x4b40000117177423 */ /* 0x080fe20000004002 */
[----:B------:R-:W-:Y:S01]  /*158e0*/  FFMA R26, -R25, 1.925963033500011079e-08, R26 ;  /* 0x32a57060191a7823 */ /* 0x000fe2000000011a */
[----:B------:R-:W-:Y:S01]  /*158f0*/  FFMA.RM R25, R45, R2, 12582913 ;  /* 0x4b4000012d197423 */ /* 0x000fe20000004002 */
[C---:B------:R-:W-:Y:S01]  /*15900*/  FFMA R39, R16.reuse, R30, R39 ;  /* 0x0000001e10277223 */ /* 0x040fe20000000027 */
[----:B------:R-:W-:Y:S01]  /*15910*/  FADD R30, R23, -12583039 ;  /* 0xcb40007f171e7421 */ /* 0x000fe20000000000 */
[----:B------:R-:W-:Y:S01]  /*15920*/  FMUL R45, R17, R34 ;  /* 0x00000022112d7220 */ /* 0x000fe20000400000 */
[----:B------:R-:W-:Y:S01]  /*15930*/  FADD R32, R25, -12583039 ;  /* 0xcb40007f19207421 */ /* 0x000fe20000000000 */
[----:B------:R-:W-:Y:S01]  /*15940*/  FMUL R49, R17, R48 ;  /* 0x0000003011317220 */ /* 0x000fe20000400000 */
[----:B------:R-:W-:Y:S01]  /*15950*/  FFMA R30, -R41, 1.4426950216293334961, -R30 ;  /* 0x3fb8aa3b291e7823 */ /* 0x000fe2000000091e */
[----:B------:R-:W1:Y:S01]  /*15960*/  MUFU.EX2 R22, R22 ;  /* 0x0000001600167308 */ /* 0x000e620000000800 */
[----:B------:R-:W-:Y:S01]  /*15970*/  FFMA R34, -R43, 1.4426950216293334961, -R32 ;  /* 0x3fb8aa3b2b227823 */ /* 0x000fe20000000920 */
[----:B------:R-:W-:Y:S01]  /*15980*/  FFMA.RM R32, R47, R2, 12582913 ;  /* 0x4b4000012f207423 */ /* 0x000fe20000004002 */
[----:B------:R-:W-:Y:S01]  /*15990*/  FFMA R30, -R41, 1.925963033500011079e-08, R30 ;  /* 0x32a57060291e7823 */ /* 0x000fe2000000011e */
[----:B------:R-:W-:Y:S01]  /*159a0*/  FFMA R41, R16, R36, R45 ;  /* 0x0000002410297223 */ /* 0x000fe2000000002d */
[----:B------:R-:W-:Y:S01]  /*159b0*/  FFMA R34, -R43, 1.925963033500011079e-08, R34 ;  /* 0x32a570602b227823 */ /* 0x000fe20000000122 */
[----:B------:R-:W-:Y:S01]  /*159c0*/  FFMA.SAT R45, -R31, R0, 0.5 ;  /* 0x3f0000001f2d7423 */ /* 0x000fe20000002100 */
[----:B------:R-:W-:Y:S01]  /*159d0*/  FADD R38, R32, -12583039 ;  /* 0xcb40007f20267421 */ /* 0x000fe20000000000 */
[----:B------:R-:W-:Y:S01]  /*159e0*/  FMUL R43, R17, R40 ;  /* 0x00000028112b7220 */ /* 0x000fe20000400000 */
[----:B------:R-:W-:-:S02]  /*159f0*/  HADD2.F32 R40, -RZ, R6.H0_H0 ;  /* 0x20000006ff287230 */ /* 0x000fc40000004100 */
[----:B------:R-:W-:Y:S01]  /*15a00*/  FFMA.RM R36, R45, R2, 12582913 ;  /* 0x4b4000012d247423 */ /* 0x000fe20000004002 */
[----:B------:R-:W-:Y:S01]  /*15a10*/  FFMA R38, -R37, 1.4426950216293334961, -R38 ;  /* 0x3fb8aa3b25267823 */ /* 0x000fe20000000926 */
[----:B------:R-:W-:Y:S01]  /*15a20*/  FFMA.SAT R45, -R33, R0, 0.5 ;  /* 0x3f000000212d7423 */ /* 0x000fe20000002100 */
[----:B------:R-:W-:Y:S01]  /*15a30*/  FMUL R47, R17, R46 ;  /* 0x0000002e112f7220 */ /* 0x000fe20000400000 */
[----:B------:R-:W-:Y:S01]  /*15a40*/  FFMA R43, R16, R40, R43 ;  /* 0x00000028102b7223 */ /* 0x000fe2000000002b */
[----:B------:R-:W-:Y:S01]  /*15a50*/  FADD R40, R36, -12583039 ;  /* 0xcb40007f24287421 */ /* 0x000fe20000000000 */
[----:B------:R-:W-:Y:S01]  /*15a60*/  FFMA R38, -R37, 1.925963033500011079e-08, R38 ;  /* 0x32a5706025267823 */ /* 0x000fe20000000126 */
[----:B------:R-:W-:Y:S01]  /*15a70*/  FFMA.RM R37, R45, R2, 12582913 ;  /* 0x4b4000012d257423 */ /* 0x000fe20000004002 */
[----:B------:R-:W-:Y:S01]  /*15a80*/  FFMA.SAT R45, -R27, R0, 0.5 ;  /* 0x3f0000001b2d7423 */ /* 0x000fe20000002100 */
[----:B------:R-:W-:Y:S01]  /*15a90*/  FFMA R40, -R31, 1.4426950216293334961, -R40 ;  /* 0x3fb8aa3b1f287823 */ /* 0x000fe20000000928 */
[----:B------:R-:W-:-:S02]  /*15aa0*/  HADD2.F32 R46, -RZ, R7.H0_H0 ;  /* 0x20000007ff2e7230 */ /* 0x000fc40000004100 */
[----:B------:R-:W-:Y:S01]  /*15ab0*/  FADD R42, R37, -12583039 ;  /* 0xcb40007f252a7421 */ /* 0x000fe20000000000 */
[C---:B------:R-:W-:Y:S01]  /*15ac0*/  FFMA R47, R16.reuse, R44, R47 ;  /* 0x0000002c102f7223 */ /* 0x040fe2000000002f */
[----:B------:R-:W-:Y:S01]  /*15ad0*/  FFMA R40, -R31, 1.925963033500011079e-08, R40 ;  /* 0x32a570601f287823 */ /* 0x000fe20000000128 */
[----:B------:R-:W-:Y:S01]  /*15ae0*/  FFMA.RM R31, R45, R2, 12582913 ;  /* 0x4b4000012d1f7423 */ /* 0x000fe20000004002 */
[----:B------:R-:W-:Y:S01]  /*15af0*/  FFMA R42, -R33, 1.4426950216293334961, -R42 ;  /* 0x3fb8aa3b212a7823 */ /* 0x000fe2000000092a */
[----:B------:R-:W-:Y:S01]  /*15b00*/  FFMA.SAT R45, -R35, R0, 0.5 ;  /* 0x3f000000232d7423 */ /* 0x000fe20000002100 */
[----:B------:R-:W-:Y:S01]  /*15b10*/  FFMA R49, R16, R46, R49 ;  /* 0x0000002e10317223 */ /* 0x000fe20000000031 */
[----:B------:R-:W-:Y:S01]  /*15b20*/  FADD R44, R31, -12583039 ;  /* 0xcb40007f1f2c7421 */ /* 0x000fe20000000000 */
[----:B------:R-:W-:Y:S01]  /*15b30*/  FFMA R33, -R33, 1.925963033500011079e-08, R42 ;  /* 0x32a5706021217823 */ /* 0x000fe2000000012a */
[----:B------:R-:W-:Y:S01]  /*15b40*/  FFMA.RM R42, R45, R2, 12582913 ;  /* 0x4b4000012d2a7423 */ /* 0x000fe20000004002 */
[-C--:B------:R-:W-:Y:S01]  /*15b50*/  FFMA.SAT R45, -R39, R0.reuse, 0.5 ;  /* 0x3f000000272d7423 */ /* 0x080fe20000002100 */
[----:B------:R-:W-:Y:S01]  /*15b60*/  FFMA R44, -R27, 1.4426950216293334961, -R44 ;  /* 0x3fb8aa3b1b2c7823 */ /* 0x000fe2000000092c */
[----:B------:R-:W-:Y:S01]  /*15b70*/  FFMA.SAT R51, -R41, R0, 0.5 ;  /* 0x3f00000029337423 */ /* 0x000fe20000002100 */
[----:B------:R-:W-:Y:S01]  /*15b80*/  FADD R46, R42, -12583039 ;  /* 0xcb40007f2a2e7421 */ /* 0x000fe20000000000 */
[-C--:B------:R-:W-:Y:S01]  /*15b90*/  FFMA.RM R45, R45, R2.reuse, 12582913 ;  /* 0x4b4000012d2d7423 */ /* 0x080fe20000004002 */
[----:B------:R-:W-:Y:S01]  /*15ba0*/  FFMA R27, -R27, 1.925963033500011079e-08, R44 ;  /* 0x32a570601b1b7823 */ /* 0x000fe2000000012c */
[----:B------:R-:W-:Y:S01]  /*15bb0*/  FFMA.RM R44, R51, R2, 12582913 ;  /* 0x4b400001332c7423 */ /* 0x000fe20000004002 */
[----:B------:R-:W-:Y:S01]  /*15bc0*/  FFMA R46, -R35, 1.4426950216293334961, -R46 ;  /* 0x3fb8aa3b232e7823 */ /* 0x000fe2000000092e */
[----:B------:R-:W-:Y:S01]  /*15bd0*/  FFMA.SAT R53, -R43, R0, 0.5 ;  /* 0x3f0000002b357423 */ /* 0x000fe20000002100 */
[----:B------:R-:W-:Y:S01]  /*15be0*/  FMUL R51, R17, R52 ;  /* 0x0000003411337220 */ /* 0x000fe20000400000 */
[----:B------:R-:W-:Y:S01]  /*15bf0*/  FADD R48, R44, -12583039 ;  /* 0xcb40007f2c307421 */ /* 0x000fe20000000000 */
[----:B------:R-:W-:Y:S01]  /*15c00*/  FFMA R35, -R35, 1.925963033500011079e-08, R46 ;  /* 0x32a5706023237823 */ /* 0x000fe2000000012e */
[----:B------:R-:W-:Y:S01]  /*15c10*/  FADD R46, R45, -12583039 ;  /* 0xcb40007f2d2e7421 */ /* 0x000fe20000000000 */
[----:B------:R-:W-:Y:S01]  /*15c20*/  FFMA R51, R16, R50, R51 ;  /* 0x0000003210337223 */ /* 0x000fe20000000033 */
[----:B------:R-:W-:Y:S01]  /*15c30*/  FFMA R48, -R41, 1.4426950216293334961, -R48 ;  /* 0x3fb8aa3b29307823 */ /* 0x000fe20000000930 */
[----:B------:R-:W2:Y:S01]  /*15c40*/  MUFU.EX2 R24, R24 ;  /* 0x0000001800187308 */ /* 0x000ea20000000800 */
[----:B------:R-:W-:Y:S01]  /*15c50*/  FFMA R46, -R39, 1.4426950216293334961, -R46 ;  /* 0x3fb8aa3b272e7823 */ /* 0x000fe2000000092e */
[-C--:B------:R-:W-:Y:S01]  /*15c60*/  FFMA.SAT R55, -R51, R0.reuse, 0.5 ;  /* 0x3f00000033377423 */ /* 0x080fe20000002100 */
[----:B------:R-:W-:Y:S01]  /*15c70*/  FFMA R48, -R41, 1.925963033500011079e-08, R48 ;  /* 0x32a5706029307823 */ /* 0x000fe20000000130 */
[----:B------:R-:W-:Y:S01]  /*15c80*/  FFMA.SAT R41, -R47, R0, 0.5 ;  /* 0x3f0000002f297423 */ /* 0x000fe20000002100 */
[----:B------:R-:W-:Y:S01]  /*15c90*/  FFMA R46, -R39, 1.925963033500011079e-08, R46 ;  /* 0x32a57060272e7823 */ /* 0x000fe2000000012e */
[----:B------:R-:W-:Y:S01]  /*15ca0*/  FFMA.RM R39, R53, R2, 12582913 ;  /* 0x4b40000135277423 */ /* 0x000fe20000004002 */
[----:B------:R-:W-:Y:S01]  /*15cb0*/  FFMA.SAT R53, -R49, R0, 0.5 ;  /* 0x3f00000031357423 */ /* 0x000fe20000002100 */
[-C--:B------:R-:W-:Y:S01]  /*15cc0*/  FFMA.RM R41, R41, R2.reuse, 12582913 ;  /* 0x4b40000129297423 */ /* 0x080fe20000004002 */
[----:B------:R-:W3:Y:S01]  /*15cd0*/  MUFU.EX2 R38, R38 ;  /* 0x0000002600267308 */ /* 0x000ee20000000800 */
[----:B------:R-:W-:Y:S01]  /*15ce0*/  FADD R50, R39, -12583039 ;  /* 0xcb40007f27327421 */ /* 0x000fe20000000000 */
[-C--:B------:R-:W-:Y:S01]  /*15cf0*/  FFMA.RM R0, R53, R2.reuse, 12582913 ;  /* 0x4b40000135007423 */ /* 0x080fe20000004002 */
[----:B------:R-:W-:Y:S01]  /*15d00*/  FFMA.RM R2, R55, R2, 12582913 ;  /* 0x4b40000137027423 */ /* 0x000fe20000004002 */
[----:B------:R-:W-:Y:S01]  /*15d10*/  FADD R52, R41, -12583039 ;  /* 0xcb40007f29347421 */ /* 0x000fe20000000000 */
[----:B------:R-:W-:Y:S01]  /*15d20*/  FFMA R50, -R43, 1.4426950216293334961, -R50 ;  /* 0x3fb8aa3b2b327823 */ /* 0x000fe20000000932 */
[----:B------:R-:W-:Y:S01]  /*15d30*/  SHF.L.U32 R3, R3, 0x17, RZ ;  /* 0x0000001703037819 */ /* 0x000fe200000006ff */
[----:B------:R-:W-:Y:S01]  /*15d40*/  FADD R54, R0, -12583039 ;  /* 0xcb40007f00367421 */ /* 0x000fe20000000000 */
[----:B------:R-:W-:Y:S01]  /*15d50*/  FFMA R52, -R47, 1.4426950216293334961, -R52 ;  /* 0x3fb8aa3b2f347823 */ /* 0x000fe20000000934 */
[----:B------:R-:W-:Y:S01]  /*15d60*/  FFMA R43, -R43, 1.925963033500011079e-08, R50 ;  /* 0x32a570602b2b7823 */ /* 0x000fe20000000132 */
[----:B------:R-:W-:Y:S01]  /*15d70*/  FADD R50, R2, -12583039 ;  /* 0xcb40007f02327421 */ /* 0x000fe20000000000 */
[----:B------:R-:W4:Y:S01]  /*15d80*/  MUFU.EX2 R30, R30 ;  /* 0x0000001e001e7308 */ /* 0x000f220000000800 */
[----:B------:R-:W-:Y:S01]  /*15d90*/  FFMA R52, -R47, 1.925963033500011079e-08, R52 ;  /* 0x32a570602f347823 */ /* 0x000fe20000000134 */
[----:B------:R-:W-:Y:S01]  /*15da0*/  SHF.L.U32 R47, R20, 0x17, RZ ;  /* 0x00000017142f7819 */ /* 0x000fe200000006ff */
[----:B------:R-:W-:Y:S01]  /*15db0*/  FFMA R50, -R51, 1.4426950216293334961, -R50 ;  /* 0x3fb8aa3b33327823 */ /* 0x000fe20000000932 */
[----:B------:R-:W-:Y:S01]  /*15dc0*/  FFMA R54, -R49, 1.4426950216293334961, -R54 ;  /* 0x3fb8aa3b31367823 */ /* 0x000fe20000000936 */
[----:B------:R-:W-:-:S02]  /*15dd0*/  SHF.L.U32 R23, R23, 0x17, RZ ;  /* 0x0000001717177819 */ /* 0x000fc400000006ff */
[----:B------:R-:W-:Y:S01]  /*15de0*/  FFMA R50, -R51, 1.925963033500011079e-08, R50 ;  /* 0x32a5706033327823 */ /* 0x000fe20000000132 */
[----:B-1----:R-:W-:Y:S01]  /*15df0*/  FFMA R51, R3, R22, 1 ;  /* 0x3f80000003337423 */ /* 0x002fe20000000016 */
[----:B------:R-:W1:Y:S01]  /*15e00*/  MUFU.EX2 R26, R26 ;  /* 0x0000001a001a7308 */ /* 0x000e620000000800 */
[----:B------:R-:W-:Y:S01]  /*15e10*/  SHF.L.U32 R3, R32, 0x17, RZ ;  /* 0x0000001720037819 */ /* 0x000fe200000006ff */
[----:B--2---:R-:W-:Y:S01]  /*15e20*/  FFMA R20, R47, R24, 1 ;  /* 0x3f8000002f147423 */ /* 0x004fe20000000018 */
[----:B------:R-:W-:Y:S01]  /*15e30*/  FFMA R54, -R49, 1.925963033500011079e-08, R54 ;  /* 0x32a5706031367823 */ /* 0x000fe20000000136 */
[----:B------:R-:W-:Y:S02]  /*15e40*/  SHF.L.U32 R21, R21, 0x17, RZ ;  /* 0x0000001715157819 */ /* 0x000fe400000006ff */
[----:B---3--:R-:W-:Y:S01]  /*15e50*/  FFMA R24, R3, R38, 1 ;  /* 0x3f80000003187423 */ /* 0x008fe20000000026 */
[----:B------:R-:W-:Y:S01]  /*15e60*/  IADD3 R3, R51, 0x1800000, RZ ;  /* 0x0180000033037810 */ /* 0x000fe20007ffe0ff */
[----:B------:R-:W2:Y:S01]  /*15e70*/  MUFU.EX2 R27, R27 ;  /* 0x0000001b001b7308 */ /* 0x000ea20000000800 */
[----:B----4-:R-:W-:Y:S01]  /*15e80*/  FFMA R22, R23, R30, 1 ;  /* 0x3f80000017167423 */ /* 0x010fe2000000001e */
[----:B------:R-:W-:-:S02]  /*15e90*/  SHF.L.U32 R30, R31, 0x17, RZ ;  /* 0x000000171f1e7819 */ /* 0x000fc400000006ff */
[----:B------:R-:W-:Y:S02]  /*15ea0*/  LOP3.LUT R3, R3, 0x7f800000, RZ, 0xc0, !PT ;  /* 0x7f80000003037812 */ /* 0x000fe400078ec0ff */
[----:B------:R-:W-:Y:S02]  /*15eb0*/  SHF.L.U32 R25, R25, 0x17, RZ ;  /* 0x0000001719197819 */ /* 0x000fe400000006ff */
[----:B------:R-:W3:Y:S01]  /*15ec0*/  MUFU.EX2 R34, R34 ;  /* 0x0000002200227308 */ /* 0x000ee20000000800 */
[----:B------:R-:W-:Y:S01]  /*15ed0*/  ISETP.GT.U32.AND P2, PT, R3, 0x1ffffff, PT ;  /* 0x01ffffff0300780c */ /* 0x000fe20003f44070 */
[----:B-1----:R-:W-:Y:S01]  /*15ee0*/  FFMA R21, R21, R26, 1 ;  /* 0x3f80000015157423 */ /* 0x002fe2000000001a */
[----:B------:R-:W-:Y:S02]  /*15ef0*/  SHF.L.U32 R26, R37, 0x17, RZ ;  /* 0x00000017251a7819 */ /* 0x000fe400000006ff */
[----:B------:R-:W-:Y:S02]  /*15f00*/  SHF.L.U32 R42, R42, 0x17, RZ ;  /* 0x000000172a2a7819 */ /* 0x000fe400000006ff */
[----:B------:R-:W-:Y:S01]  /*15f10*/  SHF.L.U32 R47, R36, 0x17, RZ ;  /* 0x00000017242f7819 */ /* 0x000fe200000006ff */
[----:B------:R-:W1:Y:S01]  /*15f20*/  MUFU.EX2 R33, R33 ;  /* 0x0000002100217308 */ /* 0x000e620000000800 */
[----:B--2---:R-:W-:Y:S01]  /*15f30*/  FFMA R27, R30, R27, 1 ;  /* 0x3f8000001e1b7423 */ /* 0x004fe2000000001b */
[----:B------:R-:W-:-:S02]  /*15f40*/  SHF.L.U32 R31, R45, 0x17, RZ ;  /* 0x000000172d1f7819 */ /* 0x000fc400000006ff */
[----:B------:R-:W-:Y:S02]  /*15f50*/  SHF.L.U32 R3, R44, 0x17, RZ ;  /* 0x000000172c037819 */ /* 0x000fe400000006ff */
[----:B------:R-:W-:Y:S02]  /*15f60*/  SHF.L.U32 R32, R39, 0x17, RZ ;  /* 0x0000001727207819 */ /* 0x000fe400000006ff */
[----:B------:R-:W2:Y:S01]  /*15f70*/  MUFU.EX2 R35, R35 ;  /* 0x0000002300237308 */ /* 0x000ea20000000800 */
[----:B---3--:R-:W-:Y:S01]  /*15f80*/  FFMA R23, R25, R34, 1 ;  /* 0x3f80000019177423 */ /* 0x008fe20000000022 */
[----:B------:R-:W-:-:S06]  /*15f90*/  SHF.L.U32 R34, R0, 0x17, RZ ;  /* 0x0000001700227819 */ /* 0x000fcc00000006ff */
[----:B------:R-:W3:Y:S01]  /*15fa0*/  MUFU.EX2 R40, R40 ;  /* 0x0000002800287308 */ /* 0x000ee20000000800 */
[----:B-1----:R-:W-:Y:S01]  /*15fb0*/  FFMA R26, R26, R33, 1 ;  /* 0x3f8000001a1a7423 */ /* 0x002fe20000000021 */
[----:B------:R-:W-:-:S06]  /*15fc0*/  SHF.L.U32 R33, R41, 0x17, RZ ;  /* 0x0000001729217819 */ /* 0x000fcc00000006ff */
[----:B------:R-:W1:Y:S01]  /*15fd0*/  MUFU.EX2 R46, R46 ;  /* 0x0000002e002e7308 */ /* 0x000e620000000800 */
[----:B--2---:R-:W-:Y:S01]  /*15fe0*/  FFMA R30, R42, R35, 1 ;  /* 0x3f8000002a1e7423 */ /* 0x004fe20000000023 */
[----:B------:R-:W-:-:S06]  /*15ff0*/  SHF.L.U32 R35, R2, 0x17, RZ ;  /* 0x0000001702237819 */ /* 0x000fcc00000006ff */
[----:B------:R-:W2:Y:S01]  /*16000*/  MUFU.EX2 R48, R48 ;  /* 0x0000003000307308 */ /* 0x000ea20000000800 */
[----:B---3--:R-:W-:-:S07]  /*16010*/  FFMA R25, R47, R40, 1 ;  /* 0x3f8000002f197423 */ /* 0x008fce0000000028 */
[----:B------:R-:W3:Y:S01]  /*16020*/  MUFU.EX2 R43, R43 ;  /* 0x0000002b002b7308 */ /* 0x000ee20000000800 */
[----:B-1----:R-:W-:-:S07]  /*16030*/  FFMA R31, R31, R46, 1 ;  /* 0x3f8000001f1f7423 */ /* 0x002fce000000002e */
[----:B------:R-:W1:Y:S01]  /*16040*/  MUFU.EX2 R52, R52 ;  /* 0x0000003400347308 */ /* 0x000e620000000800 */
[----:B--2---:R-:W-:-:S07]  /*16050*/  FFMA R48, R3, R48, 1 ;  /* 0x3f80000003307423 */ /* 0x004fce0000000030 */
[----:B------:R-:W2:Y:S01]  /*16060*/  MUFU.EX2 R49, R54 ;  /* 0x0000003600317308 */ /* 0x000ea20000000800 */
[----:B---3--:R-:W-:-:S07]  /*16070*/  FFMA R32, R32, R43, 1 ;  /* 0x3f80000020207423 */ /* 0x008fce000000002b */
[----:B------:R-:W3:Y:S01]  /*16080*/  MUFU.EX2 R50, R50 ;  /* 0x0000003200327308 */ /* 0x000ee20000000800 */
[----:B-1----:R-:W-:Y:S01]  /*16090*/  FFMA R33, R33, R52, 1 ;  /* 0x3f80000021217423 */ /* 0x002fe20000000034 */
[----:B--2---:R-:W-:Y:S01]  /*160a0*/  FFMA R34, R34, R49, 1 ;  /* 0x3f80000022227423 */ /* 0x004fe20000000031 */
[----:B---3--:R-:W-:Y:S01]  /*160b0*/  FFMA R35, R35, R50, 1 ;  /* 0x3f80000023237423 */ /* 0x008fe20000000032 */
[----:B------:R-:W-:Y:S06]  /*160c0*/  @P2 BRA `(.L_x_395) ;  /* 0x0000000000142947 */ /* 0x000fec0003800000 */
[----:B------:R-:W-:Y:S02]  /*160d0*/  MOV R0, R51 ;  /* 0x0000003300007202 */ /* 0x000fe40000000f00 */
[----:B------:R-:W-:-:S07]  /*160e0*/  MOV R2, 0x16100 ;  /* 0x0001610000027802 */ /* 0x000fce0000000f00 */
[----:B------:R-:W-:Y:S05]  /*160f0*/  CALL.REL.NOINC `($__internal_0_$__cuda_sm20_rcp_rn_f32_slowpath) ;  /* 0x0000017400f07944 */ /* 0x000fea0003c00000 */
[----:B------:R-:W-:Y:S01]  /*16100*/  IMAD.MOV.U32 R36, RZ, RZ, R0 ;  /* 0x000000ffff247224 */ /* 0x000fe200078e0000 */
[----:B------:R-:W-:Y:S06]  /*16110*/  BRA `(.L_x_396) ;  /* 0x0000000000107947 */ /* 0x000fec0003800000 */
.L_x_395:
[----:B------:R-:W1:Y:S02]  /*16120*/  MUFU.RCP R36, R51 ;  /* 0x0000003300247308 */ /* 0x000e640000001000 */
[----:B-1----:R-:W-:-:S04]  /*16130*/  FFMA R0, R51, R36, -1 ;  /* 0xbf80000033007423 */ /* 0x002fc80000000024 */
[----:B------:R-:W-:-:S04]  /*16140*/  FADD.FTZ R3, -R0, -RZ ;  /* 0x800000ff00037221 */ /* 0x000fc80000010100 */
[----:B------:R-:W-:-:S07]  /*16150*/  FFMA R36, R36, R3, R36 ;  /* 0x0000000324247223 */ /* 0x000fce0000000024 */
.L_x_396:
[----:B------:R-:W-:Y:S05]  /*16160*/  BSYNC B1 ;  /* 0x0000000000017941 */ /* 0x000fea0003800000 */
.L_x_394:
        /* <DEDUP_REMOVED lines=10> */
.L_x_398:
[----:B------:R-:W1:Y:S02]  /*16210*/  MUFU.RCP R37, R20 ;  /* 0x0000001400257308 */ /* 0x000e640000001000 */
[----:B-1----:R-:W-:-:S04]  /*16220*/  FFMA R0, R20, R37, -1 ;  /* 0xbf80000014007423 */ /* 0x002fc80000000025 */
[----:B------:R-:W-:-:S04]  /*16230*/  FADD.FTZ R0, -R0, -RZ ;  /* 0x800000ff00007221 */ /* 0x000fc80000010100 */
[----:B------:R-:W-:-:S07]  /*16240*/  FFMA R37, R37, R0, R37 ;  /* 0x0000000025257223 */ /* 0x000fce0000000025 */
.L_x_399:
[----:B------:R-:W-:Y:S05]  /*16250*/  BSYNC B1 ;  /* 0x0000000000017941 */ /* 0x000fea0003800000 */
.L_x_397:
        /* <DEDUP_REMOVED lines=10> */
.L_x_401:
[----:B------:R-:W1:Y:S02]  /*16300*/  MUFU.RCP R38, R21 ;  /* 0x0000001500267308 */ /* 0x000e640000001000 */
[----:B-1----:R-:W-:-:S04]  /*16310*/  FFMA R0, R21, R38, -1 ;  /* 0xbf80000015007423 */ /* 0x002fc80000000026 */
[----:B------:R-:W-:-:S04]  /*16320*/  FADD.FTZ R3, -R0, -RZ ;  /* 0x800000ff00037221 */ /* 0x000fc80000010100 */
[----:B------:R-:W-:-:S07]  /*16330*/  FFMA R38, R38, R3, R38 ;  /* 0x0000000326267223 */ /* 0x000fce0000000026 */
.L_x_402:
[----:B------:R-:W-:Y:S05]  /*16340*/  BSYNC B1 ;  /* 0x0000000000017941 */ /* 0x000fea0003800000 */
.L_x_400:
        /* <DEDUP_REMOVED lines=10> */
.L_x_404:
[----:B------:R-:W1:Y:S02]  /*163f0*/  MUFU.RCP R21, R22 ;  /* 0x0000001600157308 */ /* 0x000e640000001000 */
[----:B-1----:R-:W-:-:S04]  /*16400*/  FFMA R0, R22, R21, -1 ;  /* 0xbf80000016007423 */ /* 0x002fc80000000015 */
[----:B------:R-:W-:-:S04]  /*16410*/  FADD.FTZ R0, -R0, -RZ ;  /* 0x800000ff00007221 */ /* 0x000fc80000010100 */
[----:B------:R-:W-:-:S07]  /*16420*/  FFMA R21, R21, R0, R21 ;  /* 0x0000000015157223 */ /* 0x000fce0000000015 */
.L_x_405:
[----:B------:R-:W-:Y:S05]  /*16430*/  BSYNC B1 ;  /* 0x0000000000017941 */ /* 0x000fea0003800000 */
.L_x_403:
        /* <DEDUP_REMOVED lines=10> */
.L_x_407:
[----:B------:R-:W1:Y:S02]  /*164e0*/  MUFU.RCP R22, R23 ;  /* 0x0000001700167308 */ /* 0x000e640000001000 */
[----:B-1----:R-:W-:-:S04]  /*164f0*/  FFMA R0, R23, R22, -1 ;  /* 0xbf80000017007423 */ /* 0x002fc80000000016 */
[----:B------:R-:W-:-:S04]  /*16500*/  FADD.FTZ R3, -R0, -RZ ;  /* 0x800000ff00037221 */ /* 0x000fc80000010100 */
[----:B------:R-:W-:-:S07]  /*16510*/  FFMA R22, R22, R3, R22 ;  /* 0x0000000316167223 */ /* 0x000fce0000000016 */
.L_x_408:
[----:B------:R-:W-:Y:S05]  /*16520*/  BSYNC B1 ;  /* 0x0000000000017941 */ /* 0x000fea0003800000 */
.L_x_406:
        /* <DEDUP_REMOVED lines=10> */
.L_x_410:
[----:B------:R-:W1:Y:S02]  /*165d0*/  MUFU.RCP R23, R24 ;  /* 0x0000001800177308 */ /* 0x000e640000001000 */
[----:B-1----:R-:W-:-:S04]  /*165e0*/  FFMA R0, R24, R23, -1 ;  /* 0xbf80000018007423 */ /* 0x002fc80000000017 */
[----:B------:R-:W-:-:S04]  /*165f0*/  FADD.FTZ R0, -R0, -RZ ;  /* 0x800000ff00007221 */ /* 0x000fc80000010100 */
[----:B------:R-:W-:-:S07]  /*16600*/  FFMA R23, R23, R0, R23 ;  /* 0x0000000017177223 */ /* 0x000fce0000000017 */
.L_x_411:
[----:B------:R-:W-:Y:S05]  /*16610*/  BSYNC B1 ;  /* 0x0000000000017941 */ /* 0x000fea0003800000 */
.L_x_409:
        /* <DEDUP_REMOVED lines=10> */
.L_x_413:
[----:B------:R-:W1:Y:S02]  /*166c0*/  MUFU.RCP R24, R25 ;  /* 0x0000001900187308 */ /* 0x000e640000001000 */
[----:B-1----:R-:W-:-:S04]  /*166d0*/  FFMA R0, R25, R24, -1 ;  /* 0xbf80000019007423 */ /* 0x002fc80000000018 */
[----:B------:R-:W-:-:S04]  /*166e0*/  FADD.FTZ R3, -R0, -RZ ;  /* 0x800000ff00037221 */ /* 0x000fc80000010100 */
[----:B------:R-:W-:-:S07]  /*166f0*/  FFMA R24, R24, R3, R24 ;  /* 0x0000000318187223 */ /* 0x000fce0000000018 */
.L_x_414:
[----:B------:R-:W-:Y:S05]  /*16700*/  BSYNC B1 ;  /* 0x0000000000017941 */ /* 0x000fea0003800000 */
.L_x_412:
        /* <DEDUP_REMOVED lines=10> */
.L_x_416:
[----:B------:R-:W1:Y:S02]  /*167b0*/  MUFU.RCP R25, R26 ;  /* 0x0000001a00197308 */ /* 0x000e640000001000 */
[----:B-1----:R-:W-:-:S04]  /*167c0*/  FFMA R0, R26, R25, -1 ;  /* 0xbf8000001a007423 */ /* 0x002fc80000000019 */
[----:B------:R-:W-:-:S04]  /*167d0*/  FADD.FTZ R0, -R0, -RZ ;  /* 0x800000ff00007221 */ /* 0x000fc80000010100 */
[----:B------:R-:W-:-:S07]  /*167e0*/  FFMA R25, R25, R0, R25 ;  /* 0x0000000019197223 */ /* 0x000fce0000000019 */
.L_x_417:
[----:B------:R-:W-:Y:S05]  /*167f0*/  BSYNC B1 ;  /* 0x0000000000017941 */ /* 0x000fea0003800000 */
.L_x_415:
        /* <DEDUP_REMOVED lines=10> */
.L_x_419:
[----:B------:R-:W1:Y:S02]  /*168a0*/  MUFU.RCP R26, R27 ;  /* 0x0000001b001a7308 */ /* 0x000e640000001000 */
[----:B-1----:R-:W-:-:S04]  /*168b0*/  FFMA R0, R27, R26, -1 ;  /* 0xbf8000001b007423 */ /* 0x002fc8000000001a */
[----:B------:R-:W-:-:S04]  /*168c0*/  FADD.FTZ R3, -R0, -RZ ;  /* 0x800000ff00037221 */ /* 0x000fc80000010100 */
[----:B------:R-:W-:-:S07]  /*168d0*/  FFMA R26, R26, R3, R26 ;  /* 0x000000031a1a7223 */ /* 0x000fce000000001a */
.L_x_420:
[----:B------:R-:W-:Y:S05]  /*168e0*/  BSYNC B1 ;  /* 0x0000000000017941 */ /* 0x000fea0003800000 */
.L_x_418:
        /* <DEDUP_REMOVED lines=10> */
.L_x_422:
[----:B------:R-:W1:Y:S02]  /*16990*/  MUFU.RCP R27, R30 ;  /* 0x0000001e001b7308 */ /* 0x000e640000001000 */
[----:B-1----:R-:W-:-:S04]  /*169a0*/  FFMA R0, R30, R27, -1 ;  /* 0xbf8000001e007423 */ /* 0x002fc8000000001b */
[----:B------:R-:W-:-:S04]  /*169b0*/  FADD.FTZ R0, -R0, -RZ ;  /* 0x800000ff00007221 */ /* 0x000fc80000010100 */
[----:B------:R-:W-:-:S07]  /*169c0*/  FFMA R27, R27, R0, R27 ;  /* 0x000000001b1b7223 */ /* 0x000fce000000001b */
.L_x_423:
[----:B------:R-:W-:Y:S05]  /*169d0*/  BSYNC B1 ;  /* 0x0000000000017941 */ /* 0x000fea0003800000 */
.L_x_421:
        /* <DEDUP_REMOVED lines=10> */
.L_x_425:
[----:B------:R-:W1:Y:S02]  /*16a80*/  MUFU.RCP R30, R31 ;  /* 0x0000001f001e7308 */ /* 0x000e640000001000 */
[----:B-1----:R-:W-:-:S04]  /*16a90*/  FFMA R0, R31, R30, -1 ;  /* 0xbf8000001f007423 */ /* 0x002fc8000000001e */
[----:B------:R-:W-:-:S04]  /*16aa0*/  FADD.FTZ R3, -R0, -RZ ;  /* 0x800000ff00037221 */ /* 0x000fc80000010100 */
[----:B------:R-:W-:-:S07]  /*16ab0*/  FFMA R30, R30, R3, R30 ;  /* 0x000000031e1e7223 */ /* 0x000fce000000001e */
.L_x_426:
[----:B------:R-:W-:Y:S05]  /*16ac0*/  BSYNC B1 ;  /* 0x0000000000017941 */ /* 0x000fea0003800000 */
.L_x_424:
        /* <DEDUP_REMOVED lines=10> */
.L_x_428:
[----:B------:R-:W1:Y:S02]  /*16b70*/  MUFU.RCP R31, R48 ;  /* 0x00000030001f7308 */ /* 0x000e640000001000 */
[----:B-1----:R-:W-:-:S04]  /*16b80*/  FFMA R0, R48, R31, -1 ;  /* 0xbf80000030007423 */ /* 0x002fc8000000001f */
[----:B------:R-:W-:-:S04]  /*16b90*/  FADD.FTZ R0, -R0, -RZ ;  /* 0x800000ff00007221 */ /* 0x000fc80000010100 */
[----:B------:R-:W-:-:S07]  /*16ba0*/  FFMA R31, R31, R0, R31 ;  /* 0x000000001f1f7223 */ /* 0x000fce000000001f */
.L_x_429:
[----:B------:R-:W-:Y:S05]  /*16bb0*/  BSYNC B1 ;  /* 0x0000000000017941 */ /* 0x000fea0003800000 */
.L_x_427:
        /* <DEDUP_REMOVED lines=10> */
.L_x_431:
[----:B------:R-:W1:Y:S02]  /*16c60*/  MUFU.RCP R39, R32 ;  /* 0x0000002000277308 */ /* 0x000e640000001000 */
[----:B-1----:R-:W-:-:S04]  /*16c70*/  FFMA R0, R32, R39, -1 ;  /* 0xbf80000020007423 */ /* 0x002fc80000000027 */
[----:B------:R-:W-:-:S04]  /*16c80*/  FADD.FTZ R0, -R0, -RZ ;  /* 0x800000ff00007221 */ /* 0x000fc80000010100 */
[----:B------:R-:W-:-:S07]  /*16c90*/  FFMA R39, R39, R0, R39 ;  /* 0x0000000027277223 */ /* 0x000fce0000000027 */
.L_x_432:
[----:B------:R-:W-:Y:S05]  /*16ca0*/  BSYNC B1 ;  /* 0x0000000000017941 */ /* 0x000fea0003800000 */
.L_x_430:
        /* <DEDUP_REMOVED lines=10> */
.L_x_434:
[----:B------:R-:W1:Y:S02]  /*16d50*/  MUFU.RCP R32, R33 ;  /* 0x0000002100207308 */ /* 0x000e640000001000 */
[----:B-1----:R-:W-:-:S04]  /*16d60*/  FFMA R0, R33, R32, -1 ;  /* 0xbf80000021007423 */ /* 0x002fc80000000020 */
[----:B------:R-:W-:-:S04]  /*16d70*/  FADD.FTZ R3, -R0, -RZ ;  /* 0x800000ff00037221 */ /* 0x000fc80000010100 */
[----:B------:R-:W-:-:S07]  /*16d80*/  FFMA R32, R32, R3, R32 ;  /* 0x0000000320207223 */ /* 0x000fce0000000020 */
.L_x_435:
[----:B------:R-:W-:Y:S05]  /*16d90*/  BSYNC B1 ;  /* 0x0000000000017941 */ /* 0x000fea0003800000 */
.L_x_433:
        /* <DEDUP_REMOVED lines=10> */
.L_x_437:
[----:B------:R-:W1:Y:S02]  /*16e40*/  MUFU.RCP R33, R34 ;  /* 0x0000002200217308 */ /* 0x000e640000001000 */
[----:B-1----:R-:W-:-:S04]  /*16e50*/  FFMA R0, R34, R33, -1 ;  /* 0xbf80000022007423 */ /* 0x002fc80000000021 */
[----:B------:R-:W-:-:S04]  /*16e60*/  FADD.FTZ R0, -R0, -RZ ;  /* 0x800000ff00007221 */ /* 0x000fc80000010100 */
[----:B------:R-:W-:-:S07]  /*16e70*/  FFMA R33, R33, R0, R33 ;  /* 0x0000000021217223 */ /* 0x000fce0000000021 */
.L_x_438:
[----:B------:R-:W-:Y:S05]  /*16e80*/  BSYNC B1 ;  /* 0x0000000000017941 */ /* 0x000fea0003800000 */
.L_x_436:
[----:B------:R-:W-:-:S04]  /*16e90*/  IADD3 R0, R35, 0x1800000, RZ ;  /* 0x0180000023007810 */ /* 0x000fc80007ffe0ff */
[----:B------:R-:W-:-:S04]  /*16ea0*/  LOP3.LUT R0, R0, 0x7f800000, RZ, 0xc0, !PT ;  /* 0x7f80000000007812 */ /* 0x000fc800078ec0ff */
[----:B------:R-:W-:-:S13]  /*16eb0*/  ISETP.GT.U32.AND P2, PT, R0, 0x1ffffff, PT ;  /* 0x01ffffff0000780c */ /* 0x000fda0003f44070 */
[----:B------:R-:W-:Y:S05]  /*16ec0*/  @P2 BRA `(.L_x_439) ;  /* 0x0000000000102947 */ /* 0x000fea0003800000 */
[----:B------:R-:W-:Y:S01]  /*16ed0*/  IMAD.MOV.U32 R0, RZ, RZ, R35 ;  /* 0x000000ffff007224 */ /* 0x000fe200078e0023 */
[----:B------:R-:W-:-:S07]  /*16ee0*/  MOV R2, 0x16f00 ;  /* 0x00016f0000027802 */ /* 0x000fce0000000f00 */
[----:B------:R-:W-:Y:S05]  /*16ef0*/  CALL.REL.NOINC `($__internal_0_$__cuda_sm20_rcp_rn_f32_slowpath) ;  /* 0x0000016800707944 */ /* 0x000fea0003c00000 */
[----:B------:R-:W-:Y:S05]  /*16f00*/  BRA `(.L_x_440) ;  /* 0x0000000000107947 */ /* 0x000fea0003800000 */
.L_x_439:
[----:B------:R-:W1:Y:S02]  /*16f10*/  MUFU.RCP R0, R35 ;  /* 0x0000002300007308 */ /* 0x000e640000001000 */
[----:B-1----:R-:W-:-:S04]  /*16f20*/  FFMA R2, R35, R0, -1 ;  /* 0xbf80000023027423 */ /* 0x002fc80000000000 */
[----:B------:R-:W-:-:S04]  /*16f30*/  FADD.FTZ R3, -R2, -RZ ;  /* 0x800000ff02037221 */ /* 0x000fc80000010100 */
[----:B------:R-:W-:-:S07]  /*16f40*/  FFMA R0, R0, R3, R0 ;  /* 0x0000000300007223 */ /* 0x000fce0000000000 */
.L_x_440:
        /* <DEDUP_REMOVED lines=29> */
.L_x_442:
[----:B------:R-:W-:Y:S05]  /*17120*/  BSYNC B0 ;  /* 0x0000000000007941 */ /* 0x000fea0003800000 */
.L_x_441:
[----:B------:R-:W-:Y:S06]  /*17130*/  BAR.SYNC.DEFER_BLOCKING 0x1, 0x100 ;  /* 0x0044000000007b1d */ /* 0x000fec0000010000 */
[----:B------:R-:W-:Y:S04]  /*17140*/  BSSY B0, `(.L_x_443) ;  /* 0x000000a000007945 */ /* 0x000fe80003800000 */
[----:B------:R-:W-:Y:S05]  /*17150*/  @P0 BRA `(.L_x_444) ;  /* 0x0000000000200947 */ /* 0x000fea0003800000 */
[----:B------:R-:W-:-:S06]  /*17160*/  UISETP.NE.AND UP0, UPT, UR43, 0x3, UPT ;  /* 0x000000032b00788c */ /* 0x000fcc000bf05270 */
[----:B------:R-:W-:-:S13]  /*17170*/  PLOP3.LUT P2, PT, PT, PT, UP0, 0x80, 0x0 ;  /* 0x000000000000781c */ /* 0x000fda0003f4f008 */
[----:B------:R-:W-:Y:S05]  /*17180*/  @!P2 BRA `(.L_x_445) ;  /* 0x000000000004a947 */ /* 0x000fea0003800000 */
[----:B------:R-:W-:Y:S01]  /*17190*/  BPT.TRAP 0x1 ;  /* 0x000000040000795c */ /* 0x000fe20000300000 */
.L_x_445:
[----:B------:R-:W-:-:S04]  /*171a0*/  ULEA UR4, UR8, UR46, 0x3 ;  /* 0x0000002e08047291 */ /* 0x000fc8000f8e183f */
[----:B------:R-:W-:-:S04]  /*171b0*/  UIADD3 UR4, UR4, 0x50, URZ ;  /* 0x0000005004047890 */ /* 0x000fc8000fffe03f */
[----:B------:R-:W-:-:S09]  /*171c0*/  UPRMT UR4, UR47, 0x654, UR4 ;  /* 0x000006542f047896 */ /* 0x000fd20008000004 */
[----:B------:R-:W-:Y:S03]  /*171d0*/  SYNCS.ARRIVE.TRANS64.RED.A1T0 RZ, [UR4], RZ ;  /* 0x000000ffffff79a7 */ /* 0x000fe60008100404 */
.L_x_444:
[----:B------:R-:W-:Y:S05]  /*171e0*/  BSYNC B0 ;  /* 0x0000000000007941 */ /* 0x000fea0003800000 */
.L_x_443:
        /* <DEDUP_REMOVED lines=9> */
.L_x_448:
[C---:B------:R-:W-:Y:S01]  /*17280*/  LEA R0, R12.reuse, UR46, 0x3 ;  /* 0x0000002e0c007c11 */ /* 0x040fe2000f8e18ff */
[----:B------:R-:W-:Y:S01]  /*17290*/  BSSY B1, `(.L_x_449) ;  /* 0x0000006000017945 */ /* 0x000fe20003800000 */
[----:B------:R-:W-:Y:S02]  /*172a0*/  SHF.L.U32 R3, R13, 0x1f, RZ ;  /* 0x0000001f0d037819 */ /* 0x000fe400000006ff */
[----:B-1----:R-:W-:Y:S02]  /*172b0*/  @!P1 LEA R21, R12, R15, 0xd ;  /* 0x0000000f0c159211 */ /* 0x002fe400078e68ff */
[----:B------:R-:W1:Y:S02]  /*172c0*/  SYNCS.PHASECHK.TRANS64.TRYWAIT P2, [R0+URZ+0x30], R3 ;  /* 0x00003003000075a7 */ /* 0x000e64000804017f */
[----:B------:R-:W-:Y:S01]  /*172d0*/  @!P1 LEA R2, R18, R21, 0x1 ;  /* 0x0000001512029211 */ /* 0x000fe200078e08ff */
[----:B-1----:R-:W-:Y:S06]  /*172e0*/  @!P2 BRA `(.L_x_450) ;  /* 0x000001580070a947 */ /* 0x002fec0003800000 */
.L_x_1114:
[----:B------:R-:W-:Y:S05]  /*172f0*/  BSYNC B1 ;  /* 0x0000000000017941 */ /* 0x000fea0003800000 */
.L_x_449:
        /* <DEDUP_REMOVED lines=8> */
.L_x_447:
[----:B------:R-:W-:Y:S05]  /*17380*/  BSYNC B0 ;  /* 0x0000000000007941 */ /* 0x000fea0003800000 */
.L_x_446:
[----:B---3--:R-:W-:Y:S02]  /*17390*/  HADD2.F32 R2, -RZ, R9.H0_H0 ;  /* 0x20000009ff027230 */ /* 0x008fe40000004100 */
[C---:B-1----:R-:W-:Y:S01]  /*173a0*/  FMUL R23, R17.reuse, R74 ;  /* 0x0000004a11177220 */ /* 0x042fe20000400000 */
[--C-:B------:R-:W-:Y:S02]  /*173b0*/  HADD2.F32 R21, -RZ, R8.reuse.H0_H0 ;  /* 0x20000008ff157230 */ /* 0x100fe40000004100 */
[C---:B------:R-:W-:Y:S01]  /*173c0*/  FMUL R3, R17.reuse, R72 ;  /* 0x0000004811037220 */ /* 0x040fe20000400000 */
[----:B------:R-:W-:Y:S02]  /*173d0*/  HADD2.F32 R0, -RZ, R8.H1_H1 ;  /* 0x30000008ff007230 */ /* 0x000fe40000004100 */
[----:B------:R-:W-:Y:S01]  /*173e0*/  FMUL R73, R17, R73 ;  /* 0x0000004911497220 */ /* 0x000fe20000400000 */
[----:B------:R-:W-:Y:S01]  /*173f0*/  FFMA R25, R16, R2, R23 ;  /* 0x0000000210197223 */ /* 0x000fe20000000017 */
[----:B------:R-:W-:-:S02]  /*17400*/  HADD2.F32 R2, -RZ, R10.H1_H1 ;  /* 0x3000000aff027230 */ /* 0x000fc40000004100 */
[C---:B------:R-:W-:Y:S01]  /*17410*/  FFMA R21, R16.reuse, R21, R3 ;  /* 0x0000001510157223 */ /* 0x040fe20000000003 */
[----:B------:R-:W-:Y:S02]  /*17420*/  HADD2.F32 R20, -RZ, R9.H1_H1 ;  /* 0x30000009ff147230 */ /* 0x000fe40000004100 */
[C---:B------:R-:W-:Y:S01]  /*17430*/  FFMA R73, R16.reuse, R0, R73 ;  /* 0x0000000010497223 */ /* 0x040fe20000000049 */
[C---:B------:R-:W-:Y:S01]  /*17440*/  FMUL R77, R17.reuse, R77 ;  /* 0x0000004d114d7220 */ /* 0x040fe20000400000 */
[----:B------:R-:W-:Y:S02]  /*17450*/  HADD2.F32 R31, -RZ, R10.H0_H0 ;  /* 0x2000000aff1f7230 */ /* 0x000fe40000004100 */
[C---:B------:R-:W-:Y:S01]  /*17460*/  FMUL R75, R17.reuse, R75 ;  /* 0x0000004b114b7220 */ /* 0x040fe20000400000 */
[----:B------:R-:W-:Y:S01]  /*17470*/  FMUL R3, R17, R76 ;  /* 0x0000004c11037220 */ /* 0x000fe20000400000 */
[----:B------:R-:W-:Y:S01]  /*17480*/  MOV R0, 0x3bbb989d ;  /* 0x3bbb989d00007802 */ /* 0x000fe20000000f00 */
[C---:B------:R-:W-:Y:S01]  /*17490*/  FFMA R77, R16.reuse, R2, R77 ;  /* 0x00000002104d7223 */ /* 0x040fe2000000004d */
[C---:B------:R-:W-:Y:S01]  /*174a0*/  FFMA R75, R16.reuse, R20, R75 ;  /* 0x00000014104b7223 */ /* 0x040fe2000000004b */
[----:B------:R-:W-:Y:S01]  /*174b0*/  FFMA R31, R16, R31, R3 ;  /* 0x0000001f101f7223 */ /* 0x000fe20000000003 */
[----:B------:R-:W-:Y:S01]  /*174c0*/  MOV R2, 0x437c0000 ;  /* 0x437c000000027802 */ /* 0x000fe20000000f00 */
[----:B------:R-:W-:-:S02]  /*174d0*/  HADD2.F32 R20, -RZ, R11.H0_H0 ;  /* 0x2000000bff147230 */ /* 0x000fc40000004100 */
[----:B------:R-:W-:Y:S01]  /*174e0*/  FFMA.SAT R3, -R21, R0, 0.5 ;  /* 0x3f00000015037423 */ /* 0x000fe20000002100 */
[C---:B------:R-:W-:Y:S01]  /*174f0*/  FMUL R23, R17.reuse, R78 ;  /* 0x0000004e11177220 */ /* 0x040fe20000400000 */
[----:B------:R-:W-:Y:S01]  /*17500*/  FMUL R79, R17, R79 ;  /* 0x0000004f114f7220 */ /* 0x000fe20000400000 */
[----:B----4-:R-:W-:Y:S02]  /*17510*/  HADD2.F32 R26, -RZ, R4.H1_H1 ;  /* 0x30000004ff1a7230 */ /* 0x010fe40000004100 */
[----:B------:R-:W-:Y:S01]  /*17520*/  FFMA.RM R3, R3, R2, 12582913 ;  /* 0x4b40000103037423 */ /* 0x000fe20000004002 */
[C---:B------:R-:W-:Y:S01]  /*17530*/  FFMA R35, R16.reuse, R20, R23 ;  /* 0x0000001410237223 */ /* 0x040fe20000000017 */
[----:B------:R-:W-:Y:S02]  /*17540*/  HADD2.F32 R20, -RZ, R11.H1_H1 ;  /* 0x3000000bff147230 */ /* 0x000fe40000004100 */
[-C--:B------:R-:W-:Y:S01]  /*17550*/  FFMA.SAT R23, -R73, R0.reuse, 0.5 ;  /* 0x3f00000049177423 */ /* 0x080fe20000002100 */
[----:B------:R-:W-:Y:S01]  /*17560*/  FADD R22, R3, -12583039 ;  /* 0xcb40007f03167421 */ /* 0x000fe20000000000 */
[----:B------:R-:W-:Y:S01]  /*17570*/  FMUL R43, R17, R81 ;  /* 0x00000051112b7220 */ /* 0x000fe20000400000 */
[----:B------:R-:W-:Y:S01]  /*17580*/  FFMA.SAT R27, -R31, R0, 0.5 ;  /* 0x3f0000001f1b7423 */ /* 0x000fe20000002100 */
[C---:B------:R-:W-:Y:S01]  /*17590*/  FFMA R79, R16.reuse, R20, R79 ;  /* 0x00000014104f7223 */ /* 0x040fe2000000004f */
[----:B------:R-:W-:Y:S01]  /*175a0*/  FFMA.RM R20, R23, R2, 12582913 ;  /* 0x4b40000117147423 */ /* 0x000fe20000004002 */
[----:B------:R-:W-:Y:S01]  /*175b0*/  FFMA R22, -R21, 1.4426950216293334961, -R22 ;  /* 0x3fb8aa3b15167823 */ /* 0x000fe20000000916 */
[----:B------:R-:W-:Y:S01]  /*175c0*/  FFMA.SAT R23, -R25, R0, 0.5 ;  /* 0x3f00000019177423 */ /* 0x000fe20000002100 */
[----:B------:R-:W-:Y:S01]  /*175d0*/  FFMA R43, R16, R26, R43 ;  /* 0x0000001a102b7223 */ /* 0x000fe2000000002b */
[----:B------:R-:W-:-:S02]  /*175e0*/  HADD2.F32 R30, -RZ, R5.H0_H0 ;  /* 0x20000005ff1e7230 */ /* 0x000fc40000004100 */
[----:B------:R-:W-:Y:S01]  /*175f0*/  FFMA R22, -R21, 1.925963033500011079e-08, R22 ;  /* 0x32a5706015167823 */ /* 0x000fe20000000116 */
[----:B------:R-:W-:Y:S01]  /*17600*/  FFMA.RM R21, R23, R2, 12582913 ;  /* 0x4b40000117157423 */ /* 0x000fe20000004002 */
[----:B------:R-:W-:Y:S01]  /*17610*/  FFMA.SAT R23, -R75, R0, 0.5 ;  /* 0x3f0000004b177423 */ /* 0x000fe20000002100 */
[----:B------:R-:W-:Y:S01]  /*17620*/  FMUL R45, R17, R82 ;  /* 0x00000052112d7220 */ /* 0x000fe20000400000 */
[----:B------:R-:W-:Y:S01]  /*17630*/  FFMA.SAT R33, -R77, R0, 0.5 ;  /* 0x3f0000004d217423 */ /* 0x000fe20000002100 */
[----:B------:R-:W-:Y:S01]  /*17640*/  FADD R26, R21, -12583039 ;  /* 0xcb40007f151a7421 */ /* 0x000fe20000000000 */
[----:B------:R-:W-:Y:S01]  /*17650*/  FFMA.RM R23, R23, R2, 12582913 ;  /* 0x4b40000117177423 */ /* 0x000fe20000004002 */
[----:B------:R-:W-:Y:S01]  /*17660*/  FFMA R45, R16, R30, R45 ;  /* 0x0000001e102d7223 */ /* 0x000fe2000000002d */
[----:B------:R-:W-:Y:S01]  /*17670*/  FFMA.SAT R37, -R35, R0, 0.5 ;  /* 0x3f00000023257423 */ /* 0x000fe20000002100 */
[----:B------:R-:W-:Y:S01]  /*17680*/  FFMA R26, -R25, 1.4426950216293334961, -R26 ;  /* 0x3fb8aa3b191a7823 */ /* 0x000fe2000000091a */
[----:B------:R-:W-:Y:S01]  /*17690*/  FADD R30, R23, -12583039 ;  /* 0xcb40007f171e7421 */ /* 0x000fe20000000000 */
[----:B------:R-:W-:-:S02]  /*176a0*/  HADD2.F32 R47, -RZ, R6.H0_H0 ;  /* 0x20000006ff2f7230 */ /* 0x000fc40000004100 */
[----:B------:R-:W-:Y:S01]  /*176b0*/  FMUL R39, R17, R80 ;  /* 0x0000005011277220 */ /* 0x000fe20000400000 */
[----:B------:R-:W-:Y:S01]  /*176c0*/  FFMA R26, -R25, 1.925963033500011079e-08, R26 ;  /* 0x32a57060191a7823 */ /* 0x000fe2000000011a */
[----:B------:R-:W-:Y:S01]  /*176d0*/  FFMA.RM R25, R27, R2, 12582913 ;  /* 0x4b4000011b197423 */ /* 0x000fe20000004002 */
[----:B------:R-:W-:Y:S01]  /*176e0*/  FFMA R30, -R75, 1.4426950216293334961, -R30 ;  /* 0x3fb8aa3b4b1e7823 */ /* 0x000fe2000000091e */
[----:B------:R-:W-:Y:S02]  /*176f0*/  HADD2.F32 R24, -RZ, R4.H0_H0 ;  /* 0x20000004ff187230 */ /* 0x000fe40000004100 */
[----:B------:R-:W-:Y:S01]  /*17700*/  FFMA.SAT R49, -R43, R0, 0.5 ;  /* 0x3f0000002b317423 */ /* 0x000fe20000002100 */
[----:B------:R-:W-:Y:S01]  /*17710*/  FADD R32, R25, -12583039 ;  /* 0xcb40007f19207421 */ /* 0x000fe20000000000 */
[----:B------:R-:W-:Y:S01]  /*17720*/  FFMA R27, -R75, 1.925963033500011079e-08, R30 ;  /* 0x32a570604b1b7823 */ /* 0x000fe2000000011e */
[----:B------:R-:W-:Y:S01]  /*17730*/  FFMA.RM R30, R33, R2, 12582913 ;  /* 0x4b400001211e7423 */ /* 0x000fe20000004002 */
[----:B------:R-:W-:Y:S01]  /*17740*/  FMUL R33, R17, R84 ;  /* 0x0000005411217220 */ /* 0x000fe20000400000 */
[----:B------:R-:W-:Y:S01]  /*17750*/  FFMA R32, -R31, 1.4426950216293334961, -R32 ;  /* 0x3fb8aa3b1f207823 */ /* 0x000fe20000000920 */
[----:B------:R-:W-:Y:S01]  /*17760*/  FFMA R39, R16, R24, R39 ;  /* 0x0000001810277223 */ /* 0x000fe20000000027 */
[----:B------:R-:W-:-:S02]  /*17770*/  HADD2.F32 R42, -RZ, R7.H0_H0 ;  /* 0x20000007ff2a7230 */ /* 0x000fc40000004100 */
[----:B------:R-:W-:Y:S01]  /*17780*/  FFMA R47, R16, R47, R33 ;  /* 0x0000002f102f7223 */ /* 0x000fe20000000021 */
[----:B------:R-:W-:Y:S01]  /*17790*/  FFMA R31, -R31, 1.925963033500011079e-08, R32 ;  /* 0x32a570601f1f7823 */ /* 0x000fe20000000120 */
[----:B------:R-:W-:Y:S01]  /*177a0*/  FFMA.RM R32, R37, R2, 12582913 ;  /* 0x4b40000125207423 */ /* 0x000fe20000004002 */
[----:B------:R-:W-:Y:S01]  /*177b0*/  FFMA.SAT R37, -R79, R0, 0.5 ;  /* 0x3f0000004f257423 */ /* 0x000fe20000002100 */
[----:B------:R-:W-:Y:S01]  /*177c0*/  FMUL R41, R17, R86 ;  /* 0x0000005611297220 */ /* 0x000fe20000400000 */
[----:B------:R-:W-:Y:S02]  /*177d0*/  HADD2.F32 R40, -RZ, R6.H1_H1 ;  /* 0x30000006ff287230 */ /* 0x000fe40000004100 */
[----:B------:R-:W-:Y:S01]  /*177e0*/  FADD R36, R32, -12583039 ;  /* 0xcb40007f20247421 */ /* 0x000fe20000000000 */
[----:B------:R-:W-:Y:S01]  /*177f0*/  FFMA.RM R33, R37, R2, 12582913 ;  /* 0x4b40000125217423 */ /* 0x000fe20000004002 */
[----:B------:R-:W-:Y:S01]  /*17800*/  FFMA.SAT R37, -R39, R0, 0.5 ;  /* 0x3f00000027257423 */ /* 0x000fe20000002100 */
[----:B------:R-:W-:Y:S01]  /*17810*/  FMUL R85, R17, R85 ;  /* 0x0000005511557220 */ /* 0x000fe20000400000 */
[----:B------:R-:W-:Y:S01]  /*17820*/  FFMA R36, -R35, 1.4426950216293334961, -R36 ;  /* 0x3fb8aa3b23247823 */ /* 0x000fe20000000924 */
[----:B------:R-:W-:Y:S01]  /*17830*/  FADD R38, R33, -12583039 ;  /* 0xcb40007f21267421 */ /* 0x000fe20000000000 */
[----:B------:R-:W-:Y:S01]  /*17840*/  FMUL R87, R17, R87 ;  /* 0x0000005711577220 */ /* 0x000fe20000400000 */
[----:B------:R-:W-:Y:S01]  /*17850*/  FFMA R85, R16, R40, R85 ;  /* 0x0000002810557223 */ /* 0x000fe20000000055 */
[----:B------:R-:W-:Y:S01]  /*17860*/  FFMA R36, -R35, 1.925963033500011079e-08, R36 ;  /* 0x32a5706023247823 */ /* 0x000fe20000000124 */
[----:B------:R-:W-:Y:S01]  /*17870*/  FFMA R38, -R79, 1.4426950216293334961, -R38 ;  /* 0x3fb8aa3b4f267823 */ /* 0x000fe20000000926 */
[----:B------:R-:W-:Y:S01]  /*17880*/  FFMA.RM R35, R37, R2, 12582913 ;  /* 0x4b40000125237423 */ /* 0x000fe20000004002 */
[----:B------:R-:W-:-:S02]  /*17890*/  HADD2.F32 R34, -RZ, R5.H1_H1 ;  /* 0x30000005ff227230 */ /* 0x000fc40000004100 */
[----:B------:R-:W-:Y:S01]  /*178a0*/  FMUL R83, R17, R83 ;  /* 0x0000005311537220 */ /* 0x000fe20000400000 */
[----:B------:R-:W-:Y:S01]  /*178b0*/  FFMA R37, -R79, 1.925963033500011079e-08, R38 ;  /* 0x32a570604f257823 */ /* 0x000fe20000000126 */
[----:B------:R-:W-:Y:S01]  /*178c0*/  FFMA.RM R38, R49, R2, 12582913 ;  /* 0x4b40000131267423 */ /* 0x000fe20000004002 */
[----:B------:R-:W-:Y:S01]  /*178d0*/  FFMA R49, R16, R42, R41 ;  /* 0x0000002a10317223 */ /* 0x000fe20000000029 */
[----:B------:R-:W-:Y:S01]  /*178e0*/  FFMA.SAT R41, -R45, R0, 0.5 ;  /* 0x3f0000002d297423 */ /* 0x000fe20000002100 */
[----:B------:R-:W-:Y:S01]  /*178f0*/  FADD R40, R35, -12583039 ;  /* 0xcb40007f23287421 */ /* 0x000fe20000000000 */
[----:B------:R-:W-:Y:S01]  /*17900*/  FADD R42, R38, -12583039 ;  /* 0xcb40007f262a7421 */ /* 0x000fe20000000000 */
[----:B------:R-:W-:Y:S01]  /*17910*/  FFMA R83, R16, R34, R83 ;  /* 0x0000002210537223 */ /* 0x000fe20000000053 */
[----:B------:R-:W-:Y:S01]  /*17920*/  FFMA.RM R41, R41, R2, 12582913 ;  /* 0x4b40000129297423 */ /* 0x000fe20000004002 */
[----:B------:R-:W-:Y:S01]  /*17930*/  FFMA R40, -R39, 1.4426950216293334961, -R40 ;  /* 0x3fb8aa3b27287823 */ /* 0x000fe20000000928 */
[----:B------:R-:W-:Y:S01]  /*17940*/  FFMA R42, -R43, 1.4426950216293334961, -R42 ;  /* 0x3fb8aa3b2b2a7823 */ /* 0x000fe2000000092a */
[----:B------:R-:W1:Y:S01]  /*17950*/  MUFU.EX2 R22, R22 ;  /* 0x0000001600167308 */ /* 0x000e620000000800 */
[----:B------:R-:W-:Y:S01]  /*17960*/  FADD R44, R41, -12583039 ;  /* 0xcb40007f292c7421 */ /* 0x000fe20000000000 */
[----:B------:R-:W-:Y:S01]  /*17970*/  FFMA R40, -R39, 1.925963033500011079e-08, R40 ;  /* 0x32a5706027287823 */ /* 0x000fe20000000128 */
[----:B------:R-:W-:Y:S01]  /*17980*/  FFMA R42, -R43, 1.925963033500011079e-08, R42 ;  /* 0x32a570602b2a7823 */ /* 0x000fe2000000012a */
[----:B------:R-:W-:-:S02]  /*17990*/  HADD2.F32 R43, -RZ, R7.H1_H1 ;  /* 0x30000007ff2b7230 */ /* 0x000fc40000004100 */
[----:B------:R-:W-:Y:S01]  /*179a0*/  FFMA R44, -R45, 1.4426950216293334961, -R44 ;  /* 0x3fb8aa3b2d2c7823 */ /* 0x000fe2000000092c */
[-C--:B------:R-:W-:Y:S01]  /*179b0*/  FFMA.SAT R39, -R83, R0.reuse, 0.5 ;  /* 0x3f00000053277423 */ /* 0x080fe20000002100 */
[----:B------:R-:W-:Y:S01]  /*179c0*/  FADD R34, R30, -12583039 ;  /* 0xcb40007f1e227421 */ /* 0x000fe20000000000 */
[----:B------:R-:W2:Y:S01]  /*179d0*/  MUFU.EX2 R31, R31 ;  /* 0x0000001f001f7308 */ /* 0x000ea20000000800 */
        /* <DEDUP_REMOVED lines=8> */
[-C--:B------:R-:W-:Y:S01]  /*17a60*/  FFMA.RM R51, R45, R2.reuse, 12582913 ;  /* 0x4b4000012d337423 */ /* 0x080fe20000004002 */
[-C--:B------:R-:W-:Y:S01]  /*17a70*/  FFMA.RM R53, R53, R2.reuse, 12582913 ;  /* 0x4b40000135357423 */ /* 0x080fe20000004002 */
[----:B------:R-:W-:Y:S01]  /*17a80*/  FFMA.RM R52, R43, R2, 12582913 ;  /* 0x4b4000012b347423 */ /* 0x000fe20000004002 */
[----:B------:R-:W3:Y:S01]  /*17a90*/  MUFU.EX2 R27, R27 ;  /* 0x0000001b001b7308 */ /* 0x000ee20000000800 */
[----:B------:R-:W-:Y:S01]  /*17aa0*/  FFMA R34, -R77, 1.4426950216293334961, -R34 ;  /* 0x3fb8aa3b4d227823 */ /* 0x000fe20000000922 */
[----:B------:R-:W-:Y:S01]  /*17ab0*/  FADD R0, R51, -12583039 ;  /* 0xcb40007f33007421 */ /* 0x000fe20000000000 */
[----:B------:R-:W-:Y:S01]  /*17ac0*/  FADD R2, R52, -12583039 ;  /* 0xcb40007f34027421 */ /* 0x000fe20000000000 */
[----:B------:R-:W-:Y:S01]  /*17ad0*/  SHF.L.U32 R3, R3, 0x17, RZ ;  /* 0x0000001703037819 */ /* 0x000fe200000006ff */
[----:B------:R-:W-:Y:S01]  /*17ae0*/  FADD R24, R20, -12583039 ;  /* 0xcb40007f14187421 */ /* 0x000fe20000000000 */
[----:B------:R-:W-:Y:S01]  /*17af0*/  FADD R46, R39, -12583039 ;  /* 0xcb40007f272e7421 */ /* 0x000fe20000000000 */
[----:B------:R-:W-:Y:S01]  /*17b00*/  FFMA R2, -R49, 1.4426950216293334961, -R2 ;  /* 0x3fb8aa3b31027823 */ /* 0x000fe20000000902 */
[----:B------:R-:W-:Y:S01]  /*17b10*/  FADD R50, R48, -12583039 ;  /* 0xcb40007f30327421 */ /* 0x000fe20000000000 */
[----:B------:R-:W4:Y:S01]  /*17b20*/  MUFU.EX2 R26, R26 ;  /* 0x0000001a001a7308 */ /* 0x000f220000000800 */
[----:B------:R-:W-:Y:S01]  /*17b30*/  FFMA R34, -R77, 1.925963033500011079e-08, R34 ;  /* 0x32a570604d227823 */ /* 0x000fe20000000122 */
[----:B------:R-:W-:Y:S01]  /*17b40*/  FFMA R49, -R49, 1.925963033500011079e-08, R2 ;  /* 0x32a5706031317823 */ /* 0x000fe20000000102 */
[----:B------:R-:W-:Y:S01]  /*17b50*/  FFMA R0, -R85, 1.4426950216293334961, -R0 ;  /* 0x3fb8aa3b55007823 */ /* 0x000fe20000000900 */
[----:B------:R-:W-:Y:S01]  /*17b60*/  FADD R54, R53, -12583039 ;  /* 0xcb40007f35367421 */ /* 0x000fe20000000000 */
[----:B------:R-:W-:Y:S01]  /*17b70*/  SHF.L.U32 R2, R25, 0x17, RZ ;  /* 0x0000001719027819 */ /* 0x000fe200000006ff */
[----:B-1----:R-:W-:Y:S01]  /*17b80*/  FFMA R56, R3, R22, 1 ;  /* 0x3f80000003387423 */ /* 0x002fe20000000016 */
[----:B------:R-:W-:Y:S01]  /*17b90*/  FFMA R24, -R73, 1.4426950216293334961, -R24 ;  /* 0x3fb8aa3b49187823 */ /* 0x000fe20000000918 */
[----:B------:R-:W-:Y:S01]  /*17ba0*/  FFMA R46, -R83, 1.4426950216293334961, -R46 ;  /* 0x3fb8aa3b532e7823 */ /* 0x000fe2000000092e */
[----:B------:R-:W-:Y:S01]  /*17bb0*/  FFMA R50, -R47, 1.4426950216293334961, -R50 ;  /* 0x3fb8aa3b2f327823 */ /* 0x000fe20000000932 */
[----:B------:R-:W-:Y:S01]  /*17bc0*/  FFMA R85, -R85, 1.925963033500011079e-08, R0 ;  /* 0x32a5706055557823 */ /* 0x000fe20000000100 */
[----:B------:R-:W-:Y:S01]  /*17bd0*/  FFMA R54, -R87, 1.4426950216293334961, -R54 ;  /* 0x3fb8aa3b57367823 */ /* 0x000fe20000000936 */
[----:B------:R-:W-:Y:S01]  /*17be0*/  SHF.L.U32 R0, R23, 0x17, RZ ;  /* 0x0000001717007819 */ /* 0x000fe200000006ff */
[----:B--2---:R-:W-:Y:S01]  /*17bf0*/  FFMA R31, R2, R31, 1 ;  /* 0x3f800000021f7423 */ /* 0x004fe2000000001f */
[----:B------:R-:W-:Y:S01]  /*17c00*/  FFMA R24, -R73, 1.925963033500011079e-08, R24 ;  /* 0x32a5706049187823 */ /* 0x000fe20000000118 */
[----:B------:R-:W1:Y:S01]  /*17c10*/  MUFU.EX2 R34, R34 ;  /* 0x0000002200227308 */ /* 0x000e620000000800 */
[----:B------:R-:W-:Y:S01]  /*17c20*/  FFMA R46, -R83, 1.925963033500011079e-08, R46 ;  /* 0x32a57060532e7823 */ /* 0x000fe2000000012e */
[----:B------:R-:W-:Y:S01]  /*17c30*/  FFMA R50, -R47, 1.925963033500011079e-08, R50 ;  /* 0x32a570602f327823 */ /* 0x000fe20000000132 */
[----:B------:R-:W-:Y:S01]  /*17c40*/  IADD3 R2, R56, 0x1800000, RZ ;  /* 0x0180000038027810 */ /* 0x000fe20007ffe0ff */
[----:B------:R-:W-:Y:S01]  /*17c50*/  FFMA R54, -R87, 1.925963033500011079e-08, R54 ;  /* 0x32a5706057367823 */ /* 0x000fe20000000136 */
[----:B---3--:R-:W-:Y:S01]  /*17c60*/  FFMA R27, R0, R27, 1 ;  /* 0x3f800000001b7423 */ /* 0x008fe2000000001b */
[----:B------:R-:W-:Y:S01]  /*17c70*/  SHF.L.U32 R0, R33, 0x17, RZ ;  /* 0x0000001721007819 */ /* 0x000fe200000006ff */
[----:B------:R-:W-:Y:S01]  /*17c80*/  BSSY B1, `(.L_x_451) ;  /* 0x0000031000017945 */ /* 0x000fe20003800000 */
[----:B------:R-:W2:Y:S01]  /*17c90*/  MUFU.EX2 R36, R36 ;  /* 0x0000002400247308 */ /* 0x000ea20000000800 */
[----:B------:R-:W-:-:S02]  /*17ca0*/  LOP3.LUT R2, R2, 0x7f800000, RZ, 0xc0, !PT ;  /* 0x7f80000002027812 */ /* 0x000fc400078ec0ff */
[----:B------:R-:W-:Y:S02]  /*17cb0*/  SHF.L.U32 R21, R21, 0x17, RZ ;  /* 0x0000001715157819 */ /* 0x000fe400000006ff */
[----:B------:R-:W-:Y:S02]  /*17cc0*/  ISETP.GT.U32.AND P2, PT, R2, 0x1ffffff, PT ;  /* 0x01ffffff0200780c */ /* 0x000fe40003f44070 */
[----:B------:R-:W-:Y:S01]  /*17cd0*/  SHF.L.U32 R3, R30, 0x17, RZ ;  /* 0x000000171e037819 */ /* 0x000fe200000006ff */
[----:B------:R-:W3:Y:S01]  /*17ce0*/  MUFU.EX2 R45, R46 ;  /* 0x0000002e002d7308 */ /* 0x000ee20000000800 */
[----:B----4-:R-:W-:Y:S01]  /*17cf0*/  FFMA R26, R21, R26, 1 ;  /* 0x3f800000151a7423 */ /* 0x010fe2000000001a */
[----:B------:R-:W-:Y:S01]  /*17d00*/  SHF.L.U32 R21, R32, 0x17, RZ ;  /* 0x0000001720157819 */ /* 0x000fe200000006ff */
[----:B------:R-:W-:Y:S02]  /*17d10*/  IMAD.SHL.U32 R32, R53, 0x800000, RZ ;  /* 0x0080000035207824 */ /* 0x000fe400078e00ff */
[----:B-1----:R-:W-:Y:S01]  /*17d20*/  FFMA R34, R3, R34, 1 ;  /* 0x3f80000003227423 */ /* 0x002fe20000000022 */
[----:B------:R-:W-:-:S02]  /*17d30*/  SHF.L.U32 R43, R20, 0x17, RZ ;  /* 0x00000017142b7819 */ /* 0x000fc400000006ff */
[----:B------:R-:W-:Y:S01]  /*17d40*/  SHF.L.U32 R35, R35, 0x17, RZ ;  /* 0x0000001723237819 */ /* 0x000fe200000006ff */
[----:B------:R-:W1:Y:S01]  /*17d50*/  MUFU.EX2 R24, R24 ;  /* 0x0000001800187308 */ /* 0x000e620000000800 */
[----:B--2---:R-:W-:Y:S01]  /*17d60*/  FFMA R36, R21, R36, 1 ;  /* 0x3f80000015247423 */ /* 0x004fe20000000024 */
[----:B------:R-:W-:Y:S02]  /*17d70*/  SHF.L.U32 R3, R38, 0x17, RZ ;  /* 0x0000001726037819 */ /* 0x000fe400000006ff */
[----:B------:R-:W-:Y:S02]  /*17d80*/  SHF.L.U32 R21, R41, 0x17, RZ ;  /* 0x0000001729157819 */ /* 0x000fe400000006ff */
[----:B------:R-:W-:Y:S02]  /*17d90*/  SHF.L.U32 R22, R39, 0x17, RZ ;  /* 0x0000001727167819 */ /* 0x000fe400000006ff */
[----:B------:R-:W2:Y:S01]  /*17da0*/  MUFU.EX2 R37, R37 ;  /* 0x0000002500257308 */ /* 0x000ea20000000800 */
[----:B------:R-:W-:-:S02]  /*17db0*/  SHF.L.U32 R23, R48, 0x17, RZ ;  /* 0x0000001730177819 */ /* 0x000fc400000006ff */
[----:B------:R-:W-:Y:S01]  /*17dc0*/  SHF.L.U32 R25, R51, 0x17, RZ ;  /* 0x0000001733197819 */ /* 0x000fe200000006ff */
[----:B---3--:R-:W-:Y:S01]  /*17dd0*/  FFMA R22, R22, R45, 1 ;  /* 0x3f80000016167423 */ /* 0x008fe2000000002d */
[----:B------:R-:W-:-:S03]  /*17de0*/  SHF.L.U32 R30, R52, 0x17, RZ ;  /* 0x00000017341e7819 */ /* 0x000fc600000006ff */
        /* <DEDUP_REMOVED lines=20> */
[----:B------:R-:W-:Y:S01]  /*17f30*/  MOV R33, R0 ;  /* 0x0000000000217202 */ /* 0x000fe20000000f00 */
[----:B------:R-:W-:Y:S06]  /*17f40*/  BRA `(.L_x_453) ;  /* 0x0000000000107947 */ /* 0x000fec0003800000 */
.L_x_452:
[----:B------:R-:W1:Y:S02]  /*17f50*/  MUFU.RCP R33, R56 ;  /* 0x0000003800217308 */ /* 0x000e640000001000 */
[----:B-1----:R-:W-:-:S04]  /*17f60*/  FFMA R0, R56, R33, -1 ;  /* 0xbf80000038007423 */ /* 0x002fc80000000021 */
[----:B------:R-:W-:-:S04]  /*17f70*/  FADD.FTZ R0, -R0, -RZ ;  /* 0x800000ff00007221 */ /* 0x000fc80000010100 */
[----:B------:R-:W-:-:S07]  /*17f80*/  FFMA R33, R33, R0, R33 ;  /* 0x0000000021217223 */ /* 0x000fce0000000021 */
.L_x_453:
[----:B------:R-:W-:Y:S05]  /*17f90*/  BSYNC B1 ;  /* 0x0000000000017941 */ /* 0x000fea0003800000 */
.L_x_451:
        /* <DEDUP_REMOVED lines=10> */
.L_x_455:
[----:B------:R-:W1:Y:S02]  /*18040*/  MUFU.RCP R3, R24 ;  /* 0x0000001800037308 */ /* 0x000e640000001000 */
[----:B-1----:R-:W-:-:S04]  /*18050*/  FFMA R0, R24, R3, -1 ;  /* 0xbf80000018007423 */ /* 0x002fc80000000003 */
[----:B------:R-:W-:-:S04]  /*18060*/  FADD.FTZ R0, -R0, -RZ ;  /* 0x800000ff00007221 */ /* 0x000fc80000010100 */
[----:B------:R-:W-:-:S07]  /*18070*/  FFMA R38, R3, R0, R3 ;  /* 0x0000000003267223 */ /* 0x000fce0000000003 */
.L_x_456:
[----:B------:R-:W-:Y:S05]  /*18080*/  BSYNC B1 ;  /* 0x0000000000017941 */ /* 0x000fea0003800000 */
.L_x_454:
        /* <DEDUP_REMOVED lines=10> */
.L_x_458:
[----:B------:R-:W1:Y:S02]  /*18130*/  MUFU.RCP R3, R26 ;  /* 0x0000001a00037308 */ /* 0x000e640000001000 */
[----:B-1----:R-:W-:-:S04]  /*18140*/  FFMA R0, R26, R3, -1 ;  /* 0xbf8000001a007423 */ /* 0x002fc80000000003 */
[----:B------:R-:W-:-:S04]  /*18150*/  FADD.FTZ R0, -R0, -RZ ;  /* 0x800000ff00007221 */ /* 0x000fc80000010100 */
[----:B------:R-:W-:-:S07]  /*18160*/  FFMA R24, R3, R0, R3 ;  /* 0x0000000003187223 */ /* 0x000fce0000000003 */
.L_x_459:
[----:B------:R-:W-:Y:S05]  /*18170*/  BSYNC B1 ;  /* 0x0000000000017941 */ /* 0x000fea0003800000 */
.L_x_457:
        /* <DEDUP_REMOVED lines=10> */
.L_x_461:
[----:B------:R-:W1:Y:S02]  /*18220*/  MUFU.RCP R0, R27 ;  /* 0x0000001b00007308 */ /* 0x000e640000001000 */
[----:B-1----:R-:W-:-:S04]  /*18230*/  FFMA R2, R27, R0, -1 ;  /* 0xbf8000001b027423 */ /* 0x002fc80000000000 */
[----:B------:R-:W-:-:S04]  /*18240*/  FADD.FTZ R35, -R2, -RZ ;  /* 0x800000ff02237221 */ /* 0x000fc80000010100 */
[----:B------:R-:W-:-:S07]  /*18250*/  FFMA R35, R0, R35, R0 ;  /* 0x0000002300237223 */ /* 0x000fce0000000000 */
.L_x_462:
[----:B------:R-:W-:Y:S05]  /*18260*/  BSYNC B1 ;  /* 0x0000000000017941 */ /* 0x000fea0003800000 */
.L_x_460:
        /* <DEDUP_REMOVED lines=10> */
.L_x_464:
[----:B------:R-:W1:Y:S02]  /*18310*/  MUFU.RCP R26, R31 ;  /* 0x0000001f001a7308 */ /* 0x000e640000001000 */
[----:B-1----:R-:W-:-:S04]  /*18320*/  FFMA R0, R31, R26, -1 ;  /* 0xbf8000001f007423 */ /* 0x002fc8000000001a */
[----:B------:R-:W-:-:S04]  /*18330*/  FADD.FTZ R3, -R0, -RZ ;  /* 0x800000ff00037221 */ /* 0x000fc80000010100 */
[----:B------:R-:W-:-:S07]  /*18340*/  FFMA R26, R26, R3, R26 ;  /* 0x000000031a1a7223 */ /* 0x000fce000000001a */
.L_x_465:
[----:B------:R-:W-:Y:S05]  /*18350*/  BSYNC B1 ;  /* 0x0000000000017941 */ /* 0x000fea0003800000 */
.L_x_463:
        /* <DEDUP_REMOVED lines=10> */
.L_x_467:
[----:B------:R-:W1:Y:S02]  /*18400*/  MUFU.RCP R27, R34 ;  /* 0x00000022001b7308 */ /* 0x000e640000001000 */
[----:B-1----:R-:W-:-:S04]  /*18410*/  FFMA R0, R34, R27, -1 ;  /* 0xbf80000022007423 */ /* 0x002fc8000000001b */
[----:B------:R-:W-:-:S04]  /*18420*/  FADD.FTZ R0, -R0, -RZ ;  /* 0x800000ff00007221 */ /* 0x000fc80000010100 */
[----:B------:R-:W-:-:S07]  /*18430*/  FFMA R27, R27, R0, R27 ;  /* 0x000000001b1b7223 */ /* 0x000fce000000001b */
.L_x_468:
[----:B------:R-:W-:Y:S05]  /*18440*/  BSYNC B1 ;  /* 0x0000000000017941 */ /* 0x000fea0003800000 */
.L_x_466:
        /* <DEDUP_REMOVED lines=10> */
.L_x_470:
[----:B------:R-:W1:Y:S02]  /*184f0*/  MUFU.RCP R31, R36 ;  /* 0x00000024001f7308 */ /* 0x000e640000001000 */
[----:B-1----:R-:W-:-:S04]  /*18500*/  FFMA R0, R36, R31, -1 ;  /* 0xbf80000024007423 */ /* 0x002fc8000000001f */
[----:B------:R-:W-:-:S04]  /*18510*/  FADD.FTZ R0, -R0, -RZ ;  /* 0x800000ff00007221 */ /* 0x000fc80000010100 */
[----:B------:R-:W-:-:S07]  /*18520*/  FFMA R31, R31, R0, R31 ;  /* 0x000000001f1f7223 */ /* 0x000fce000000001f */
.L_x_471:
[----:B------:R-:W-:Y:S05]  /*18530*/  BSYNC B1 ;  /* 0x0000000000017941 */ /* 0x000fea0003800000 */
.L_x_469:
        /* <DEDUP_REMOVED lines=10> */
.L_x_473:
[----:B------:R-:W1:Y:S02]  /*185e0*/  MUFU.RCP R34, R37 ;  /* 0x0000002500227308 */ /* 0x000e640000001000 */
[----:B-1----:R-:W-:-:S04]  /*185f0*/  FFMA R0, R37, R34, -1 ;  /* 0xbf80000025007423 */ /* 0x002fc80000000022 */
[----:B------:R-:W-:-:S04]  /*18600*/  FADD.FTZ R3, -R0, -RZ ;  /* 0x800000ff00037221 */ /* 0x000fc80000010100 */
[----:B------:R-:W-:-:S07]  /*18610*/  FFMA R34, R34, R3, R34 ;  /* 0x0000000322227223 */ /* 0x000fce0000000022 */
.L_x_474:
[----:B------:R-:W-:Y:S05]  /*18620*/  BSYNC B1 ;  /* 0x0000000000017941 */ /* 0x000fea0003800000 */
.L_x_472:
        /* <DEDUP_REMOVED lines=10> */
.L_x_476:
[----:B------:R-:W1:Y:S02]  /*186d0*/  MUFU.RCP R3, R40 ;  /* 0x0000002800037308 */ /* 0x000e640000001000 */
[----:B-1----:R-:W-:-:S04]  /*186e0*/  FFMA R0, R40, R3, -1 ;  /* 0xbf80000028007423 */ /* 0x002fc80000000003 */
[----:B------:R-:W-:-:S04]  /*186f0*/  FADD.FTZ R0, -R0, -RZ ;  /* 0x800000ff00007221 */ /* 0x000fc80000010100 */
[----:B------:R-:W-:-:S07]  /*18700*/  FFMA R36, R3, R0, R3 ;  /* 0x0000000003247223 */ /* 0x000fce0000000003 */
.L_x_477:
[----:B------:R-:W-:Y:S05]  /*18710*/  BSYNC B1 ;  /* 0x0000000000017941 */ /* 0x000fea0003800000 */
.L_x_475:
        /* <DEDUP_REMOVED lines=10> */
.L_x_479:
[----:B------:R-:W1:Y:S02]  /*187c0*/  MUFU.RCP R37, R20 ;  /* 0x0000001400257308 */ /* 0x000e640000001000 */
[----:B-1----:R-:W-:-:S04]  /*187d0*/  FFMA R0, R20, R37, -1 ;  /* 0xbf80000014007423 */ /* 0x002fc80000000025 */
[----:B------:R-:W-:-:S04]  /*187e0*/  FADD.FTZ R0, -R0, -RZ ;  /* 0x800000ff00007221 */ /* 0x000fc80000010100 */
[----:B------:R-:W-:-:S07]  /*187f0*/  FFMA R37, R37, R0, R37 ;  /* 0x0000000025257223 */ /* 0x000fce0000000025 */
.L_x_480:
[----:B------:R-:W-:Y:S05]  /*18800*/  BSYNC B1 ;  /* 0x0000000000017941 */ /* 0x000fea0003800000 */
.L_x_478:
        /* <DEDUP_REMOVED lines=10> */
.L_x_482:
[----:B------:R-:W1:Y:S02]  /*188b0*/  MUFU.RCP R0, R21 ;  /* 0x0000001500007308 */ /* 0x000e640000001000 */
[----:B-1----:R-:W-:-:S04]  /*188c0*/  FFMA R2, R21, R0, -1 ;  /* 0xbf80000015027423 */ /* 0x002fc80000000000 */
[----:B------:R-:W-:-:S04]  /*188d0*/  FADD.FTZ R39, -R2, -RZ ;  /* 0x800000ff02277221 */ /* 0x000fc80000010100 */
[----:B------:R-:W-:-:S07]  /*188e0*/  FFMA R39, R0, R39, R0 ;  /* 0x0000002700277223 */ /* 0x000fce0000000000 */
.L_x_483:
[----:B------:R-:W-:Y:S05]  /*188f0*/  BSYNC B1 ;  /* 0x0000000000017941 */ /* 0x000fea0003800000 */
.L_x_481:
        /* <DEDUP_REMOVED lines=10> */
.L_x_485:
[----:B------:R-:W1:Y:S02]  /*189a0*/  MUFU.RCP R3, R22 ;  /* 0x0000001600037308 */ /* 0x000e640000001000 */
[----:B-1----:R-:W-:-:S04]  /*189b0*/  FFMA R0, R22, R3, -1 ;  /* 0xbf80000016007423 */ /* 0x002fc80000000003 */
[----:B------:R-:W-:-:S04]  /*189c0*/  FADD.FTZ R0, -R0, -RZ ;  /* 0x800000ff00007221 */ /* 0x000fc80000010100 */
[----:B------:R-:W-:-:S07]  /*189d0*/  FFMA R40, R3, R0, R3 ;  /* 0x0000000003287223 */ /* 0x000fce0000000003 */
.L_x_486:
[----:B------:R-:W-:Y:S05]  /*189e0*/  BSYNC B1 ;  /* 0x0000000000017941 */ /* 0x000fea0003800000 */
.L_x_484:
        /* <DEDUP_REMOVED lines=10> */
.L_x_488:
[----:B------:R-:W1:Y:S02]  /*18a90*/  MUFU.RCP R0, R23 ;  /* 0x0000001700007308 */ /* 0x000e640000001000 */
[----:B-1----:R-:W-:-:S04]  /*18aa0*/  FFMA R2, R23, R0, -1 ;  /* 0xbf80000017027423 */ /* 0x002fc80000000000 */
[----:B------:R-:W-:-:S04]  /*18ab0*/  FADD.FTZ R41, -R2, -RZ ;  /* 0x800000ff02297221 */ /* 0x000fc80000010100 */
[----:B------:R-:W-:-:S07]  /*18ac0*/  FFMA R41, R0, R41, R0 ;  /* 0x0000002900297223 */ /* 0x000fce0000000000 */
.L_x_489:
[----:B------:R-:W-:Y:S05]  /*18ad0*/  BSYNC B1 ;  /* 0x0000000000017941 */ /* 0x000fea0003800000 */
.L_x_487:
        /* <DEDUP_REMOVED lines=10> */
.L_x_491:
[----:B------:R-:W1:Y:S02]  /*18b80*/  MUFU.RCP R42, R25 ;  /* 0x00000019002a7308 */ /* 0x000e640000001000 */
[----:B-1----:R-:W-:-:S04]  /*18b90*/  FFMA R0, R25, R42, -1 ;  /* 0xbf80000019007423 */ /* 0x002fc8000000002a */
[----:B------:R-:W-:-:S04]  /*18ba0*/  FADD.FTZ R3, -R0, -RZ ;  /* 0x800000ff00037221 */ /* 0x000fc80000010100 */
[----:B------:R-:W-:-:S07]  /*18bb0*/  FFMA R42, R42, R3, R42 ;  /* 0x000000032a2a7223 */ /* 0x000fce000000002a */
.L_x_492:
[----:B------:R-:W-:Y:S05]  /*18bc0*/  BSYNC B1 ;  /* 0x0000000000017941 */ /* 0x000fea0003800000 */
.L_x_490:
        /* <DEDUP_REMOVED lines=10> */
.L_x_494:
[----:B------:R-:W1:Y:S02]  /*18c70*/  MUFU.RCP R25, R30 ;  /* 0x0000001e00197308 */ /* 0x000e640000001000 */
[----:B-1----:R-:W-:-:S04]  /*18c80*/  FFMA R0, R30, R25, -1 ;  /* 0xbf8000001e007423 */ /* 0x002fc80000000019 */
[----:B------:R-:W-:-:S04]  /*18c90*/  FADD.FTZ R0, -R0, -RZ ;  /* 0x800000ff00007221 */ /* 0x000fc80000010100 */
[----:B------:R-:W-:-:S07]  /*18ca0*/  FFMA R25, R25, R0, R25 ;  /* 0x0000000019197223 */ /* 0x000fce0000000019 */
.L_x_495:
[----:B------:R-:W-:Y:S05]  /*18cb0*/  BSYNC B1 ;  /* 0x0000000000017941 */ /* 0x000fea0003800000 */
.L_x_493:
        /* <DEDUP_REMOVED lines=8> */
.L_x_496:
[----:B------:R-:W1:Y:S02]  /*18d40*/  MUFU.RCP R3, R32 ;  /* 0x0000002000037308 */ /* 0x000e640000001000 */
[----:B-1----:R-:W-:-:S04]  /*18d50*/  FFMA R0, R32, R3, -1 ;  /* 0xbf80000020007423 */ /* 0x002fc80000000003 */
[----:B------:R-:W-:-:S04]  /*18d60*/  FADD.FTZ R0, -R0, -RZ ;  /* 0x800000ff00007221 */ /* 0x000fc80000010100 */
[----:B------:R-:W-:-:S07]  /*18d70*/  FFMA R0, R3, R0, R3 ;  /* 0x0000000003007223 */ /* 0x000fce0000000003 */
.L_x_497:
        /* <DEDUP_REMOVED lines=8> */
[----:B------:R-:W-:Y:S01]  /*18e00*/  F2FP.F16.F32.PACK_AB R38, R42, R41 ;  /* 0x000000292a26723e */ /* 0x000fe200000000ff */
[----:B------:R1:W-:Y:S01]  /*18e10*/  STSM.16.M88.4 [R14+0x6200], R20 ;  /* 0x006200140e007844 */ /* 0x0003e20000000200 */
        /* <DEDUP_REMOVED lines=19> */
.L_x_499:
[----:B------:R-:W-:Y:S05]  /*18f50*/  BSYNC B0 ;  /* 0x0000000000007941 */ /* 0x000fea0003800000 */
.L_x_498:
[----:B------:R-:W-:Y:S06]  /*18f60*/  BAR.SYNC.DEFER_BLOCKING 0x1, 0x100 ;  /* 0x0044000000007b1d */ /* 0x000fec0000010000 */
[----:B------:R-:W-:Y:S04]  /*18f70*/  BSSY B0, `(.L_x_500) ;  /* 0x000000a000007945 */ /* 0x000fe80003800000 */
[----:B------:R-:W-:Y:S05]  /*18f80*/  @P0 BRA `(.L_x_501) ;  /* 0x0000000000200947 */ /* 0x000fea0003800000 */
[----:B------:R-:W-:-:S06]  /*18f90*/  UISETP.NE.AND UP0, UPT, UR43, 0x3, UPT ;  /* 0x000000032b00788c */ /* 0x000fcc000bf05270 */
[----:B------:R-:W-:-:S13]  /*18fa0*/  PLOP3.LUT P2, PT, PT, PT, UP0, 0x80, 0x0 ;  /* 0x000000000000781c */ /* 0x000fda0003f4f008 */
[----:B------:R-:W-:Y:S05]  /*18fb0*/  @!P2 BRA `(.L_x_502) ;  /* 0x000000000004a947 */ /* 0x000fea0003800000 */
[----:B------:R-:W-:Y:S01]  /*18fc0*/  BPT.TRAP 0x1 ;  /* 0x000000040000795c */ /* 0x000fe20000300000 */
.L_x_502:
[----:B------:R-:W-:-:S04]  /*18fd0*/  ULEA UR4, UR8, UR46, 0x3 ;  /* 0x0000002e08047291 */ /* 0x000fc8000f8e183f */
[----:B------:R-:W-:-:S04]  /*18fe0*/  UIADD3 UR4, UR4, 0x50, URZ ;  /* 0x0000005004047890 */ /* 0x000fc8000fffe03f */
[----:B------:R-:W-:-:S09]  /*18ff0*/  UPRMT UR4, UR47, 0x654, UR4 ;  /* 0x000006542f047896 */ /* 0x000fd20008000004 */
[----:B------:R-:W-:Y:S03]  /*19000*/  SYNCS.ARRIVE.TRANS64.RED.A1T0 RZ, [UR4], RZ ;  /* 0x000000ffffff79a7 */ /* 0x000fe60008100404 */
.L_x_501:
[----:B------:R-:W-:Y:S05]  /*19010*/  BSYNC B0 ;  /* 0x0000000000007941 */ /* 0x000fea0003800000 */
.L_x_500:
        /* <DEDUP_REMOVED lines=9> */
.L_x_505:
[C---:B------:R-:W-:Y:S01]  /*190b0*/  LEA R0, R12.reuse, UR46, 0x3 ;  /* 0x0000002e0c007c11 */ /* 0x040fe2000f8e18ff */
[----:B------:R-:W-:Y:S01]  /*190c0*/  BSSY B1, `(.L_x_506) ;  /* 0x0000006000017945 */ /* 0x000fe20003800000 */
[----:B------:R-:W-:Y:S02]  /*190d0*/  SHF.L.U32 R3, R13, 0x1f, RZ ;  /* 0x0000001f0d037819 */ /* 0x000fe400000006ff */
[----:B-1----:R-:W-:Y:S02]  /*190e0*/  @!P1 LEA R21, R12, R15, 0xd ;  /* 0x0000000f0c159211 */ /* 0x002fe400078e68ff */
[----:B------:R-:W1:Y:S02]  /*190f0*/  SYNCS.PHASECHK.TRANS64.TRYWAIT P2, [R0+URZ+0x30], R3 ;  /* 0x00003003000075a7 */ /* 0x000e64000804017f */
[----:B------:R-:W-:Y:S01]  /*19100*/  @!P1 LEA R2, R18, R21, 0x1 ;  /* 0x0000001512029211 */ /* 0x000fe200078e08ff */
[----:B-1----:R-:W-:Y:S06]  /*19110*/  @!P2 BRA `(.L_x_507) ;  /* 0x0000013800f8a947 */ /* 0x002fec0003800000 */
.L_x_1115:
[----:B------:R-:W-:Y:S05]  /*19120*/  BSYNC B1 ;  /* 0x0000000000017941 */ /* 0x000fea0003800000 */
.L_x_506:
        /* <DEDUP_REMOVED lines=8> */
.L_x_504:
[----:B------:R-:W-:Y:S05]  /*191b0*/  BSYNC B0 ;  /* 0x0000000000007941 */ /* 0x000fea0003800000 */
.L_x_503:
[----:B------:R-:W2:Y:S04]  /*191c0*/  LDL.LU R3, [R1+0x100] ;  /* 0x0001000001037983 */ /* 0x000ea80000300800 */
[----:B------:R-:W5:Y:S04]  /*191d0*/  LDL.LU R2, [R1+0x104] ;  /* 0x0001040001027983 */ /* 0x000f680000300800 */
[----:B------:R-:W5:Y:S04]  /*191e0*/  LDL.LU R0, [R1+0x108] ;  /* 0x0001080001007983 */ /* 0x000f680000300800 */
[----:B------:R-:W5:Y:S04]  /*191f0*/  LDL.LU R27, [R1+0x10c] ;  /* 0x00010c00011b7983 */ /* 0x000f680000300800 */
[----:B------:R-:W5:Y:S04]  /*19200*/  LDL.LU R33, [R1+0x110] ;  /* 0x0001100001217983 */ /* 0x000f680000300800 */
[----:B------:R-:W5:Y:S04]  /*19210*/  LDL.LU R31, [R1+0x114] ;  /* 0x00011400011f7983 */ /* 0x000f680000300800 */
        /* <DEDUP_REMOVED lines=13> */
[----:B------:R-:W-:Y:S02]  /*192f0*/  HADD2.F32 R39, -RZ, R11.H1_H1 ;  /* 0x3000000bff277230 */ /* 0x000fe40000004100 */
[----:B----4-:R-:W-:Y:S02]  /*19300*/  HADD2.F32 R40, -RZ, R6.H1_H1 ;  /* 0x30000006ff287230 */ /* 0x010fe40000004100 */
[----:B------:R-:W-:Y:S02]  /*19310*/  HADD2.F32 R46, -RZ, R7.H0_H0 ;  /* 0x20000007ff2e7230 */ /* 0x000fe40000004100 */
[C---:B--2---:R-:W-:Y:S01]  /*19320*/  FMUL R3, R17.reuse, R3 ;  /* 0x0000000311037220 */ /* 0x044fe20000400000 */
[C---:B-----5:R-:W-:Y:S01]  /*19330*/  FMUL R23, R17.reuse, R2 ;  /* 0x0000000211177220 */ /* 0x060fe20000400000 */
[----:B------:R-:W-:Y:S02]  /*19340*/  HADD2.F32 R2, -RZ, R9.H0_H0 ;  /* 0x20000009ff027230 */ /* 0x000fe40000004100 */
[----:B------:R-:W-:Y:S01]  /*19350*/  FFMA R21, R16, R21, R3 ;  /* 0x0000001510157223 */ /* 0x000fe20000000003 */
[----:B------:R-:W-:Y:S01]  /*19360*/  FMUL R25, R17, R0 ;  /* 0x0000000011197220 */ /* 0x000fe20000400000 */
[----:B------:R-:W-:-:S03]  /*19370*/  HADD2.F32 R0, -RZ, R8.H1_H1 ;  /* 0x30000008ff007230 */ /* 0x000fc60000004100 */
[C---:B------:R-:W-:Y:S01]  /*19380*/  FFMA R25, R16.reuse, R2, R25 ;  /* 0x0000000210197223 */ /* 0x040fe20000000019 */
[--C-:B------:R-:W-:Y:S02]  /*19390*/  HADD2.F32 R2, -RZ, R10.reuse.H1_H1 ;  /* 0x3000000aff027230 */ /* 0x100fe40000004100 */
[C---:B------:R-:W-:Y:S01]  /*193a0*/  FFMA R23, R16.reuse, R0, R23 ;  /* 0x0000000010177223 */ /* 0x040fe20000000017 */
[----:B------:R-:W-:Y:S01]  /*193b0*/  MOV R0, 0x3bbb989d ;  /* 0x3bbb989d00007802 */ /* 0x000fe20000000f00 */
[C---:B------:R-:W-:Y:S01]  /*193c0*/  FMUL R3, R17.reuse, R33 ;  /* 0x0000002111037220 */ /* 0x040fe20000400000 */
[C---:B------:R-:W-:Y:S01]  /*193d0*/  FMUL R27, R17.reuse, R27 ;  /* 0x0000001b111b7220 */ /* 0x040fe20000400000 */
[----:B------:R-:W-:Y:S01]  /*193e0*/  FMUL R33, R17, R31 ;  /* 0x0000001f11217220 */ /* 0x000fe20000400000 */
[----:B------:R-:W-:Y:S02]  /*193f0*/  HADD2.F32 R31, -RZ, R10.H0_H0 ;  /* 0x2000000aff1f7230 */ /* 0x000fe40000004100 */
[----:B------:R-:W-:Y:S01]  /*19400*/  FFMA R27, R16, R20, R27 ;  /* 0x00000014101b7223 */ /* 0x000fe2000000001b */
[----:B------:R-:W-:-:S02]  /*19410*/  HADD2.F32 R20, -RZ, R11.H0_H0 ;  /* 0x2000000bff147230 */ /* 0x000fc40000004100 */
[C---:B------:R-:W-:Y:S01]  /*19420*/  FFMA R35, R16.reuse, R2, R33 ;  /* 0x0000000210237223 */ /* 0x040fe20000000021 */
[----:B------:R-:W-:Y:S01]  /*19430*/  MOV R2, 0x437c0000 ;  /* 0x437c000000027802 */ /* 0x000fe20000000f00 */
[C---:B------:R-:W-:Y:S01]  /*19440*/  FFMA R31, R16.reuse, R31, R3 ;  /* 0x0000001f101f7223 */ /* 0x040fe20000000003 */
[----:B------:R-:W-:Y:S01]  /*19450*/  FFMA.SAT R3, -R21, R0, 0.5 ;  /* 0x3f00000015037423 */ /* 0x000fe20000002100 */
[----:B------:R-:W-:Y:S01]  /*19460*/  FMUL R37, R17, R32 ;  /* 0x0000002011257220 */ /* 0x000fe20000400000 */
[----:B------:R-:W-:Y:S01]  /*19470*/  FFMA.SAT R43, -R23, R0, 0.5 ;  /* 0x3f000000172b7423 */ /* 0x000fe20000002100 */
[----:B------:R-:W-:Y:S01]  /*19480*/  FMUL R33, R17, R24 ;  /* 0x0000001811217220 */ /* 0x000fe20000400000 */
[----:B------:R-:W-:Y:S01]  /*19490*/  FFMA.RM R3, R3, R2, 12582913 ;  /* 0x4b40000103037423 */ /* 0x000fe20000004002 */
[--C-:B------:R-:W-:Y:S02]  /*194a0*/  HADD2.F32 R24, -RZ, R4.reuse.H0_H0 ;  /* 0x20000004ff187230 */ /* 0x100fe40000004100 */
[----:B------:R-:W-:Y:S01]  /*194b0*/  FMUL R41, R17, R22 ;  /* 0x0000001611297220 */ /* 0x000fe20000400000 */
[C---:B------:R-:W-:Y:S01]  /*194c0*/  FFMA R37, R16.reuse, R20, R37 ;  /* 0x0000001410257223 */ /* 0x040fe20000000025 */
[----:B------:R-:W-:Y:S01]  /*194d0*/  FADD R22, R3, -12583039 ;  /* 0xcb40007f03167421 */ /* 0x000fe20000000000 */
[----:B------:R-:W-:Y:S01]  /*194e0*/  FFMA.RM R20, R43, R2, 12582913 ;  /* 0x4b4000012b147423 */ /* 0x000fe20000004002 */
[----:B------:R-:W-:Y:S01]  /*194f0*/  FFMA R41, R16, R24, R41 ;  /* 0x0000001810297223 */ /* 0x000fe20000000029 */
[----:B------:R-:W-:Y:S01]  /*19500*/  FFMA.SAT R45, -R25, R0, 0.5 ;  /* 0x3f000000192d7423 */ /* 0x000fe20000002100 */
[----:B------:R-:W-:Y:S01]  /*19510*/  FFMA R22, -R21, 1.4426950216293334961, -R22 ;  /* 0x3fb8aa3b15167823 */ /* 0x000fe20000000916 */
[----:B------:R-:W-:Y:S01]  /*19520*/  FADD R24, R20, -12583039 ;  /* 0xcb40007f14187421 */ /* 0x000fe20000000000 */
[----:B------:R-:W-:Y:S01]  /*19530*/  FFMA R39, R16, R39, R33 ;  /* 0x0000002710277223 */ /* 0x000fe20000000021 */
[----:B------:R-:W-:Y:S01]  /*19540*/  FMUL R33, R17, R26 ;  /* 0x0000001a11217220 */ /* 0x000fe20000400000 */
[----:B------:R-:W-:Y:S01]  /*19550*/  FFMA R22, -R21, 1.925963033500011079e-08, R22 ;  /* 0x32a5706015167823 */ /* 0x000fe20000000116 */
[----:B------:R-:W-:Y:S01]  /*19560*/  FFMA R24, -R23, 1.4426950216293334961, -R24 ;  /* 0x3fb8aa3b17187823 */ /* 0x000fe20000000918 */
[----:B------:R-:W-:Y:S01]  /*19570*/  FFMA.RM R21, R45, R2, 12582913 ;  /* 0x4b4000012d157423 */ /* 0x000fe20000004002 */
[----:B------:R-:W-:-:S02]  /*19580*/  HADD2.F32 R43, -RZ, R4.H1_H1 ;  /* 0x30000004ff2b7230 */ /* 0x000fc40000004100 */
[-C--:B------:R-:W-:Y:S01]  /*19590*/  FFMA.SAT R47, -R31, R0.reuse, 0.5 ;  /* 0x3f0000001f2f7423 */ /* 0x080fe20000002100 */
[----:B------:R-:W-:Y:S01]  /*195a0*/  FFMA R24, -R23, 1.925963033500011079e-08, R24 ;  /* 0x32a5706017187823 */ /* 0x000fe20000000118 */
[----:B------:R-:W-:Y:S01]  /*195b0*/  FADD R26, R21, -12583039 ;  /* 0xcb40007f151a7421 */ /* 0x000fe20000000000 */
[----:B------:R-:W-:Y:S01]  /*195c0*/  FFMA.SAT R23, -R27, R0, 0.5 ;  /* 0x3f0000001b177423 */ /* 0x000fe20000002100 */
[----:B------:R-:W-:Y:S01]  /*195d0*/  FFMA R43, R16, R43, R33 ;  /* 0x0000002b102b7223 */ /* 0x000fe20000000021 */
[----:B------:R-:W-:Y:S01]  /*195e0*/  FMUL R33, R17, R30 ;  /* 0x0000001e11217220 */ /* 0x000fe20000400000 */
[----:B------:R-:W-:Y:S01]  /*195f0*/  FFMA R26, -R25, 1.4426950216293334961, -R26 ;  /* 0x3fb8aa3b191a7823 */ /* 0x000fe2000000091a */
[----:B------:R-:W-:Y:S01]  /*19600*/  FFMA.RM R23, R23, R2, 12582913 ;  /* 0x4b40000117177423 */ /* 0x000fe20000004002 */
[----:B------:R-:W-:Y:S01]  /*19610*/  FFMA.SAT R49, -R35, R0, 0.5 ;  /* 0x3f00000023317423 */ /* 0x000fe20000002100 */
[--C-:B------:R-:W-:Y:S02]  /*19620*/  HADD2.F32 R45, -RZ, R5.reuse.H0_H0 ;  /* 0x20000005ff2d7230 */ /* 0x100fe40000004100 */
[----:B------:R-:W-:Y:S01]  /*19630*/  FFMA R26, -R25, 1.925963033500011079e-08, R26 ;  /* 0x32a57060191a7823 */ /* 0x000fe2000000011a */
[----:B------:R-:W-:Y:S01]  /*19640*/  FADD R30, R23, -12583039 ;  /* 0xcb40007f171e7421 */ /* 0x000fe20000000000 */
[----:B------:R-:W-:Y:S01]  /*19650*/  FFMA.RM R25, R47, R2, 12582913 ;  /* 0x4b4000012f197423 */ /* 0x000fe20000004002 */
[----:B------:R-:W-:-:S02]  /*19660*/  HADD2.F32 R47, -RZ, R5.H1_H1 ;  /* 0x30000005ff2f7230 */ /* 0x000fc40000004100 */
[----:B------:R-:W-:Y:S01]  /*19670*/  FFMA R45, R16, R45, R33 ;  /* 0x0000002d102d7223 */ /* 0x000fe20000000021 */
[----:B------:R-:W-:Y:S01]  /*19680*/  FFMA R30, -R27, 1.4426950216293334961, -R30 ;  /* 0x3fb8aa3b1b1e7823 */ /* 0x000fe2000000091e */
[----:B------:R-:W-:Y:S01]  /*19690*/  FADD R32, R25, -12583039 ;  /* 0xcb40007f19207421 */ /* 0x000fe20000000000 */
[----:B------:R-:W-:Y:S01]  /*196a0*/  FMUL R33, R17, R36 ;  /* 0x0000002411217220 */ /* 0x000fe20000400000 */
[----:B------:R-:W-:Y:S01]  /*196b0*/  FFMA.SAT R51, -R39, R0, 0.5 ;  /* 0x3f00000027337423 */ /* 0x000fe20000002100 */
[----:B------:R-:W-:Y:S01]  /*196c0*/  FFMA R27, -R27, 1.925963033500011079e-08, R30 ;  /* 0x32a570601b1b7823 */ /* 0x000fe2000000011e */
[----:B------:R-:W-:Y:S01]  /*196d0*/  FFMA R32, -R31, 1.4426950216293334961, -R32 ;  /* 0x3fb8aa3b1f207823 */ /* 0x000fe20000000920 */
[----:B------:R-:W-:Y:S01]  /*196e0*/  FFMA.RM R30, R49, R2, 12582913 ;  /* 0x4b400001311e7423 */ /* 0x000fe20000004002 */
[----:B------:R-:W-:Y:S01]  /*196f0*/  FMUL R49, R17, R34 ;  /* 0x0000002211317220 */ /* 0x000fe20000400000 */
[----:B------:R-:W-:Y:S02]  /*19700*/  HADD2.F32 R34, -RZ, R6.H0_H0 ;  /* 0x20000006ff227230 */ /* 0x000fe40000004100 */
[----:B------:R-:W-:Y:S01]  /*19710*/  FFMA R31, -R31, 1.925963033500011079e-08, R32 ;  /* 0x32a570601f1f7823 */ /* 0x000fe20000000120 */
[----:B------:R-:W-:Y:S01]  /*19720*/  FADD R32, R30, -12583039 ;  /* 0xcb40007f1e207421 */ /* 0x000fe20000000000 */
[C---:B------:R-:W-:Y:S01]  /*19730*/  FFMA R47, R16.reuse, R47, R33 ;  /* 0x0000002f102f7223 */ /* 0x040fe20000000021 */
[----:B------:R-:W-:Y:S01]  /*19740*/  FFMA.SAT R33, -R37, R0, 0.5 ;  /* 0x3f00000025217423 */ /* 0x000fe20000002100 */
[----:B------:R-:W-:Y:S01]  /*19750*/  FFMA R49, R16, R34, R49 ;  /* 0x0000002210317223 */ /* 0x000fe20000000031 */
[----:B------:R-:W-:Y:S01]  /*19760*/  FFMA R32, -R35, 1.4426950216293334961, -R32 ;  /* 0x3fb8aa3b23207823 */ /* 0x000fe20000000920 */
[----:B------:R-:W-:Y:S01]  /*19770*/  FFMA.SAT R53, -R47, R0, 0.5 ;  /* 0x3f0000002f357423 */ /* 0x000fe20000002100 */
[-C--:B------:R-:W-:Y:S01]  /*19780*/  FFMA.RM R33, R33, R2.reuse, 12582913 ;  /* 0x4b40000121217423 */ /* 0x080fe20000004002 */
[----:B------:R-:W1:Y:S01]  /*19790*/  MUFU.EX2 R22, R22 ;  /* 0x0000001600167308 */ /* 0x000e620000000800 */
[----:B------:R-:W-:Y:S01]  /*197a0*/  FFMA R34, -R35, 1.925963033500011079e-08, R32 ;  /* 0x32a5706023227823 */ /* 0x000fe20000000120 */
[----:B------:R-:W-:Y:S01]  /*197b0*/  FFMA.RM R32, R51, R2, 12582913 ;  /* 0x4b40000133207423 */ /* 0x000fe20000004002 */
[----:B------:R-:W-:Y:S01]  /*197c0*/  FMUL R35, R17, R42 ;  /* 0x0000002a11237220 */ /* 0x000fe20000400000 */
[----:B------:R-:W-:Y:S01]  /*197d0*/  FFMA.SAT R51, -R41, R0, 0.5 ;  /* 0x3f00000029337423 */ /* 0x000fe20000002100 */
[----:B------:R-:W-:Y:S01]  /*197e0*/  FADD R36, R33, -12583039 ;  /* 0xcb40007f21247421 */ /* 0x000fe20000000000 */
[----:B------:R-:W-:Y:S01]  /*197f0*/  FADD R38, R32, -12583039 ;  /* 0xcb40007f20267421 */ /* 0x000fe20000000000 */
[----:B------:R-:W-:Y:S01]  /*19800*/  FFMA R35, R16, R40, R35 ;  /* 0x0000002810237223 */ /* 0x000fe20000000023 */
[-C--:B------:R-:W-:Y:S01]  /*19810*/  FFMA.RM R40, R51, R2.reuse, 12582913 ;  /* 0x4b40000133287423 */ /* 0x080fe20000004002 */
[----:B------:R-:W-:Y:S01]  /*19820*/  FFMA R36, -R37, 1.4426950216293334961, -R36 ;  /* 0x3fb8aa3b25247823 */ /* 0x000fe20000000924 */
[----:B------:R-:W-:Y:S01]  /*19830*/  FFMA R38, -R39, 1.4426950216293334961, -R38 ;  /* 0x3fb8aa3b27267823 */ /* 0x000fe20000000926 */
[----:B------:R-:W-:Y:S01]  /*19840*/  FFMA.RM R53, R53, R2, 12582913 ;  /* 0x4b40000135357423 */ /* 0x000fe20000004002 */
[----:B------:R-:W-:Y:S01]  /*19850*/  FADD R42, R40, -12583039 ;  /* 0xcb40007f282a7421 */ /* 0x000fe20000000000 */
[----:B------:R-:W-:Y:S01]  /*19860*/  FFMA R36, -R37, 1.925963033500011079e-08, R36 ;  /* 0x32a5706025247823 */ /* 0x000fe20000000124 */
[----:B------:R-:W-:Y:S01]  /*19870*/  FFMA R38, -R39, 1.925963033500011079e-08, R38 ;  /* 0x32a5706027267823 */ /* 0x000fe20000000126 */
[----:B------:R-:W-:Y:S01]  /*19880*/  FFMA.SAT R39, -R43, R0, 0.5 ;  /* 0x3f0000002b277423 */ /* 0x000fe20000002100 */
[----:B------:R-:W-:Y:S01]  /*19890*/  FMUL R37, R17, R44 ;  /* 0x0000002c11257220 */ /* 0x000fe20000400000 */
[----:B------:R-:W-:Y:S01]  /*198a0*/  FFMA R42, -R41, 1.4426950216293334961, -R42 ;  /* 0x3fb8aa3b292a7823 */ /* 0x000fe2000000092a */
[----:B------:R2:W-:Y:S01]  /*198b0*/  MUFU.EX2 R51, R38 ;  /* 0x0000002600337308 */ /* 0x0005e20000000800 */
[----:B------:R-:W-:Y:S01]  /*198c0*/  FFMA.RM R44, R39, R2, 12582913 ;  /* 0x4b400001272c7423 */ /* 0x000fe20000004002 */
[----:B------:R-:W-:Y:S01]  /*198d0*/  FFMA.SAT R39, -R45, R0, 0.5 ;  /* 0x3f0000002d277423 */ /* 0x000fe20000002100 */
[----:B------:R-:W-:Y:S01]  /*198e0*/  FFMA R42, -R41, 1.925963033500011079e-08, R42 ;  /* 0x32a57060292a7823 */ /* 0x000fe2000000012a */
[----:B------:R-:W-:Y:S01]  /*198f0*/  FFMA R37, R16, R46, R37 ;  /* 0x0000002e10257223 */ /* 0x000fe20000000025 */
[----:B------:R-:W-:Y:S01]  /*19900*/  FADD R46, R44, -12583039 ;  /* 0xcb40007f2c2e7421 */ /* 0x000fe20000000000 */
[----:B------:R-:W-:Y:S01]  /*19910*/  FFMA.RM R41, R39, R2, 12582913 ;  /* 0x4b40000127297423 */ /* 0x000fe20000004002 */
[----:B------:R-:W-:Y:S01]  /*19920*/  FMUL R39, R17, R50 ;  /* 0x0000003211277220 */ /* 0x000fe20000400000 */
[----:B------:R-:W-:Y:S01]  /*19930*/  FADD R48, R53, -12583039 ;  /* 0xcb40007f35307421 */ /* 0x000fe20000000000 */
[----:B------:R-:W-:Y:S01]  /*19940*/  FFMA R46, -R43, 1.4426950216293334961, -R46 ;  /* 0x3fb8aa3b2b2e7823 */ /* 0x000fe2000000092e */
[----:B--2---:R-:W-:Y:S01]  /*19950*/  FADD R38, R41, -12583039 ;  /* 0xcb40007f29267421 */ /* 0x004fe20000000000 */
[----:B------:R-:W2:Y:S01]  /*19960*/  MUFU.EX2 R27, R27 ;  /* 0x0000001b001b7308 */ /* 0x000ea20000000800 */
[----:B------:R-:W-:Y:S01]  /*19970*/  FFMA R48, -R47, 1.4426950216293334961, -R48 ;  /* 0x3fb8aa3b2f307823 */ /* 0x000fe20000000930 */
[----:B------:R-:W-:Y:S01]  /*19980*/  FFMA R46, -R43, 1.925963033500011079e-08, R46 ;  /* 0x32a570602b2e7823 */ /* 0x000fe2000000012e */
[----:B------:R-:W-:Y:S01]  /*19990*/  FFMA R38, -R45, 1.4426950216293334961, -R38 ;  /* 0x3fb8aa3b2d267823 */ /* 0x000fe20000000926 */
[----:B------:R-:W-:-:S02]  /*199a0*/  HADD2.F32 R43, -RZ, R7.H1_H1 ;  /* 0x30000007ff2b7230 */ /* 0x000fc40000004100 */
[-C--:B------:R-:W-:Y:S01]  /*199b0*/  FFMA.SAT R55, -R37, R0.reuse, 0.5 ;  /* 0x3f00000025377423 */ /* 0x080fe20000002100 */
[----:B------:R-:W-:Y:S01]  /*199c0*/  FFMA R48, -R47, 1.925963033500011079e-08, R48 ;  /* 0x32a570602f307823 */ /* 0x000fe20000000130 */
[----:B------:R-:W-:Y:S01]  /*199d0*/  FFMA R38, -R45, 1.925963033500011079e-08, R38 ;  /* 0x32a570602d267823 */ /* 0x000fe20000000126 */
[-C--:B------:R-:W-:Y:S01]  /*199e0*/  FFMA.SAT R45, -R35, R0.reuse, 0.5 ;  /* 0x3f000000232d7423 */ /* 0x080fe20000002100 */
[----:B------:R-:W-:Y:S01]  /*199f0*/  FFMA R39, R16, R43, R39 ;  /* 0x0000002b10277223 */ /* 0x000fe20000000027 */
[----:B------:R-:W-:Y:S01]  /*19a00*/  FFMA.SAT R43, -R49, R0, 0.5 ;  /* 0x3f000000312b7423 */ /* 0x000fe20000002100 */
[----:B------:R-:W3:Y:S01]  /*19a10*/  MUFU.EX2 R34, R34 ;  /* 0x0000002200227308 */ /* 0x000ee20000000800 */
[----:B------:R-:W-:Y:S01]  /*19a20*/  FFMA.RM R52, R45, R2, 12582913 ;  /* 0x4b4000012d347423 */ /* 0x000fe20000004002 */
[----:B------:R-:W-:Y:S01]  /*19a30*/  FFMA.SAT R57, -R39, R0, 0.5 ;  /* 0x3f00000027397423 */ /* 0x000fe20000002100 */
[-C--:B------:R-:W-:Y:S01]  /*19a40*/  FFMA.RM R47, R43, R2.reuse, 12582913 ;  /* 0x4b4000012b2f7423 */ /* 0x080fe20000004002 */
[-C--:B------:R-:W-:Y:S01]  /*19a50*/  FFMA.RM R55, R55, R2.reuse, 12582913 ;  /* 0x4b40000137377423 */ /* 0x080fe20000004002 */
[----:B------:R-:W-:Y:S01]  /*19a60*/  FADD R0, R52, -12583039 ;  /* 0xcb40007f34007421 */ /* 0x000fe20000000000 */
[----:B------:R-:W-:Y:S01]  /*19a70*/  FFMA.RM R57, R57, R2, 12582913 ;  /* 0x4b40000139397423 */ /* 0x000fe20000004002 */
[----:B------:R-:W-:Y:S01]  /*19a80*/  SHF.L.U32 R3, R3, 0x17, RZ ;  /* 0x0000001703037819 */ /* 0x000fe200000006ff */
[----:B------:R4:W-:Y:S01]  /*19a90*/  MUFU.EX2 R43, R38 ;  /* 0x00000026002b7308 */ /* 0x0009e20000000800 */
[----:B------:R-:W-:Y:S01]  /*19aa0*/  FFMA R0, -R35, 1.4426950216293334961, -R0 ;  /* 0x3fb8aa3b23007823 */ /* 0x000fe20000000900 */
[----:B------:R-:W-:Y:S01]  /*19ab0*/  FADD R50, R47, -12583039 ;  /* 0xcb40007f2f327421 */ /* 0x000fe20000000000 */
[----:B------:R-:W-:Y:S01]  /*19ac0*/  FADD R2, R55, -12583039 ;  /* 0xcb40007f37027421 */ /* 0x000fe20000000000 */
[----:B------:R-:W-:Y:S01]  /*19ad0*/  FADD R54, R57, -12583039 ;  /* 0xcb40007f39367421 */ /* 0x000fe20000000000 */
[----:B-1----:R-:W-:Y:S01]  /*19ae0*/  FFMA R56, R3, R22, 1 ;  /* 0x3f80000003387423 */ /* 0x002fe20000000016 */
[----:B------:R-:W-:Y:S01]  /*19af0*/  FFMA R50, -R49, 1.4426950216293334961, -R50 ;  /* 0x3fb8aa3b31327823 */ /* 0x000fe20000000932 */
[----:B------:R-:W-:Y:S01]  /*19b00*/  FFMA R2, -R37, 1.4426950216293334961, -R2 ;  /* 0x3fb8aa3b25027823 */ /* 0x000fe20000000902 */
[----:B------:R-:W1:Y:S01]  /*19b10*/  MUFU.EX2 R26, R26 ;  /* 0x0000001a001a7308 */ /* 0x000e620000000800 */
[----:B----4-:R-:W-:Y:S01]  /*19b20*/  FFMA R38, -R35, 1.925963033500011079e-08, R0 ;  /* 0x32a5706023267823 */ /* 0x010fe20000000100 */
[----:B------:R-:W-:Y:S01]  /*19b30*/  SHF.L.U32 R0, R23, 0x17, RZ ;  /* 0x0000001717007819 */ /* 0x000fe200000006ff */
[----:B------:R-:W-:Y:S01]  /*19b40*/  FFMA R54, -R39, 1.4426950216293334961, -R54 ;  /* 0x3fb8aa3b27367823 */ /* 0x000fe20000000936 */
[----:B------:R-:W-:Y:S01]  /*19b50*/  FFMA R50, -R49, 1.925963033500011079e-08, R50 ;  /* 0x32a5706031327823 */ /* 0x000fe20000000132 */
[----:B------:R-:W-:-:S02]  /*19b60*/  SHF.L.U32 R3, R30, 0x17, RZ ;  /* 0x000000171e037819 */ /* 0x000fc400000006ff */
[----:B--2---:R-:W-:Y:S01]  /*19b70*/  FFMA R27, R0, R27, 1 ;  /* 0x3f800000001b7423 */ /* 0x004fe2000000001b */
[----:B------:R2:W-:Y:S01]  /*19b80*/  MUFU.EX2 R45, R48 ;  /* 0x00000030002d7308 */ /* 0x0005e20000000800 */
[----:B------:R-:W-:Y:S01]  /*19b90*/  IADD3 R0, R56, 0x1800000, RZ ;  /* 0x0180000038007810 */ /* 0x000fe20007ffe0ff */
[----:B------:R-:W-:Y:S01]  /*19ba0*/  FFMA R54, -R39, 1.925963033500011079e-08, R54 ;  /* 0x32a5706027367823 */ /* 0x000fe20000000136 */
[----:B------:R-:W-:Y:S01]  /*19bb0*/  SHF.L.U32 R35, R20, 0x17, RZ ;  /* 0x0000001714237819 */ /* 0x000fe200000006ff */
[----:B---3--:R-:W-:Y:S01]  /*19bc0*/  FFMA R20, R3, R34, 1 ;  /* 0x3f80000003147423 */ /* 0x008fe20000000022 */
[----:B------:R-:W-:Y:S01]  /*19bd0*/  LOP3.LUT R0, R0, 0x7f800000, RZ, 0xc0, !PT ;  /* 0x7f80000000007812 */ /* 0x000fe200078ec0ff */
[----:B------:R-:W-:Y:S01]  /*19be0*/  IMAD.SHL.U32 R34, R52, 0x800000, RZ ;  /* 0x0080000034227824 */ /* 0x000fe200078e00ff */
[----:B------:R-:W-:Y:S01]  /*19bf0*/  SHF.L.U32 R21, R21, 0x17, RZ ;  /* 0x0000001715157819 */ /* 0x000fe200000006ff */
[----:B------:R-:W3:Y:S01]  /*19c00*/  MUFU.EX2 R24, R24 ;  /* 0x0000001800187308 */ /* 0x000ee20000000800 */
[----:B--2---:R-:W-:Y:S01]  /*19c10*/  FFMA R48, -R37, 1.925963033500011079e-08, R2 ;  /* 0x32a5706025307823 */ /* 0x004fe20000000102 */
[----:B------:R-:W-:-:S02]  /*19c20*/  ISETP.GT.U32.AND P2, PT, R0, 0x1ffffff, PT ;  /* 0x01ffffff0000780c */ /* 0x000fc40003f44070 */
[----:B-1----:R-:W-:Y:S01]  /*19c30*/  FFMA R26, R21, R26, 1 ;  /* 0x3f800000151a7423 */ /* 0x002fe2000000001a */
[----:B------:R-:W-:Y:S02]  /*19c40*/  SHF.L.U32 R21, R33, 0x17, RZ ;  /* 0x0000001721157819 */ /* 0x000fe400000006ff */
[----:B------:R-:W-:Y:S01]  /*19c50*/  SHF.L.U32 R2, R25, 0x17, RZ ;  /* 0x0000001719027819 */ /* 0x000fe200000006ff */
[----:B------:R-:W1:Y:S01]  /*19c60*/  MUFU.EX2 R36, R36 ;  /* 0x0000002400247308 */ /* 0x000e620000000800 */
[----:B------:R-:W-:Y:S02]  /*19c70*/  SHF.L.U32 R22, R32, 0x17, RZ ;  /* 0x0000001720167819 */ /* 0x000fe400000006ff */
[----:B------:R-:W-:Y:S02]  /*19c80*/  SHF.L.U32 R23, R40, 0x17, RZ ;  /* 0x0000001728177819 */ /* 0x000fe400000006ff */
[----:B------:R-:W-:Y:S01]  /*19c90*/  SHF.L.U32 R25, R44, 0x17, RZ ;  /* 0x000000172c197819 */ /* 0x000fe200000006ff */
[----:B------:R-:W-:Y:S01]  /*19ca0*/  FFMA R22, R22, R51, 1 ;  /* 0x3f80000016167423 */ /* 0x000fe20000000033 */
[----:B------:R-:W-:Y:S01]  /*19cb0*/  SHF.L.U32 R30, R41, 0x17, RZ ;  /* 0x00000017291e7819 */ /* 0x000fe200000006ff */
[----:B------:R-:W2:Y:S01]  /*19cc0*/  MUFU.EX2 R31, R31 ;  /* 0x0000001f001f7308 */ /* 0x000ea20000000800 */
[----:B---3--:R-:W-:Y:S01]  /*19cd0*/  FFMA R24, R35, R24, 1 ;  /* 0x3f80000023187423 */ /* 0x008fe20000000018 */
[----:B------:R-:W-:-:S02]  /*19ce0*/  SHF.L.U32 R32, R53, 0x17, RZ ;  /* 0x0000001735207819 */ /* 0x000fc400000006ff */
[----:B------:R-:W-:Y:S01]  /*19cf0*/  SHF.L.U32 R33, R47, 0x17, RZ ;  /* 0x000000172f217819 */ /* 0x000fe200000006ff */
[----:B------:R-:W-:Y:S01]  /*19d00*/  FFMA R30, R30, R43, 1 ;  /* 0x3f8000001e1e7423 */ /* 0x000fe2000000002b */
[----:B------:R-:W-:Y:S01]  /*19d10*/  SHF.L.U32 R35, R55, 0x17, RZ ;  /* 0x0000001737237819 */ /* 0x000fe200000006ff */
[----:B------:R-:W-:Y:S01]  /*19d20*/  FFMA R32, R32, R45, 1 ;  /* 0x3f80000020207423 */ /* 0x000fe2000000002d */
[----:B------:R-:W3:Y:S01]  /*19d30*/  MUFU.EX2 R42, R42 ;  /* 0x0000002a002a7308 */ /* 0x000ee20000000800 */
[----:B-1----:R-:W-:Y:S01]  /*19d40*/  FFMA R21, R21, R36, 1 ;  /* 0x3f80000015157423 */ /* 0x002fe20000000024 */
[----:B------:R-:W-:-:S06]  /*19d50*/  SHF.L.U32 R36, R57, 0x17, RZ ;  /* 0x0000001739247819 */ /* 0x000fcc00000006ff */
        /* <DEDUP_REMOVED lines=9> */
[----:B---3--:R-:W-:Y:S01]  /*19df0*/  FFMA R34, R34, R37, 1 ;  /* 0x3f80000022227423 */ /* 0x008fe20000000025 */
[----:B-1----:R-:W-:Y:S01]  /*19e00*/  FFMA R35, R35, R48, 1 ;  /* 0x3f80000023237423 */ /* 0x002fe20000000030 */
[----:B--2---:R-:W-:Y:S01]  /*19e10*/  FFMA R36, R36, R3, 1 ;  /* 0x3f80000024247423 */ /* 0x004fe20000000003 */
[----:B------:R-:W-:Y:S06]  /*19e20*/  @P2 BRA `(.L_x_509) ;  /* 0x0000000000142947 */ /* 0x000fec0003800000 */
[----:B------:R-:W-:Y:S02]  /*19e30*/  MOV R0, R56 ;  /* 0x0000003800007202 */ /* 0x000fe40000000f00 */
[----:B------:R-:W-:-:S07]  /*19e40*/  MOV R2, 0x19e60 ;  /* 0x00019e6000027802 */ /* 0x000fce0000000f00 */
[----:B------:R-:W-:Y:S05]  /*19e50*/  CALL.REL.NOINC `($__internal_0_$__cuda_sm20_rcp_rn_f32_slowpath) ;  /* 0x0000013800987944 */ /* 0x000fea0003c00000 */
[----:B------:R-:W-:Y:S01]  /*19e60*/  MOV R37, R0 ;  /* 0x0000000000257202 */ /* 0x000fe20000000f00 */
[----:B------:R-:W-:Y:S06]  /*19e70*/  BRA `(.L_x_510) ;  /* 0x0000000000107947 */ /* 0x000fec0003800000 */
.L_x_509:
[----:B------:R-:W1:Y:S02]  /*19e80*/  MUFU.RCP R37, R56 ;  /* 0x0000003800257308 */ /* 0x000e640000001000 */
[----:B-1----:R-:W-:-:S04]  /*19e90*/  FFMA R0, R56, R37, -1 ;  /* 0xbf80000038007423 */ /* 0x002fc80000000025 */
[----:B------:R-:W-:-:S04]  /*19ea0*/  FADD.FTZ R0, -R0, -RZ ;  /* 0x800000ff00007221 */ /* 0x000fc80000010100 */
[----:B------:R-:W-:-:S07]  /*19eb0*/  FFMA R37, R37, R0, R37 ;  /* 0x0000000025257223 */ /* 0x000fce0000000025 */
.L_x_510:
[----:B------:R-:W-:Y:S05]  /*19ec0*/  BSYNC B1 ;  /* 0x0000000000017941 */ /* 0x000fea0003800000 */
.L_x_508:
        /* <DEDUP_REMOVED lines=10> */
.L_x_512:
[----:B------:R-:W1:Y:S02]  /*19f70*/  MUFU.RCP R3, R24 ;  /* 0x0000001800037308 */ /* 0x000e640000001000 */
[----:B-1----:R-:W-:-:S04]  /*19f80*/  FFMA R0, R24, R3, -1 ;  /* 0xbf80000018007423 */ /* 0x002fc80000000003 */
[----:B------:R-:W-:-:S04]  /*19f90*/  FADD.FTZ R0, -R0, -RZ ;  /* 0x800000ff00007221 */ /* 0x000fc80000010100 */
[----:B------:R-:W-:-:S07]  /*19fa0*/  FFMA R38, R3, R0, R3 ;  /* 0x0000000003267223 */ /* 0x000fce0000000003 */
.L_x_513:
[----:B------:R-:W-:Y:S05]  /*19fb0*/  BSYNC B1 ;  /* 0x0000000000017941 */ /* 0x000fea0003800000 */
.L_x_511:
        /* <DEDUP_REMOVED lines=10> */
.L_x_515:
[----:B------:R-:W1:Y:S02]  /*1a060*/  MUFU.RCP R3, R26 ;  /* 0x0000001a00037308 */ /* 0x000e640000001000 */
[----:B-1----:R-:W-:-:S04]  /*1a070*/  FFMA R0, R26, R3, -1 ;  /* 0xbf8000001a007423 */ /* 0x002fc80000000003 */
[----:B------:R-:W-:-:S04]  /*1a080*/  FADD.FTZ R0, -R0, -RZ ;  /* 0x800000ff00007221 */ /* 0x000fc80000010100 */
[----:B------:R-:W-:-:S07]  /*1a090*/  FFMA R24, R3, R0, R3 ;  /* 0x0000000003187223 */ /* 0x000fce0000000003 */
.L_x_516:
[----:B------:R-:W-:Y:S05]  /*1a0a0*/  BSYNC B1 ;  /* 0x0000000000017941 */ /* 0x000fea0003800000 */
.L_x_514:
        /* <DEDUP_REMOVED lines=10> */
.L_x_518:
[----:B------:R-:W1:Y:S02]  /*1a150*/  MUFU.RCP R0, R27 ;  /* 0x0000001b00007308 */ /* 0x000e640000001000 */
[----:B-1----:R-:W-:-:S04]  /*1a160*/  FFMA R2, R27, R0, -1 ;  /* 0xbf8000001b027423 */ /* 0x002fc80000000000 */
[----:B------:R-:W-:-:S04]  /*1a170*/  FADD.FTZ R39, -R2, -RZ ;  /* 0x800000ff02277221 */ /* 0x000fc80000010100 */
[----:B------:R-:W-:-:S07]  /*1a180*/  FFMA R39, R0, R39, R0 ;  /* 0x0000002700277223 */ /* 0x000fce0000000000 */
.L_x_519:
[----:B------:R-:W-:Y:S05]  /*1a190*/  BSYNC B1 ;  /* 0x0000000000017941 */ /* 0x000fea0003800000 */
.L_x_517:
        /* <DEDUP_REMOVED lines=10> */
.L_x_521:
[----:B------:R-:W1:Y:S02]  /*1a240*/  MUFU.RCP R26, R31 ;  /* 0x0000001f001a7308 */ /* 0x000e640000001000 */
[----:B-1----:R-:W-:-:S04]  /*1a250*/  FFMA R0, R31, R26, -1 ;  /* 0xbf8000001f007423 */ /* 0x002fc8000000001a */
[----:B------:R-:W-:-:S04]  /*1a260*/  FADD.FTZ R3, -R0, -RZ ;  /* 0x800000ff00037221 */ /* 0x000fc80000010100 */
[----:B------:R-:W-:-:S07]  /*1a270*/  FFMA R26, R26, R3, R26 ;  /* 0x000000031a1a7223 */ /* 0x000fce000000001a */
.L_x_522:
[----:B------:R-:W-:Y:S05]  /*1a280*/  BSYNC B1 ;  /* 0x0000000000017941 */ /* 0x000fea0003800000 */
.L_x_520:
        /* <DEDUP_REMOVED lines=10> */
.L_x_524:
[----:B------:R-:W1:Y:S02]  /*1a330*/  MUFU.RCP R27, R20 ;  /* 0x00000014001b7308 */ /* 0x000e640000001000 */
[----:B-1----:R-:W-:-:S04]  /*1a340*/  FFMA R0, R20, R27, -1 ;  /* 0xbf80000014007423 */ /* 0x002fc8000000001b */
[----:B------:R-:W-:-:S04]  /*1a350*/  FADD.FTZ R0, -R0, -RZ ;  /* 0x800000ff00007221 */ /* 0x000fc80000010100 */
[----:B------:R-:W-:-:S07]  /*1a360*/  FFMA R27, R27, R0, R27 ;  /* 0x000000001b1b7223 */ /* 0x000fce000000001b */
.L_x_525:
[----:B------:R-:W-:Y:S05]  /*1a370*/  BSYNC B1 ;  /* 0x0000000000017941 */ /* 0x000fea0003800000 */
.L_x_523:
        /* <DEDUP_REMOVED lines=10> */
.L_x_527:
[----:B------:R-:W1:Y:S02]  /*1a420*/  MUFU.RCP R0, R21 ;  /* 0x0000001500007308 */ /* 0x000e640000001000 */
[----:B-1----:R-:W-:-:S04]  /*1a430*/  FFMA R2, R21, R0, -1 ;  /* 0xbf80000015027423 */ /* 0x002fc80000000000 */
[----:B------:R-:W-:-:S04]  /*1a440*/  FADD.FTZ R31, -R2, -RZ ;  /* 0x800000ff021f7221 */ /* 0x000fc80000010100 */
[----:B------:R-:W-:-:S07]  /*1a450*/  FFMA R31, R0, R31, R0 ;  /* 0x0000001f001f7223 */ /* 0x000fce0000000000 */
.L_x_528:
[----:B------:R-:W-:Y:S05]  /*1a460*/  BSYNC B1 ;  /* 0x0000000000017941 */ /* 0x000fea0003800000 */
.L_x_526:
        /* <DEDUP_REMOVED lines=10> */
.L_x_530:
[----:B------:R-:W1:Y:S02]  /*1a510*/  MUFU.RCP R3, R22 ;  /* 0x0000001600037308 */ /* 0x000e640000001000 */
[----:B-1----:R-:W-:-:S04]  /*1a520*/  FFMA R0, R22, R3, -1 ;  /* 0xbf80000016007423 */ /* 0x002fc80000000003 */
[----:B------:R-:W-:-:S04]  /*1a530*/  FADD.FTZ R0, -R0, -RZ ;  /* 0x800000ff00007221 */ /* 0x000fc80000010100 */
[----:B------:R-:W-:-:S07]  /*1a540*/  FFMA R40, R3, R0, R3 ;  /* 0x0000000003287223 */ /* 0x000fce0000000003 */
.L_x_531:
[----:B------:R-:W-:Y:S05]  /*1a550*/  BSYNC B1 ;  /* 0x0000000000017941 */ /* 0x000fea0003800000 */
.L_x_529:
        /* <DEDUP_REMOVED lines=10> */
.L_x_533:
[----:B------:R-:W1:Y:S02]  /*1a600*/  MUFU.RCP R0, R23 ;  /* 0x0000001700007308 */ /* 0x000e640000001000 */
[----:B-1----:R-:W-:-:S04]  /*1a610*/  FFMA R2, R23, R0, -1 ;  /* 0xbf80000017027423 */ /* 0x002fc80000000000 */
[----:B------:R-:W-:-:S04]  /*1a620*/  FADD.FTZ R41, -R2, -RZ ;  /* 0x800000ff02297221 */ /* 0x000fc80000010100 */
[----:B------:R-:W-:-:S07]  /*1a630*/  FFMA R41, R0, R41, R0 ;  /* 0x0000002900297223 */ /* 0x000fce0000000000 */
.L_x_534:
[----:B------:R-:W-:Y:S05]  /*1a640*/  BSYNC B1 ;  /* 0x0000000000017941 */ /* 0x000fea0003800000 */
.L_x_532:
        /* <DEDUP_REMOVED lines=10> */
.L_x_536:
[----:B------:R-:W1:Y:S02]  /*1a6f0*/  MUFU.RCP R42, R25 ;  /* 0x00000019002a7308 */ /* 0x000e640000001000 */
[----:B-1----:R-:W-:-:S04]  /*1a700*/  FFMA R0, R25, R42, -1 ;  /* 0xbf80000019007423 */ /* 0x002fc8000000002a */
[----:B------:R-:W-:-:S04]  /*1a710*/  FADD.FTZ R3, -R0, -RZ ;  /* 0x800000ff00037221 */ /* 0x000fc80000010100 */
[----:B------:R-:W-:-:S07]  /*1a720*/  FFMA R42, R42, R3, R42 ;  /* 0x000000032a2a7223 */ /* 0x000fce000000002a */
.L_x_537:
[----:B------:R-:W-:Y:S05]  /*1a730*/  BSYNC B1 ;  /* 0x0000000000017941 */ /* 0x000fea0003800000 */
.L_x_535:
        /* <DEDUP_REMOVED lines=10> */
.L_x_539:
[----:B------:R-:W1:Y:S02]  /*1a7e0*/  MUFU.RCP R25, R30 ;  /* 0x0000001e00197308 */ /* 0x000e640000001000 */
[----:B-1----:R-:W-:-:S04]  /*1a7f0*/  FFMA R0, R30, R25, -1 ;  /* 0xbf8000001e007423 */ /* 0x002fc80000000019 */
[----:B------:R-:W-:-:S04]  /*1a800*/  FADD.FTZ R0, -R0, -RZ ;  /* 0x800000ff00007221 */ /* 0x000fc80000010100 */
[----:B------:R-:W-:-:S07]  /*1a810*/  FFMA R25, R25, R0, R25 ;  /* 0x0000000019197223 */ /* 0x000fce0000000019 */
.L_x_540:
[----:B------:R-:W-:Y:S05]  /*1a820*/  BSYNC B1 ;  /* 0x0000000000017941 */ /* 0x000fea0003800000 */
.L_x_538:
        /* <DEDUP_REMOVED lines=10> */
.L_x_542:
[----:B------:R-:W1:Y:S02]  /*1a8d0*/  MUFU.RCP R3, R32 ;  /* 0x0000002000037308 */ /* 0x000e640000001000 */
[----:B-1----:R-:W-:-:S04]  /*1a8e0*/  FFMA R0, R32, R3, -1 ;  /* 0xbf80000020007423 */ /* 0x002fc80000000003 */
[----:B------:R-:W-:-:S04]  /*1a8f0*/  FADD.FTZ R0, -R0, -RZ ;  /* 0x800000ff00007221 */ /* 0x000fc80000010100 */
[----:B------:R-:W-:-:S07]  /*1a900*/  FFMA R30, R3, R0, R3 ;  /* 0x00000000031e7223 */ /* 0x000fce0000000003 */
.L_x_543:
[----:B------:R-:W-:Y:S05]  /*1a910*/  BSYNC B1 ;  /* 0x0000000000017941 */ /* 0x000fea0003800000 */
.L_x_541:
        /* <DEDUP_REMOVED lines=10> */
.L_x_545:
[----:B------:R-:W1:Y:S02]  /*1a9c0*/  MUFU.RCP R32, R33 ;  /* 0x0000002100207308 */ /* 0x000e640000001000 */
[----:B-1----:R-:W-:-:S04]  /*1a9d0*/  FFMA R0, R33, R32, -1 ;  /* 0xbf80000021007423 */ /* 0x002fc80000000020 */
[----:B------:R-:W-:-:S04]  /*1a9e0*/  FADD.FTZ R3, -R0, -RZ ;  /* 0x800000ff00037221 */ /* 0x000fc80000010100 */
[----:B------:R-:W-:-:S07]  /*1a9f0*/  FFMA R32, R32, R3, R32 ;  /* 0x0000000320207223 */ /* 0x000fce0000000020 */
.L_x_546:
[----:B------:R-:W-:Y:S05]  /*1aa00*/  BSYNC B1 ;  /* 0x0000000000017941 */ /* 0x000fea0003800000 */
.L_x_544:
        /* <DEDUP_REMOVED lines=10> */
.L_x_548:
[----:B------:R-:W1:Y:S02]  /*1aab0*/  MUFU.RCP R33, R34 ;  /* 0x0000002200217308 */ /* 0x000e640000001000 */
[----:B-1----:R-:W-:-:S04]  /*1aac0*/  FFMA R0, R34, R33, -1 ;  /* 0xbf80000022007423 */ /* 0x002fc80000000021 */
[----:B------:R-:W-:-:S04]  /*1aad0*/  FADD.FTZ R0, -R0, -RZ ;  /* 0x800000ff00007221 */ /* 0x000fc80000010100 */
[----:B------:R-:W-:-:S07]  /*1aae0*/  FFMA R33, R33, R0, R33 ;  /* 0x0000000021217223 */ /* 0x000fce0000000021 */
.L_x_549:
[----:B------:R-:W-:Y:S05]  /*1aaf0*/  BSYNC B1 ;  /* 0x0000000000017941 */ /* 0x000fea0003800000 */
.L_x_547:
        /* <DEDUP_REMOVED lines=10> */
.L_x_551:
[----:B------:R-:W1:Y:S02]  /*1aba0*/  MUFU.RCP R34, R35 ;  /* 0x0000002300227308 */ /* 0x000e640000001000 */
[----:B-1----:R-:W-:-:S04]  /*1abb0*/  FFMA R0, R35, R34, -1 ;  /* 0xbf80000023007423 */ /* 0x002fc80000000022 */
[----:B------:R-:W-:-:S04]  /*1abc0*/  FADD.FTZ R3, -R0, -RZ ;  /* 0x800000ff00037221 */ /* 0x000fc80000010100 */
[----:B------:R-:W-:-:S07]  /*1abd0*/  FFMA R34, R34, R3, R34 ;  /* 0x0000000322227223 */ /* 0x000fce0000000022 */
.L_x_552:
[----:B------:R-:W-:Y:S05]  /*1abe0*/  BSYNC B1 ;  /* 0x0000000000017941 */ /* 0x000fea0003800000 */
.L_x_550:
        /* <DEDUP_REMOVED lines=8> */
.L_x_553:
[----:B------:R-:W1:Y:S02]  /*1ac70*/  MUFU.RCP R3, R36 ;  /* 0x0000002400037308 */ /* 0x000e640000001000 */
[----:B-1----:R-:W-:-:S04]  /*1ac80*/  FFMA R0, R36, R3, -1 ;  /* 0xbf80000024007423 */ /* 0x002fc80000000003 */
[----:B------:R-:W-:-:S04]  /*1ac90*/  FADD.FTZ R0, -R0, -RZ ;  /* 0x800000ff00007221 */ /* 0x000fc80000010100 */
[----:B------:R-:W-:-:S07]  /*1aca0*/  FFMA R0, R3, R0, R3 ;  /* 0x0000000003007223 */ /* 0x000fce0000000003 */
.L_x_554:
        /* <DEDUP_REMOVED lines=29> */
.L_x_556:
[----:B------:R-:W-:Y:S05]  /*1ae80*/  BSYNC B0 ;  /* 0x0000000000007941 */ /* 0x000fea0003800000 */
.L_x_555:
[----:B------:R-:W-:Y:S06]  /*1ae90*/  BAR.SYNC.DEFER_BLOCKING 0x1, 0x100 ;  /* 0x0044000000007b1d */ /* 0x000fec0000010000 */
[----:B------:R-:W-:Y:S04]  /*1aea0*/  BSSY B0, `(.L_x_557) ;  /* 0x000000a000007945 */ /* 0x000fe80003800000 */
[----:B------:R-:W-:Y:S05]  /*1aeb0*/  @P0 BRA `(.L_x_558) ;  /* 0x0000000000200947 */ /* 0x000fea0003800000 */
[----:B------:R-:W-:-:S06]  /*1aec0*/  UISETP.NE.AND UP0, UPT, UR43, 0x3, UPT ;  /* 0x000000032b00788c */ /* 0x000fcc000bf05270 */
[----:B------:R-:W-:-:S13]  /*1aed0*/  PLOP3.LUT P2, PT, PT, PT, UP0, 0x80, 0x0 ;  /* 0x000000000000781c */ /* 0x000fda0003f4f008 */
[----:B------:R-:W-:Y:S05]  /*1aee0*/  @!P2 BRA `(.L_x_559) ;  /* 0x000000000004a947 */ /* 0x000fea0003800000 */
[----:B------:R-:W-:Y:S01]  /*1aef0*/  BPT.TRAP 0x1 ;  /* 0x000000040000795c */ /* 0x000fe20000300000 */
.L_x_559:
[----:B------:R-:W-:-:S04]  /*1af00*/  ULEA UR4, UR8, UR46, 0x3 ;  /* 0x0000002e08047291 */ /* 0x000fc8000f8e183f */
[----:B------:R-:W-:-:S04]  /*1af10*/  UIADD3 UR4, UR4, 0x50, URZ ;  /* 0x0000005004047890 */ /* 0x000fc8000fffe03f */
[----:B------:R-:W-:-:S09]  /*1af20*/  UPRMT UR4, UR47, 0x654, UR4 ;  /* 0x000006542f047896 */ /* 0x000fd20008000004 */
[----:B------:R-:W-:Y:S03]  /*1af30*/  SYNCS.ARRIVE.TRANS64.RED.A1T0 RZ, [UR4], RZ ;  /* 0x000000ffffff79a7 */ /* 0x000fe60008100404 */
.L_x_558:
[----:B------:R-:W-:Y:S05]  /*1af40*/  BSYNC B0 ;  /* 0x0000000000007941 */ /* 0x000fea0003800000 */
.L_x_557:
        /* <DEDUP_REMOVED lines=9> */
.L_x_562:
[C---:B------:R-:W-:Y:S01]  /*1afe0*/  LEA R0, R12.reuse, UR46, 0x3 ;  /* 0x0000002e0c007c11 */ /* 0x040fe2000f8e18ff */
[----:B------:R-:W-:Y:S01]  /*1aff0*/  BSSY B1, `(.L_x_563) ;  /* 0x0000006000017945 */ /* 0x000fe20003800000 */
[----:B------:R-:W-:Y:S02]  /*1b000*/  SHF.L.U32 R3, R13, 0x1f, RZ ;  /* 0x0000001f0d037819 */ /* 0x000fe400000006ff */
[----:B-1----:R-:W-:Y:S02]  /*1b010*/  @!P1 LEA R21, R12, R15, 0xd ;  /* 0x0000000f0c159211 */ /* 0x002fe400078e68ff */
[----:B------:R-:W1:Y:S02]  /*1b020*/  SYNCS.PHASECHK.TRANS64.TRYWAIT P2, [R0+URZ+0x30], R3 ;  /* 0x00003003000075a7 */ /* 0x000e64000804017f */
[----:B------:R-:W-:Y:S01]  /*1b030*/  @!P1 LEA R2, R18, R21, 0x1 ;  /* 0x0000001512029211 */ /* 0x000fe200078e08ff */
[----:B-1----:R-:W-:Y:S06]  /*1b040*/  @!P2 BRA `(.L_x_564) ;  /* 0x0000011c0040a947 */ /* 0x002fec0003800000 */
.L_x_1116:
[----:B------:R-:W-:Y:S05]  /*1b050*/  BSYNC B1 ;  /* 0x0000000000017941 */ /* 0x000fea0003800000 */
.L_x_563:
        /* <DEDUP_REMOVED lines=8> */
.L_x_561:
[----:B------:R-:W-:Y:S05]  /*1b0e0*/  BSYNC B0 ;  /* 0x0000000000007941 */ /* 0x000fea0003800000 */
.L_x_560:
[--C-:B-1-3--:R-:W-:Y:S02]  /*1b0f0*/  HADD2.F32 R20, -RZ, R8.reuse.H0_H0 ;  /* 0x20000008ff147230 */ /* 0x10afe40000004100 */
[C---:B------:R-:W-:Y:S01]  /*1b100*/  FMUL R3, R17.reuse, R88 ;  /* 0x0000005811037220 */ /* 0x040fe20000400000 */
[----:B------:R-:W-:Y:S02]  /*1b110*/  HADD2.F32 R22, -RZ, R8.H1_H1 ;  /* 0x30000008ff167230 */ /* 0x000fe40000004100 */
[C---:B------:R-:W-:Y:S01]  /*1b120*/  FMUL R89, R17.reuse, R89 ;  /* 0x0000005911597220 */ /* 0x040fe20000400000 */
[----:B------:R-:W-:Y:S02]  /*1b130*/  HADD2.F32 R32, -RZ, R10.H0_H0 ;  /* 0x2000000aff207230 */ /* 0x000fe40000004100 */
[C---:B------:R-:W-:Y:S01]  /*1b140*/  FFMA R20, R16.reuse, R20, R3 ;  /* 0x0000001410147223 */ /* 0x040fe20000000003 */
[----:B------:R-:W-:Y:S01]  /*1b150*/  FMUL R3, R17, R92 ;  /* 0x0000005c11037220 */ /* 0x000fe20000400000 */
[----:B------:R-:W-:Y:S01]  /*1b160*/  MOV R23, 0x3bbb989d ;  /* 0x3bbb989d00177802 */ /* 0x000fe20000000f00 */
[----:B------:R-:W-:Y:S01]  /*1b170*/  FFMA R22, R16, R22, R89 ;  /* 0x0000001610167223 */ /* 0x000fe20000000059 */
[----:B------:R-:W-:-:S02]  /*1b180*/  HADD2.F32 R26, -RZ, R9.H0_H0 ;  /* 0x20000009ff1a7230 */ /* 0x000fc40000004100 */
[----:B------:R-:W-:Y:S01]  /*1b190*/  FFMA R32, R16, R32, R3 ;  /* 0x0000002010207223 */ /* 0x000fe20000000003 */
[----:B------:R-:W-:Y:S01]  /*1b1a0*/  MOV R3, 0x437c0000 ;  /* 0x437c000000037802 */ /* 0x000fe20000000f00 */
[-C--:B------:R-:W-:Y:S01]  /*1b1b0*/  FFMA.SAT R0, -R20, R23.reuse, 0.5 ;  /* 0x3f00000014007423 */ /* 0x080fe20000002117 */
[C---:B------:R-:W-:Y:S01]  /*1b1c0*/  FMUL R21, R17.reuse, R90 ;  /* 0x0000005a11157220 */ /* 0x040fe20000400000 */
[----:B------:R-:W-:Y:S01]  /*1b1d0*/  FFMA.SAT R2, -R22, R23, 0.5 ;  /* 0x3f00000016027423 */ /* 0x000fe20000002117 */
[----:B------:R-:W-:Y:S02]  /*1b1e0*/  HADD2.F32 R36, -RZ, R11.H0_H0 ;  /* 0x2000000bff247230 */ /* 0x000fe40000004100 */
[-C--:B------:R-:W-:Y:S01]  /*1b1f0*/  FFMA.RM R0, R0, R3.reuse, 12582913 ;  /* 0x4b40000100007423 */ /* 0x080fe20000004003 */
[----:B------:R-:W-:Y:S01]  /*1b200*/  FFMA R26, R16, R26, R21 ;  /* 0x0000001a101a7223 */ /* 0x000fe20000000015 */
[----:B------:R-:W-:Y:S01]  /*1b210*/  FMUL R21, R17, R94 ;  /* 0x0000005e11157220 */ /* 0x000fe20000400000 */
[----:B------:R-:W-:Y:S01]  /*1b220*/  FFMA.RM R2, R2, R3, 12582913 ;  /* 0x4b40000102027423 */ /* 0x000fe20000004003 */
[----:B------:R-:W-:Y:S01]  /*1b230*/  FADD R25, R0, -12583039 ;  /* 0xcb40007f00197421 */ /* 0x000fe20000000000 */
[----:B------:R-:W-:-:S02]  /*1b240*/  HADD2.F32 R30, -RZ, R9.H1_H1 ;  /* 0x30000009ff1e7230 */ /* 0x000fc40000004100 */
[----:B------:R-:W-:Y:S01]  /*1b250*/  FFMA R36, R16, R36, R21 ;  /* 0x0000002410247223 */ /* 0x000fe20000000015 */
[----:B----4-:R-:W-:Y:S02]  /*1b260*/  HADD2.F32 R40, -RZ, R4.H0_H0 ;  /* 0x20000004ff287230 */ /* 0x010fe40000004100 */
[----:B------:R-:W-:Y:S01]  /*1b270*/  FADD R27, R2, -12583039 ;  /* 0xcb40007f021b7421 */ /* 0x000fe20000000000 */
[C---:B------:R-:W-:Y:S01]  /*1b280*/  FMUL R91, R17.reuse, R91 ;  /* 0x0000005b115b7220 */ /* 0x040fe20000400000 */
[----:B------:R-:W-:Y:S01]  /*1b290*/  FMUL R21, R17, R96 ;  /* 0x0000006011157220 */ /* 0x000fe20000400000 */
[----:B------:R-:W-:Y:S01]  /*1b2a0*/  FFMA R25, -R20, 1.4426950216293334961, -R25 ;  /* 0x3fb8aa3b14197823 */ /* 0x000fe20000000919 */
[----:B------:R-:W-:Y:S01]  /*1b2b0*/  FFMA.SAT R24, -R26, R23, 0.5 ;  /* 0x3f0000001a187423 */ /* 0x000fe20000002117 */
[----:B------:R-:W-:Y:S01]  /*1b2c0*/  FFMA R27, -R22, 1.4426950216293334961, -R27 ;  /* 0x3fb8aa3b161b7823 */ /* 0x000fe2000000091b */
[C---:B------:R-:W-:Y:S01]  /*1b2d0*/  FFMA R30, R16.reuse, R30, R91 ;  /* 0x0000001e101e7223 */ /* 0x040fe2000000005b */
[----:B------:R-:W-:Y:S01]  /*1b2e0*/  FFMA R40, R16, R40, R21 ;  /* 0x0000002810287223 */ /* 0x000fe20000000015 */
[----:B------:R-:W-:Y:S01]  /*1b2f0*/  FFMA R21, -R20, 1.925963033500011079e-08, R25 ;  /* 0x32a5706014157823 */ /* 0x000fe20000000119 */
[----:B------:R-:W-:Y:S01]  /*1b300*/  FFMA.RM R20, R24, R3, 12582913 ;  /* 0x4b40000118147423 */ /* 0x000fe20000004003 */
[----:B------:R-:W-:-:S02]  /*1b310*/  HADD2.F32 R34, -RZ, R10.H1_H1 ;  /* 0x3000000aff227230 */ /* 0x000fc40000004100 */
[----:B------:R-:W-:Y:S01]  /*1b320*/  FFMA R24, -R22, 1.925963033500011079e-08, R27 ;  /* 0x32a5706016187823 */ /* 0x000fe2000000011b */
[C---:B------:R-:W-:Y:S01]  /*1b330*/  FMUL R93, R17.reuse, R93 ;  /* 0x0000005d115d7220 */ /* 0x040fe20000400000 */
[-C--:B------:R-:W-:Y:S01]  /*1b340*/  FFMA.SAT R22, -R30, R23.reuse, 0.5 ;  /* 0x3f0000001e167423 */ /* 0x080fe20000002117 */
[----:B------:R-:W-:Y:S02]  /*1b350*/  HADD2.F32 R44, -RZ, R5.H0_H0 ;  /* 0x20000005ff2c7230 */ /* 0x000fe40000004100 */
[----:B------:R-:W-:Y:S01]  /*1b360*/  FMUL R25, R17, R98 ;  /* 0x0000006211197220 */ /* 0x000fe20000400000 */
[----:B------:R-:W-:Y:S01]  /*1b370*/  FFMA.SAT R46, -R32, R23, 0.5 ;  /* 0x3f000000202e7423 */ /* 0x000fe20000002117 */
[----:B------:R-:W-:Y:S01]  /*1b380*/  FFMA R34, R16, R34, R93 ;  /* 0x0000002210227223 */ /* 0x000fe2000000005d */
[-C--:B------:R-:W-:Y:S01]  /*1b390*/  FFMA.RM R22, R22, R3.reuse, 12582913 ;  /* 0x4b40000116167423 */ /* 0x080fe20000004003 */
[----:B------:R-:W-:Y:S01]  /*1b3a0*/  FFMA R44, R16, R44, R25 ;  /* 0x0000002c102c7223 */ /* 0x000fe20000000019 */
[----:B------:R-:W-:Y:S01]  /*1b3b0*/  FADD R27, R20, -12583039 ;  /* 0xcb40007f141b7421 */ /* 0x000fe20000000000 */
[----:B------:R-:W-:Y:S01]  /*1b3c0*/  FFMA.RM R25, R46, R3, 12582913 ;  /* 0x4b4000012e197423 */ /* 0x000fe20000004003 */
[----:B------:R-:W-:Y:S01]  /*1b3d0*/  FADD R31, R22, -12583039 ;  /* 0xcb40007f161f7421 */ /* 0x000fe20000000000 */
[----:B------:R-:W-:Y:S01]  /*1b3e0*/  FFMA.SAT R46, -R34, R23, 0.5 ;  /* 0x3f000000222e7423 */ /* 0x000fe20000002117 */
[----:B------:R-:W-:Y:S01]  /*1b3f0*/  FFMA R27, -R26, 1.4426950216293334961, -R27 ;  /* 0x3fb8aa3b1a1b7823 */ /* 0x000fe2000000091b */
[----:B------:R-:W-:-:S02]  /*1b400*/  HADD2.F32 R43, -RZ, R6.H0_H0 ;  /* 0x20000006ff2b7230 */ /* 0x000fc40000004100 */
[----:B------:R-:W-:Y:S01]  /*1b410*/  FFMA R33, -R30, 1.4426950216293334961, -R31 ;  /* 0x3fb8aa3b1e217823 */ /* 0x000fe2000000091f */
[----:B------:R-:W-:Y:S01]  /*1b420*/  FFMA.RM R37, R46, R3, 12582913 ;  /* 0x4b4000012e257423 */ /* 0x000fe20000004003 */
[----:B------:R-:W-:Y:S01]  /*1b430*/  FFMA R27, -R26, 1.925963033500011079e-08, R27 ;  /* 0x32a570601a1b7823 */ /* 0x000fe2000000011b */
[----:B------:R-:W-:Y:S02]  /*1b440*/  HADD2.F32 R38, -RZ, R11.H1_H1 ;  /* 0x3000000bff267230 */ /* 0x000fe40000004100 */
[----:B------:R-:W-:Y:S01]  /*1b450*/  FFMA R33, -R30, 1.925963033500011079e-08, R33 ;  /* 0x32a570601e217823 */ /* 0x000fe20000000121 */
[----:B------:R-:W-:Y:S01]  /*1b460*/  FADD R39, R37, -12583039 ;  /* 0xcb40007f25277421 */ /* 0x000fe20000000000 */
[----:B------:R-:W-:Y:S01]  /*1b470*/  FFMA.SAT R30, -R36, R23, 0.5 ;  /* 0x3f000000241e7423 */ /* 0x000fe20000002117 */
[----:B------:R1:W-:Y:S01]  /*1b480*/  MUFU.EX2 R31, R27 ;  /* 0x0000001b001f7308 */ /* 0x0003e20000000800 */
[----:B------:R-:W-:Y:S01]  /*1b490*/  FADD R35, R25, -12583039 ;  /* 0xcb40007f19237421 */ /* 0x000fe20000000000 */
[----:B------:R-:W-:Y:S01]  /*1b4a0*/  FFMA R39, -R34, 1.4426950216293334961, -R39 ;  /* 0x3fb8aa3b22277823 */ /* 0x000fe20000000927 */
[C---:B------:R-:W-:Y:S01]  /*1b4b0*/  FMUL R95, R17.reuse, R95 ;  /* 0x0000005f115f7220 */ /* 0x040fe20000400000 */
[----:B------:R-:W-:Y:S01]  /*1b4c0*/  FFMA.RM R41, R30, R3, 12582913 ;  /* 0x4b4000011e297423 */ /* 0x000fe20000004003 */
[----:B------:R-:W-:Y:S01]  /*1b4d0*/  FFMA R35, -R32, 1.4426950216293334961, -R35 ;  /* 0x3fb8aa3b20237823 */ /* 0x000fe20000000923 */
[----:B------:R-:W-:Y:S01]  /*1b4e0*/  FFMA R39, -R34, 1.925963033500011079e-08, R39 ;  /* 0x32a5706022277823 */ /* 0x000fe20000000127 */
[----:B------:R-:W-:Y:S01]  /*1b4f0*/  FFMA R38, R16, R38, R95 ;  /* 0x0000002610267223 */ /* 0x000fe2000000005f */
[-C--:B------:R-:W-:Y:S01]  /*1b500*/  FFMA.SAT R34, -R40, R23.reuse, 0.5 ;  /* 0x3f00000028227423 */ /* 0x080fe20000002117 */
[----:B-1----:R-:W-:Y:S01]  /*1b510*/  FMUL R27, R17, R100 ;  /* 0x00000064111b7220 */ /* 0x002fe20000400000 */
[----:B------:R-:W-:Y:S01]  /*1b520*/  FFMA R35, -R32, 1.925963033500011079e-08, R35 ;  /* 0x32a5706020237823 */ /* 0x000fe20000000123 */
[----:B------:R-:W-:Y:S01]  /*1b530*/  FFMA.SAT R32, -R38, R23, 0.5 ;  /* 0x3f00000026207423 */ /* 0x000fe20000002117 */
[----:B------:R-:W-:Y:S01]  /*1b540*/  FFMA.RM R47, R34, R3, 12582913 ;  /* 0x4b400001222f7423 */ /* 0x000fe20000004003 */
[----:B------:R-:W-:Y:S01]  /*1b550*/  FFMA R30, R16, R43, R27 ;  /* 0x0000002b101e7223 */ /* 0x000fe2000000001b */
[----:B------:R-:W-:Y:S01]  /*1b560*/  FADD R27, R41, -12583039 ;  /* 0xcb40007f291b7421 */ /* 0x000fe20000000000 */
[----:B------:R1:W-:Y:S01]  /*1b570*/  MUFU.EX2 R46, R35 ;  /* 0x00000023002e7308 */ /* 0x0003e20000000800 */
[----:B------:R-:W-:-:S02]  /*1b580*/  HADD2.F32 R42, -RZ, R4.H1_H1 ;  /* 0x30000004ff2a7230 */ /* 0x000fc40000004100 */
[----:B------:R-:W-:Y:S01]  /*1b590*/  FFMA.RM R43, R32, R3, 12582913 ;  /* 0x4b400001202b7423 */ /* 0x000fe20000004003 */
[C---:B------:R-:W-:Y:S01]  /*1b5a0*/  FFMA R27, -R36.reuse, 1.4426950216293334961, -R27 ;  /* 0x3fb8aa3b241b7823 */ /* 0x040fe2000000091b */
[----:B------:R-:W-:Y:S01]  /*1b5b0*/  FMUL R97, R17, R97 ;  /* 0x0000006111617220 */ /* 0x000fe20000400000 */
[----:B------:R-:W-:Y:S02]  /*1b5c0*/  HADD2.F32 R26, -RZ, R5.H1_H1 ;  /* 0x30000005ff1a7230 */ /* 0x000fe40000004100 */
[----:B------:R-:W-:Y:S01]  /*1b5d0*/  FADD R45, R43, -12583039 ;  /* 0xcb40007f2b2d7421 */ /* 0x000fe20000000000 */
[----:B------:R-:W-:Y:S01]  /*1b5e0*/  FFMA R36, -R36, 1.925963033500011079e-08, R27 ;  /* 0x32a5706024247823 */ /* 0x000fe2000000011b */
[----:B------:R-:W-:Y:S01]  /*1b5f0*/  FFMA R42, R16, R42, R97 ;  /* 0x0000002a102a7223 */ /* 0x000fe20000000061 */
[----:B-1----:R-:W-:Y:S01]  /*1b600*/  FADD R35, R47, -12583039 ;  /* 0xcb40007f2f237421 */ /* 0x002fe20000000000 */
[C---:B------:R-:W-:Y:S01]  /*1b610*/  FMUL R99, R17.reuse, R99 ;  /* 0x0000006311637220 */ /* 0x040fe20000400000 */
[----:B------:R1:W-:Y:S01]  /*1b620*/  MUFU.EX2 R50, R36 ;  /* 0x0000002400327308 */ /* 0x0003e20000000800 */
[----:B------:R-:W-:Y:S01]  /*1b630*/  FFMA R45, -R38, 1.4426950216293334961, -R45 ;  /* 0x3fb8aa3b262d7823 */ /* 0x000fe2000000092d */
[----:B------:R-:W-:Y:S01]  /*1b640*/  FFMA R35, -R40, 1.4426950216293334961, -R35 ;  /* 0x3fb8aa3b28237823 */ /* 0x000fe20000000923 */
[-C--:B------:R-:W-:Y:S01]  /*1b650*/  FFMA.SAT R34, -R42, R23.reuse, 0.5 ;  /* 0x3f0000002a227423 */ /* 0x080fe20000002117 */
[----:B------:R-:W-:Y:S01]  /*1b660*/  FFMA R26, R16, R26, R99 ;  /* 0x0000001a101a7223 */ /* 0x000fe20000000063 */
[----:B------:R-:W-:Y:S01]  /*1b670*/  FFMA R45, -R38, 1.925963033500011079e-08, R45 ;  /* 0x32a57060262d7823 */ /* 0x000fe2000000012d */
[----:B------:R-:W-:Y:S01]  /*1b680*/  FFMA R35, -R40, 1.925963033500011079e-08, R35 ;  /* 0x32a5706028237823 */ /* 0x000fe20000000123 */
[----:B------:R-:W-:Y:S01]  /*1b690*/  FMUL R27, R17, R102 ;  /* 0x00000066111b7220 */ /* 0x000fe20000400000 */
[----:B------:R2:W-:Y:S01]  /*1b6a0*/  MUFU.EX2 R48, R39 ;  /* 0x0000002700307308 */ /* 0x0005e20000000800 */
[----:B-1----:R-:W-:Y:S01]  /*1b6b0*/  FFMA.SAT R36, -R44, R23, 0.5 ;  /* 0x3f0000002c247423 */ /* 0x002fe20000002117 */
[----:B------:R-:W-:-:S02]  /*1b6c0*/  HADD2.F32 R32, -RZ, R6.H1_H1 ;  /* 0x30000006ff207230 */ /* 0x000fc40000004100 */
[----:B------:R-:W-:Y:S01]  /*1b6d0*/  FFMA.RM R38, R34, R3, 12582913 ;  /* 0x4b40000122267423 */ /* 0x000fe20000004003 */
[C---:B------:R-:W-:Y:S01]  /*1b6e0*/  FMUL R101, R17.reuse, R101 ;  /* 0x0000006511657220 */ /* 0x040fe20000400000 */
[----:B------:R-:W-:Y:S01]  /*1b6f0*/  FFMA.RM R40, R36, R3, 12582913 ;  /* 0x4b40000124287423 */ /* 0x000fe20000004003 */
[----:B------:R-:W-:Y:S01]  /*1b700*/  FFMA.SAT R52, -R26, R23, 0.5 ;  /* 0x3f0000001a347423 */ /* 0x000fe20000002117 */
[--C-:B------:R-:W-:Y:S01]  /*1b710*/  HADD2.F32 R36, -RZ, R7.reuse.H1_H1 ;  /* 0x30000007ff247230 */ /* 0x100fe20000004100 */
[----:B------:R-:W1:Y:S01]  /*1b720*/  MUFU.EX2 R21, R21 ;  /* 0x0000001500157308 */ /* 0x000e620000000800 */
[----:B--2---:R-:W-:Y:S02]  /*1b730*/  HADD2.F32 R39, -RZ, R7.H0_H0 ;  /* 0x20000007ff277230 */ /* 0x004fe40000004100 */
[----:B------:R-:W-:Y:S01]  /*1b740*/  FADD R49, R40, -12583039 ;  /* 0xcb40007f28317421 */ /* 0x000fe20000000000 */
[----:B------:R-:W-:Y:S01]  /*1b750*/  FFMA R32, R16, R32, R101 ;  /* 0x0000002010207223 */ /* 0x000fe20000000065 */
[----:B------:R-:W-:Y:S01]  /*1b760*/  FMUL R103, R17, R103 ;  /* 0x0000006711677220 */ /* 0x000fe20000400000 */
[----:B------:R-:W-:Y:S01]  /*1b770*/  FFMA.RM R52, R52, R3, 12582913 ;  /* 0x4b40000134347423 */ /* 0x000fe20000004003 */
[----:B------:R-:W-:Y:S01]  /*1b780*/  FFMA R34, R16, R39, R27 ;  /* 0x0000002710227223 */ /* 0x000fe2000000001b */
[----:B------:R-:W-:Y:S01]  /*1b790*/  FADD R27, R38, -12583039 ;  /* 0xcb40007f261b7421 */ /* 0x000fe20000000000 */
[----:B------:R-:W-:Y:S01]  /*1b7a0*/  FFMA R49, -R44, 1.4426950216293334961, -R49 ;  /* 0x3fb8aa3b2c317823 */ /* 0x000fe20000000931 */
[----:B------:R-:W-:Y:S01]  /*1b7b0*/  FFMA R36, R16, R36, R103 ;  /* 0x0000002410247223 */ /* 0x000fe20000000067 */
[-C--:B------:R-:W-:Y:S01]  /*1b7c0*/  FFMA.SAT R54, -R34, R23.reuse, 0.5 ;  /* 0x3f00000022367423 */ /* 0x080fe20000002117 */
[----:B------:R-:W-:Y:S01]  /*1b7d0*/  FFMA R39, -R42, 1.4426950216293334961, -R27 ;  /* 0x3fb8aa3b2a277823 */ /* 0x000fe2000000091b */
[----:B------:R-:W-:Y:S01]  /*1b7e0*/  FFMA R49, -R44, 1.925963033500011079e-08, R49 ;  /* 0x32a570602c317823 */ /* 0x000fe20000000131 */
[-C--:B------:R-:W-:Y:S01]  /*1b7f0*/  FFMA.SAT R44, -R32, R23.reuse, 0.5 ;  /* 0x3f000000202c7423 */ /* 0x080fe20000002117 */
[----:B------:R-:W-:Y:S01]  /*1b800*/  FADD R51, R52, -12583039 ;  /* 0xcb40007f34337421 */ /* 0x000fe20000000000 */
[----:B------:R-:W-:Y:S01]  /*1b810*/  FFMA R39, -R42, 1.925963033500011079e-08, R39 ;  /* 0x32a570602a277823 */ /* 0x000fe20000000127 */
[----:B------:R-:W-:Y:S01]  /*1b820*/  FFMA.SAT R42, -R30, R23, 0.5 ;  /* 0x3f0000001e2a7423 */ /* 0x000fe20000002117 */
[----:B------:R-:W-:Y:S01]  /*1b830*/  FFMA.RM R44, R44, R3, 12582913 ;  /* 0x4b4000012c2c7423 */ /* 0x000fe20000004003 */
[----:B------:R-:W-:Y:S01]  /*1b840*/  FFMA.SAT R56, -R36, R23, 0.5 ;  /* 0x3f00000024387423 */ /* 0x000fe20000002117 */
[-C--:B------:R-:W-:Y:S01]  /*1b850*/  FFMA.RM R54, R54, R3.reuse, 12582913 ;  /* 0x4b40000136367423 */ /* 0x080fe20000004003 */
[----:B------:R-:W2:Y:S01]  /*1b860*/  MUFU.EX2 R24, R24 ;  /* 0x0000001800187308 */ /* 0x000ea20000000800 */
[----:B------:R-:W-:Y:S01]  /*1b870*/  FFMA R51, -R26, 1.4426950216293334961, -R51 ;  /* 0x3fb8aa3b1a337823 */ /* 0x000fe20000000933 */
[-C--:B------:R-:W-:Y:S01]  /*1b880*/  FFMA.RM R42, R42, R3.reuse, 12582913 ;  /* 0x4b4000012a2a7423 */ /* 0x080fe20000004003 */
[----:B------:R-:W-:Y:S01]  /*1b890*/  FADD R23, R44, -12583039 ;  /* 0xcb40007f2c177421 */ /* 0x000fe20000000000 */
[----:B------:R-:W-:Y:S01]  /*1b8a0*/  FFMA.RM R56, R56, R3, 12582913 ;  /* 0x4b40000138387423 */ /* 0x000fe20000004003 */
[----:B------:R-:W-:Y:S01]  /*1b8b0*/  SHF.L.U32 R0, R0, 0x17, RZ ;  /* 0x0000001700007819 */ /* 0x000fe200000006ff */
[----:B------:R-:W-:Y:S01]  /*1b8c0*/  FADD R3, R54, -12583039 ;  /* 0xcb40007f36037421 */ /* 0x000fe20000000000 */
[----:B------:R-:W-:Y:S01]  /*1b8d0*/  FFMA R51, -R26, 1.925963033500011079e-08, R51 ;  /* 0x32a570601a337823 */ /* 0x000fe20000000133 */
[----:B------:R3:W-:Y:S01]  /*1b8e0*/  MUFU.EX2 R27, R35 ;  /* 0x00000023001b7308 */ /* 0x0007e20000000800 */
[----:B------:R-:W-:Y:S01]  /*1b8f0*/  FFMA R23, -R32, 1.4426950216293334961, -R23 ;  /* 0x3fb8aa3b20177823 */ /* 0x000fe20000000917 */
[----:B------:R-:W-:Y:S01]  /*1b900*/  FFMA R3, -R34, 1.4426950216293334961, -R3 ;  /* 0x3fb8aa3b22037823 */ /* 0x000fe20000000903 */
[----:B-1----:R-:W-:Y:S01]  /*1b910*/  FFMA R58, R0, R21, 1 ;  /* 0x3f800000003a7423 */ /* 0x002fe20000000015 */
[----:B------:R-:W-:Y:S01]  /*1b920*/  SHF.L.U32 R20, R20, 0x17, RZ ;  /* 0x0000001714147819 */ /* 0x000fe200000006ff */
[----:B------:R-:W-:Y:S01]  /*1b930*/  FFMA R23, -R32, 1.925963033500011079e-08, R23 ;  /* 0x32a5706020177823 */ /* 0x000fe20000000117 */
[----:B------:R-:W-:Y:S01]  /*1b940*/  FFMA R32, -R34, 1.925963033500011079e-08, R3 ;  /* 0x32a5706022207823 */ /* 0x000fe20000000103 */
[----:B------:R-:W-:Y:S01]  /*1b950*/  SHF.L.U32 R3, R2, 0x17, RZ ;  /* 0x0000001702037819 */ /* 0x000fe200000006ff */
[----:B------:R1:W4:Y:S01]  /*1b960*/  MUFU.EX2 R26, R49 ;  /* 0x00000031001a7308 */ /* 0x0003220000000800 */
[----:B---3--:R-:W-:Y:S01]  /*1b970*/  FADD R35, R42, -12583039 ;  /* 0xcb40007f2a237421 */ /* 0x008fe20000000000 */
[----:B------:R-:W-:Y:S01]  /*1b980*/  IADD3 R0, R58, 0x1800000, RZ ;  /* 0x018000003a007810 */ /* 0x000fe20007ffe0ff */
[----:B------:R-:W-:Y:S01]  /*1b990*/  FFMA R60, R20, R31, 1 ;  /* 0x3f800000143c7423 */ /* 0x000fe2000000001f */
[----:B--2---:R-:W-:Y:S01]  /*1b9a0*/  FFMA R53, R3, R24, 1 ;  /* 0x3f80000003357423 */ /* 0x004fe20000000018 */
[----:B------:R-:W-:Y:S01]  /*1b9b0*/  FFMA R35, -R30, 1.4426950216293334961, -R35 ;  /* 0x3fb8aa3b1e237823 */ /* 0x000fe20000000923 */
[----:B------:R-:W-:Y:S01]  /*1b9c0*/  LOP3.LUT R0, R0, 0x7f800000, RZ, 0xc0, !PT ;  /* 0x7f80000000007812 */ /* 0x000fe200078ec0ff */
[----:B------:R-:W-:Y:S01]  /*1b9d0*/  BSSY B1, `(.L_x_565) ;  /* 0x0000032000017945 */ /* 0x000fe20003800000 */
[----:B------:R-:W2:Y:S01]  /*1b9e0*/  MUFU.EX2 R33, R33 ;  /* 0x0000002100217308 */ /* 0x000ea20000000800 */
[----:B-1----:R-:W-:Y:S01]  /*1b9f0*/  FADD R49, R56, -12583039 ;  /* 0xcb40007f38317421 */ /* 0x002fe20000000000 */
[----:B------:R-:W-:Y:S01]  /*1ba00*/  FFMA R35, -R30, 1.925963033500011079e-08, R35 ;  /* 0x32a570601e237823 */ /* 0x000fe20000000123 */
[----:B------:R-:W-:-:S02]  /*1ba10*/  ISETP.GT.U32.AND P2, PT, R0, 0x1ffffff, PT ;  /* 0x01ffffff0000780c */ /* 0x000fc40003f44070 */
[C---:B------:R-:W-:Y:S01]  /*1ba20*/  FFMA R49, -R36.reuse, 1.4426950216293334961, -R49 ;  /* 0x3fb8aa3b24317823 */ /* 0x040fe20000000931 */
[----:B------:R-:W-:Y:S02]  /*1ba30*/  SHF.L.U32 R25, R25, 0x17, RZ ;  /* 0x0000001719197819 */ /* 0x000fe400000006ff */
[----:B------:R-:W1:Y:S01]  /*1ba40*/  MUFU.EX2 R45, R45 ;  /* 0x0000002d002d7308 */ /* 0x000e620000000800 */
[----:B------:R-:W-:Y:S01]  /*1ba50*/  FFMA R2, -R36, 1.925963033500011079e-08, R49 ;  /* 0x32a5706024027823 */ /* 0x000fe20000000131 */
[----:B------:R-:W-:Y:S01]  /*1ba60*/  SHF.L.U32 R21, R40, 0x17, RZ ;  /* 0x0000001728157819 */ /* 0x000fe200000006ff */
[----:B------:R-:W-:Y:S01]  /*1ba70*/  FFMA R46, R25, R46, 1 ;  /* 0x3f800000192e7423 */ /* 0x000fe2000000002e */
[----:B------:R-:W-:Y:S02]  /*1ba80*/  SHF.L.U32 R22, R22, 0x17, RZ ;  /* 0x0000001716167819 */ /* 0x000fe400000006ff */
[----:B------:R-:W-:Y:S01]  /*1ba90*/  SHF.L.U32 R37, R37, 0x17, RZ ;  /* 0x0000001725257819 */ /* 0x000fe200000006ff */
[----:B----4-:R-:W-:Y:S01]  /*1baa0*/  FFMA R21, R21, R26, 1 ;  /* 0x3f80000015157423 */ /* 0x010fe2000000001a */
[----:B------:R-:W3:Y:S01]  /*1bab0*/  MUFU.EX2 R39, R39 ;  /* 0x0000002700277308 */ /* 0x000ee20000000800 */
[----:B--2---:R-:W-:Y:S01]  /*1bac0*/  FFMA R33, R22, R33, 1 ;  /* 0x3f80000016217423 */ /* 0x004fe20000000021 */
[----:B------:R-:W-:Y:S01]  /*1bad0*/  SHF.L.U32 R36, R43, 0x17, RZ ;  /* 0x000000172b247819 */ /* 0x000fe200000006ff */
[----:B------:R-:W-:Y:S01]  /*1bae0*/  IMAD.SHL.U32 R22, R52, 0x800000, RZ ;  /* 0x0080000034167824 */ /* 0x000fe200078e00ff */
[----:B------:R-:W-:Y:S01]  /*1baf0*/  SHF.L.U32 R34, R47, 0x17, RZ ;  /* 0x000000172f227819 */ /* 0x000fe200000006ff */
[----:B------:R-:W-:Y:S01]  /*1bb00*/  FFMA R37, R37, R48, 1 ;  /* 0x3f80000025257423 */ /* 0x000fe20000000030 */
[----:B------:R-:W-:-:S02]  /*1bb10*/  SHF.L.U32 R20, R38, 0x17, RZ ;  /* 0x0000001726147819 */ /* 0x000fc400000006ff */
[----:B------:R-:W2:Y:S01]  /*1bb20*/  MUFU.EX2 R51, R51 ;  /* 0x0000003300337308 */ /* 0x000ea20000000800 */
[----:B------:R-:W-:Y:S01]  /*1bb30*/  SHF.L.U32 R24, R44, 0x17, RZ ;  /* 0x000000172c187819 */ /* 0x000fe200000006ff */
[----:B-1----:R-:W-:Y:S01]  /*1bb40*/  FFMA R36, R36, R45, 1 ;  /* 0x3f80000024247423 */ /* 0x002fe2000000002d */
[----:B------:R-:W-:Y:S01]  /*1bb50*/  SHF.L.U32 R25, R54, 0x17, RZ ;  /* 0x0000001736197819 */ /* 0x000fe200000006ff */
[----:B------:R-:W-:Y:S01]  /*1bb60*/  FFMA R34, R34, R27, 1 ;  /* 0x3f80000022227423 */ /* 0x000fe2000000001b */
[----:B------:R-:W-:-:S03]  /*1bb70*/  SHF.L.U32 R26, R56, 0x17, RZ ;  /* 0x00000017381a7819 */ /* 0x000fc600000006ff */
[----:B------:R1:W4:Y:S01]  /*1bb80*/  MUFU.EX2 R30, R35 ;  /* 0x00000023001e7308 */ /* 0x0003220000000800 */
[----:B---3--:R-:W-:-:S07]  /*1bb90*/  FFMA R20, R20, R39, 1 ;  /* 0x3f80000014147423 */ /* 0x008fce0000000027 */
[----:B------:R3:W5:Y:S01]  /*1bba0*/  MUFU.EX2 R49, R23 ;  /* 0x0000001700317308 */ /* 0x0007620000000800 */
[----:B-1----:R-:W-:Y:S01]  /*1bbb0*/  SHF.L.U32 R35, R41, 0x17, RZ ;  /* 0x0000001729237819 */ /* 0x002fe200000006ff */
[----:B--2---:R-:W-:-:S04]  /*1bbc0*/  FFMA R22, R22, R51, 1 ;  /* 0x3f80000016167423 */ /* 0x004fc80000000033 */
[----:B------:R-:W-:Y:S02]  /*1bbd0*/  FFMA R35, R35, R50, 1 ;  /* 0x3f80000023237423 */ /* 0x000fe40000000032 */
[----:B------:R-:W1:Y:S01]  /*1bbe0*/  MUFU.EX2 R32, R32 ;  /* 0x0000002000207308 */ /* 0x000e620000000800 */
[----:B---3--:R-:W-:-:S05]  /*1bbf0*/  SHF.L.U32 R23, R42, 0x17, RZ ;  /* 0x000000172a177819 */ /* 0x008fca00000006ff */
[----:B----4-:R-:W-:Y:S02]  /*1bc00*/  FFMA R23, R23, R30, 1 ;  /* 0x3f80000017177423 */ /* 0x010fe4000000001e */
[----:B------:R-:W2:Y:S01]  /*1bc10*/  MUFU.EX2 R3, R2 ;  /* 0x0000000200037308 */ /* 0x000ea20000000800 */
[----:B-----5:R-:W-:Y:S01]  /*1bc20*/  FFMA R24, R24, R49, 1 ;  /* 0x3f80000018187423 */ /* 0x020fe20000000031 */
        /* <DEDUP_REMOVED lines=8> */
.L_x_566:
[----:B------:R-:W1:Y:S02]  /*1bcb0*/  MUFU.RCP R27, R58 ;  /* 0x0000003a001b7308 */ /* 0x000e640000001000 */
[----:B-1----:R-:W-:-:S04]  /*1bcc0*/  FFMA R0, R58, R27, -1 ;  /* 0xbf8000003a007423 */ /* 0x002fc8000000001b */
[----:B------:R-:W-:-:S04]  /*1bcd0*/  FADD.FTZ R0, -R0, -RZ ;  /* 0x800000ff00007221 */ /* 0x000fc80000010100 */
[----:B------:R-:W-:-:S07]  /*1bce0*/  FFMA R27, R27, R0, R27 ;  /* 0x000000001b1b7223 */ /* 0x000fce000000001b */
.L_x_567:
[----:B------:R-:W-:Y:S05]  /*1bcf0*/  BSYNC B1 ;  /* 0x0000000000017941 */ /* 0x000fea0003800000 */
.L_x_565:
        /* <DEDUP_REMOVED lines=10> */
.L_x_569:
[----:B------:R-:W1:Y:S02]  /*1bda0*/  MUFU.RCP R30, R53 ;  /* 0x00000035001e7308 */ /* 0x000e640000001000 */
[----:B-1----:R-:W-:-:S04]  /*1bdb0*/  FFMA R0, R53, R30, -1 ;  /* 0xbf80000035007423 */ /* 0x002fc8000000001e */
[----:B------:R-:W-:-:S04]  /*1bdc0*/  FADD.FTZ R3, -R0, -RZ ;  /* 0x800000ff00037221 */ /* 0x000fc80000010100 */
[----:B------:R-:W-:-:S07]  /*1bdd0*/  FFMA R30, R30, R3, R30 ;  /* 0x000000031e1e7223 */ /* 0x000fce000000001e */
.L_x_570:
[----:B------:R-:W-:Y:S05]  /*1bde0*/  BSYNC B1 ;  /* 0x0000000000017941 */ /* 0x000fea0003800000 */
.L_x_568:
        /* <DEDUP_REMOVED lines=10> */
.L_x_572:
[----:B------:R-:W1:Y:S02]  /*1be90*/  MUFU.RCP R31, R60 ;  /* 0x0000003c001f7308 */ /* 0x000e640000001000 */
[----:B-1----:R-:W-:-:S04]  /*1bea0*/  FFMA R0, R60, R31, -1 ;  /* 0xbf8000003c007423 */ /* 0x002fc8000000001f */
[----:B------:R-:W-:-:S04]  /*1beb0*/  FADD.FTZ R0, -R0, -RZ ;  /* 0x800000ff00007221 */ /* 0x000fc80000010100 */
[----:B------:R-:W-:-:S07]  /*1bec0*/  FFMA R31, R31, R0, R31 ;  /* 0x000000001f1f7223 */ /* 0x000fce000000001f */
.L_x_573:
[----:B------:R-:W-:Y:S05]  /*1bed0*/  BSYNC B1 ;  /* 0x0000000000017941 */ /* 0x000fea0003800000 */
.L_x_571:
        /* <DEDUP_REMOVED lines=10> */
.L_x_575:
[----:B------:R-:W1:Y:S02]  /*1bf80*/  MUFU.RCP R32, R33 ;  /* 0x0000002100207308 */ /* 0x000e640000001000 */
[----:B-1----:R-:W-:-:S04]  /*1bf90*/  FFMA R0, R33, R32, -1 ;  /* 0xbf80000021007423 */ /* 0x002fc80000000020 */
[----:B------:R-:W-:-:S04]  /*1bfa0*/  FADD.FTZ R3, -R0, -RZ ;  /* 0x800000ff00037221 */ /* 0x000fc80000010100 */
[----:B------:R-:W-:-:S07]  /*1bfb0*/  FFMA R32, R32, R3, R32 ;  /* 0x0000000320207223 */ /* 0x000fce0000000020 */
.L_x_576:
[----:B------:R-:W-:Y:S05]  /*1bfc0*/  BSYNC B1 ;  /* 0x0000000000017941 */ /* 0x000fea0003800000 */
.L_x_574:
        /* <DEDUP_REMOVED lines=10> */
.L_x_578:
[----:B------:R-:W1:Y:S02]  /*1c070*/  MUFU.RCP R33, R46 ;  /* 0x0000002e00217308 */ /* 0x000e640000001000 */
[----:B-1----:R-:W-:-:S04]  /*1c080*/  FFMA R0, R46, R33, -1 ;  /* 0xbf8000002e007423 */ /* 0x002fc80000000021 */
[----:B------:R-:W-:-:S04]  /*1c090*/  FADD.FTZ R0, -R0, -RZ ;  /* 0x800000ff00007221 */ /* 0x000fc80000010100 */
[----:B------:R-:W-:-:S07]  /*1c0a0*/  FFMA R33, R33, R0, R33 ;  /* 0x0000000021217223 */ /* 0x000fce0000000021 */
.L_x_579:
[----:B------:R-:W-:Y:S05]  /*1c0b0*/  BSYNC B1 ;  /* 0x0000000000017941 */ /* 0x000fea0003800000 */
.L_x_577:
        /* <DEDUP_REMOVED lines=10> */
.L_x_581:
[----:B------:R-:W1:Y:S02]  /*1c160*/  MUFU.RCP R38, R37 ;  /* 0x0000002500267308 */ /* 0x000e640000001000 */
[----:B-1----:R-:W-:-:S04]  /*1c170*/  FFMA R0, R37, R38, -1 ;  /* 0xbf80000025007423 */ /* 0x002fc80000000026 */
[----:B------:R-:W-:-:S04]  /*1c180*/  FADD.FTZ R3, -R0, -RZ ;  /* 0x800000ff00037221 */ /* 0x000fc80000010100 */
[----:B------:R-:W-:-:S07]  /*1c190*/  FFMA R38, R38, R3, R38 ;  /* 0x0000000326267223 */ /* 0x000fce0000000026 */
.L_x_582:
[----:B------:R-:W-:Y:S05]  /*1c1a0*/  BSYNC B1 ;  /* 0x0000000000017941 */ /* 0x000fea0003800000 */
.L_x_580:
        /* <DEDUP_REMOVED lines=10> */
.L_x_584:
[----:B------:R-:W1:Y:S02]  /*1c250*/  MUFU.RCP R0, R35 ;  /* 0x0000002300007308 */ /* 0x000e640000001000 */
[----:B-1----:R-:W-:-:S04]  /*1c260*/  FFMA R2, R35, R0, -1 ;  /* 0xbf80000023027423 */ /* 0x002fc80000000000 */
[----:B------:R-:W-:-:S04]  /*1c270*/  FADD.FTZ R37, -R2, -RZ ;  /* 0x800000ff02257221 */ /* 0x000fc80000010100 */
[----:B------:R-:W-:-:S07]  /*1c280*/  FFMA R37, R0, R37, R0 ;  /* 0x0000002500257223 */ /* 0x000fce0000000000 */
.L_x_585:
[----:B------:R-:W-:Y:S05]  /*1c290*/  BSYNC B1 ;  /* 0x0000000000017941 */ /* 0x000fea0003800000 */
.L_x_583:
        /* <DEDUP_REMOVED lines=10> */
.L_x_587:
[----:B------:R-:W1:Y:S02]  /*1c340*/  MUFU.RCP R3, R36 ;  /* 0x0000002400037308 */ /* 0x000e640000001000 */
[----:B-1----:R-:W-:-:S04]  /*1c350*/  FFMA R0, R36, R3, -1 ;  /* 0xbf80000024007423 */ /* 0x002fc80000000003 */
[----:B------:R-:W-:-:S04]  /*1c360*/  FADD.FTZ R0, -R0, -RZ ;  /* 0x800000ff00007221 */ /* 0x000fc80000010100 */
[----:B------:R-:W-:-:S07]  /*1c370*/  FFMA R40, R3, R0, R3 ;  /* 0x0000000003287223 */ /* 0x000fce0000000003 */
.L_x_588:
[----:B------:R-:W-:Y:S05]  /*1c380*/  BSYNC B1 ;  /* 0x0000000000017941 */ /* 0x000fea0003800000 */
.L_x_586:
        /* <DEDUP_REMOVED lines=10> */
.L_x_590:
[----:B------:R-:W1:Y:S02]  /*1c430*/  MUFU.RCP R35, R34 ;  /* 0x0000002200237308 */ /* 0x000e640000001000 */
[----:B-1----:R-:W-:-:S04]  /*1c440*/  FFMA R0, R34, R35, -1 ;  /* 0xbf80000022007423 */ /* 0x002fc80000000023 */
[----:B------:R-:W-:-:S04]  /*1c450*/  FADD.FTZ R0, -R0, -RZ ;  /* 0x800000ff00007221 */ /* 0x000fc80000010100 */
[----:B------:R-:W-:-:S07]  /*1c460*/  FFMA R35, R35, R0, R35 ;  /* 0x0000000023237223 */ /* 0x000fce0000000023 */
.L_x_591:
[----:B------:R-:W-:Y:S05]  /*1c470*/  BSYNC B1 ;  /* 0x0000000000017941 */ /* 0x000fea0003800000 */
.L_x_589:
        /* <DEDUP_REMOVED lines=10> */
.L_x_593:
[----:B------:R-:W1:Y:S02]  /*1c520*/  MUFU.RCP R3, R20 ;  /* 0x0000001400037308 */ /* 0x000e640000001000 */
[----:B-1----:R-:W-:-:S04]  /*1c530*/  FFMA R0, R20, R3, -1 ;  /* 0xbf80000014007423 */ /* 0x002fc80000000003 */
[----:B------:R-:W-:-:S04]  /*1c540*/  FADD.FTZ R0, -R0, -RZ ;  /* 0x800000ff00007221 */ /* 0x000fc80000010100 */
[----:B------:R-:W-:-:S07]  /*1c550*/  FFMA R34, R3, R0, R3 ;  /* 0x0000000003227223 */ /* 0x000fce0000000003 */
.L_x_594:
[----:B------:R-:W-:Y:S05]  /*1c560*/  BSYNC B1 ;  /* 0x0000000000017941 */ /* 0x000fea0003800000 */
.L_x_592:
        /* <DEDUP_REMOVED lines=10> */
.L_x_596:
[----:B------:R-:W1:Y:S02]  /*1c610*/  MUFU.RCP R36, R21 ;  /* 0x0000001500247308 */ /* 0x000e640000001000 */
[----:B-1----:R-:W-:-:S04]  /*1c620*/  FFMA R0, R21, R36, -1 ;  /* 0xbf80000015007423 */ /* 0x002fc80000000024 */
[----:B------:R-:W-:-:S04]  /*1c630*/  FADD.FTZ R3, -R0, -RZ ;  /* 0x800000ff00037221 */ /* 0x000fc80000010100 */
[----:B------:R-:W-:-:S07]  /*1c640*/  FFMA R36, R36, R3, R36 ;  /* 0x0000000324247223 */ /* 0x000fce0000000024 */
.L_x_597:
[----:B------:R-:W-:Y:S05]  /*1c650*/  BSYNC B1 ;  /* 0x0000000000017941 */ /* 0x000fea0003800000 */
.L_x_595:
        /* <DEDUP_REMOVED lines=10> */
.L_x_599:
[----:B------:R-:W1:Y:S02]  /*1c700*/  MUFU.RCP R39, R22 ;  /* 0x0000001600277308 */ /* 0x000e640000001000 */
[----:B-1----:R-:W-:-:S04]  /*1c710*/  FFMA R0, R22, R39, -1 ;  /* 0xbf80000016007423 */ /* 0x002fc80000000027 */
[----:B------:R-:W-:-:S04]  /*1c720*/  FADD.FTZ R0, -R0, -RZ ;  /* 0x800000ff00007221 */ /* 0x000fc80000010100 */
[----:B------:R-:W-:-:S07]  /*1c730*/  FFMA R39, R39, R0, R39 ;  /* 0x0000000027277223 */ /* 0x000fce0000000027 */
.L_x_600:
[----:B------:R-:W-:Y:S05]  /*1c740*/  BSYNC B1 ;  /* 0x0000000000017941 */ /* 0x000fea0003800000 */
.L_x_598:
        /* <DEDUP_REMOVED lines=10> */
.L_x_602:
[----:B------:R-:W1:Y:S02]  /*1c7f0*/  MUFU.RCP R0, R23 ;  /* 0x0000001700007308 */ /* 0x000e640000001000 */
[----:B-1----:R-:W-:-:S04]  /*1c800*/  FFMA R2, R23, R0, -1 ;  /* 0xbf80000017027423 */ /* 0x002fc80000000000 */
[----:B------:R-:W-:-:S04]  /*1c810*/  FADD.FTZ R41, -R2, -RZ ;  /* 0x800000ff02297221 */ /* 0x000fc80000010100 */
[----:B------:R-:W-:-:S07]  /*1c820*/  FFMA R41, R0, R41, R0 ;  /* 0x0000002900297223 */ /* 0x000fce0000000000 */
.L_x_603:
[----:B------:R-:W-:Y:S05]  /*1c830*/  BSYNC B1 ;  /* 0x0000000000017941 */ /* 0x000fea0003800000 */
.L_x_601:
        /* <DEDUP_REMOVED lines=10> */
.L_x_605:
[----:B------:R-:W1:Y:S02]  /*1c8e0*/  MUFU.RCP R3, R24 ;  /* 0x0000001800037308 */ /* 0x000e640000001000 */
[----:B-1----:R-:W-:-:S04]  /*1c8f0*/  FFMA R0, R24, R3, -1 ;  /* 0xbf80000018007423 */ /* 0x002fc80000000003 */
[----:B------:R-:W-:-:S04]  /*1c900*/  FADD.FTZ R0, -R0, -RZ ;  /* 0x800000ff00007221 */ /* 0x000fc80000010100 */
[----:B------:R-:W-:-:S07]  /*1c910*/  FFMA R42, R3, R0, R3 ;  /* 0x00000000032a7223 */ /* 0x000fce0000000003 */
.L_x_606:
[----:B------:R-:W-:Y:S05]  /*1c920*/  BSYNC B1 ;  /* 0x0000000000017941 */ /* 0x000fea0003800000 */
.L_x_604:
        /* <DEDUP_REMOVED lines=10> */
.L_x_608:
[----:B------:R-:W1:Y:S02]  /*1c9d0*/  MUFU.RCP R24, R25 ;  /* 0x0000001900187308 */ /* 0x000e640000001000 */
[----:B-1----:R-:W-:-:S04]  /*1c9e0*/  FFMA R0, R25, R24, -1 ;  /* 0xbf80000019007423 */ /* 0x002fc80000000018 */
[----:B------:R-:W-:-:S04]  /*1c9f0*/  FADD.FTZ R3, -R0, -RZ ;  /* 0x800000ff00037221 */ /* 0x000fc80000010100 */
[----:B------:R-:W-:-:S07]  /*1ca00*/  FFMA R24, R24, R3, R24 ;  /* 0x0000000318187223 */ /* 0x000fce0000000018 */
.L_x_609:
[----:B------:R-:W-:Y:S05]  /*1ca10*/  BSYNC B1 ;  /* 0x0000000000017941 */ /* 0x000fea0003800000 */
.L_x_607:
        /* <DEDUP_REMOVED lines=8> */
.L_x_610:
[----:B------:R-:W1:Y:S02]  /*1caa0*/  MUFU.RCP R3, R26 ;  /* 0x0000001a00037308 */ /* 0x000e640000001000 */
[----:B-1----:R-:W-:-:S04]  /*1cab0*/  FFMA R0, R26, R3, -1 ;  /* 0xbf8000001a007423 */ /* 0x002fc80000000003 */
[----:B------:R-:W-:-:S04]  /*1cac0*/  FADD.FTZ R0, -R0, -RZ ;  /* 0x800000ff00007221 */ /* 0x000fc80000010100 */
[----:B------:R-:W-:-:S07]  /*1cad0*/  FFMA R0, R3, R0, R3 ;  /* 0x0000000003007223 */ /* 0x000fce0000000003 */
.L_x_611:
        /* <DEDUP_REMOVED lines=29> */
.L_x_613:
[----:B------:R-:W-:Y:S05]  /*1ccb0*/  BSYNC B0 ;  /* 0x0000000000007941 */ /* 0x000fea0003800000 */
.L_x_612:
[----:B------:R-:W-:Y:S06]  /*1ccc0*/  BAR.SYNC.DEFER_BLOCKING 0x1, 0x100 ;  /* 0x0044000000007b1d */ /* 0x000fec0000010000 */
[----:B------:R-:W-:Y:S04]  /*1ccd0*/  BSSY B0, `(.L_x_614) ;  /* 0x000000a000007945 */ /* 0x000fe80003800000 */
[----:B------:R-:W-:Y:S05]  /*1cce0*/  @P0 BRA `(.L_x_615) ;  /* 0x0000000000200947 */ /* 0x000fea0003800000 */
[----:B------:R-:W-:-:S06]  /*1ccf0*/  UISETP.NE.AND UP0, UPT, UR43, 0x3, UPT ;  /* 0x000000032b00788c */ /* 0x000fcc000bf05270 */
[----:B------:R-:W-:-:S13]  /*1cd00*/  PLOP3.LUT P2, PT, PT, PT, UP0, 0x80, 0x0 ;  /* 0x000000000000781c */ /* 0x000fda0003f4f008 */
[----:B------:R-:W-:Y:S05]  /*1cd10*/  @!P2 BRA `(.L_x_616) ;  /* 0x000000000004a947 */ /* 0x000fea0003800000 */
[----:B------:R-:W-:Y:S01]  /*1cd20*/  BPT.TRAP 0x1 ;  /* 0x000000040000795c */ /* 0x000fe20000300000 */
.L_x_616:
[----:B------:R-:W-:-:S04]  /*1cd30*/  ULEA UR4, UR8, UR46, 0x3 ;  /* 0x0000002e08047291 */ /* 0x000fc8000f8e183f */
[----:B------:R-:W-:-:S04]  /*1cd40*/  UIADD3 UR4, UR4, 0x50, URZ ;  /* 0x0000005004047890 */ /* 0x000fc8000fffe03f */
[----:B------:R-:W-:-:S09]  /*1cd50*/  UPRMT UR4, UR47, 0x654, UR4 ;  /* 0x000006542f047896 */ /* 0x000fd20008000004 */
[----:B------:R-:W-:Y:S03]  /*1cd60*/  SYNCS.ARRIVE.TRANS64.RED.A1T0 RZ, [UR4], RZ ;  /* 0x000000ffffff79a7 */ /* 0x000fe60008100404 */
.L_x_615:
[----:B------:R-:W-:Y:S05]  /*1cd70*/  BSYNC B0 ;  /* 0x0000000000007941 */ /* 0x000fea0003800000 */
.L_x_614:
        /* <DEDUP_REMOVED lines=9> */
.L_x_619:
[C---:B------:R-:W-:Y:S01]  /*1ce10*/  LEA R0, R12.reuse, UR46, 0x3 ;  /* 0x0000002e0c007c11 */ /* 0x040fe2000f8e18ff */
[----:B------:R-:W-:Y:S01]  /*1ce20*/  BSSY B1, `(.L_x_620) ;  /* 0x0000006000017945 */ /* 0x000fe20003800000 */
[----:B------:R-:W-:Y:S02]  /*1ce30*/  SHF.L.U32 R3, R13, 0x1f, RZ ;  /* 0x0000001f0d037819 */ /* 0x000fe400000006ff */
[----:B-1----:R-:W-:Y:S02]  /*1ce40*/  @!P1 LEA R21, R12, R15, 0xd ;  /* 0x0000000f0c159211 */ /* 0x002fe400078e68ff */
[----:B------:R-:W1:Y:S02]  /*1ce50*/  SYNCS.PHASECHK.TRANS64.TRYWAIT P2, [R0+URZ+0x30], R3 ;  /* 0x00003003000075a7 */ /* 0x000e64000804017f */
[----:B------:R-:W-:Y:S01]  /*1ce60*/  @!P1 LEA R2, R18, R21, 0x1 ;  /* 0x0000001512029211 */ /* 0x000fe200078e08ff */
[----:B-1----:R-:W-:Y:S06]  /*1ce70*/  @!P2 BRA `(.L_x_621) ;  /* 0x000000fc00c8a947 */ /* 0x002fec0003800000 */
.L_x_1117:
[----:B------:R-:W-:Y:S05]  /*1ce80*/  BSYNC B1 ;  /* 0x0000000000017941 */ /* 0x000fea0003800000 */
.L_x_620:
        /* <DEDUP_REMOVED lines=8> */
.L_x_618:
[----:B------:R-:W-:Y:S05]  /*1cf10*/  BSYNC B0 ;  /* 0x0000000000007941 */ /* 0x000fea0003800000 */
.L_x_617:
[----:B------:R-:W2:Y:S04]  /*1cf20*/  LDL.LU R3, [R1+0x140] ;  /* 0x0001400001037983 */ /* 0x000ea80000300800 */
        /* <DEDUP_REMOVED lines=15> */
[--C-:B---3--:R-:W-:Y:S01]  /*1d020*/  HADD2.F32 R20, -RZ, R9.reuse.H0_H0 ;  /* 0x20000009ff147230 */ /* 0x108fe20000004100 */
[----:B------:R-:W-:Y:S01]  /*1d030*/  MOV R54, 0x3bbb989d ;  /* 0x3bbb989d00367802 */ /* 0x000fe20000000f00 */
[----:B------:R-:W-:Y:S01]  /*1d040*/  HADD2.F32 R22, -RZ, R9.H1_H1 ;  /* 0x30000009ff167230 */ /* 0x000fe20000004100 */
[----:B------:R-:W-:Y:S01]  /*1d050*/  MOV R55, 0x437c0000 ;  /* 0x437c000000377802 */ /* 0x000fe20000000f00 */
[----:B----4-:R-:W-:Y:S01]  /*1d060*/  HADD2.F32 R50, -RZ, R7.H1_H1 ;  /* 0x30000007ff327230 */ /* 0x010fe20000004100 */
[----:B------:R-:W-:Y:S01]  /*1d070*/  BSSY B1, `(.L_x_622) ;  /* 0x00000bb000017945 */ /* 0x000fe20003800000 */
[C---:B--2---:R-:W-:Y:S01]  /*1d080*/  FMUL R3, R17.reuse, R3 ;  /* 0x0000000311037220 */ /* 0x044fe20000400000 */
[----:B-----5:R-:W-:Y:S01]  /*1d090*/  FMUL R21, R17, R2 ;  /* 0x0000000211157220 */ /* 0x020fe20000400000 */
[----:B------:R-:W-:-:S02]  /*1d0a0*/  HADD2.F32 R2, -RZ, R8.H1_H1 ;  /* 0x30000008ff027230 */ /* 0x000fc40000004100 */
[C---:B------:R-:W-:Y:S01]  /*1d0b0*/  FMUL R23, R17.reuse, R0 ;  /* 0x0000000011177220 */ /* 0x040fe20000400000 */
[----:B------:R-:W-:Y:S02]  /*1d0c0*/  HADD2.F32 R0, -RZ, R8.H0_H0 ;  /* 0x20000008ff007230 */ /* 0x000fe40000004100 */
[C---:B------:R-:W-:Y:S01]  /*1d0d0*/  FFMA R21, R16.reuse, R2, R21 ;  /* 0x0000000210157223 */ /* 0x040fe20000000015 */
[--C-:B------:R-:W-:Y:S02]  /*1d0e0*/  HADD2.F32 R2, -RZ, R10.reuse.H1_H1 ;  /* 0x3000000aff027230 */ /* 0x100fe40000004100 */
[C---:B------:R-:W-:Y:S01]  /*1d0f0*/  FFMA R23, R16.reuse, R20, R23 ;  /* 0x0000001410177223 */ /* 0x040fe20000000017 */
[----:B------:R-:W-:Y:S02]  /*1d100*/  HADD2.F32 R20, -RZ, R11.H0_H0 ;  /* 0x2000000bff147230 */ /* 0x000fe40000004100 */
[----:B------:R-:W-:Y:S01]  /*1d110*/  FFMA R3, R16, R0, R3 ;  /* 0x0000000010037223 */ /* 0x000fe20000000003 */
[----:B------:R-:W-:Y:S01]  /*1d120*/  FMUL R25, R17, R25 ;  /* 0x0000001911197220 */ /* 0x000fe20000400000 */
[----:B------:R-:W-:-:S02]  /*1d130*/  HADD2.F32 R0, -RZ, R10.H0_H0 ;  /* 0x2000000aff007230 */ /* 0x000fc40000004100 */
[C---:B------:R-:W-:Y:S01]  /*1d140*/  FMUL R27, R17.reuse, R27 ;  /* 0x0000001b111b7220 */ /* 0x040fe20000400000 */
[C---:B------:R-:W-:Y:S01]  /*1d150*/  FFMA R25, R16.reuse, R22, R25 ;  /* 0x0000001610197223 */ /* 0x040fe20000000019 */
[----:B------:R-:W-:Y:S02]  /*1d160*/  FMUL R31, R17, R31 ;  /* 0x0000001f111f7220 */ /* 0x000fe40000400000 */
[C---:B------:R-:W-:Y:S01]  /*1d170*/  FFMA R27, R16.reuse, R0, R27 ;  /* 0x00000000101b7223 */ /* 0x040fe2000000001b */
[----:B------:R-:W-:Y:S02]  /*1d180*/  HADD2.F32 R22, -RZ, R4.H0_H0 ;  /* 0x20000004ff167230 */ /* 0x000fe40000004100 */
[----:B------:R-:W-:Y:S01]  /*1d190*/  FFMA.SAT R0, -R3, R54, 0.5 ;  /* 0x3f00000003007423 */ /* 0x000fe20000002136 */
[----:B------:R-:W-:Y:S01]  /*1d1a0*/  FMUL R33, R17, R33 ;  /* 0x0000002111217220 */ /* 0x000fe20000400000 */
[----:B------:R-:W-:Y:S01]  /*1d1b0*/  FFMA R31, R16, R2, R31 ;  /* 0x00000002101f7223 */ /* 0x000fe2000000001f */
[----:B------:R-:W-:-:S02]  /*1d1c0*/  HADD2.F32 R2, -RZ, R11.H1_H1 ;  /* 0x3000000bff027230 */ /* 0x000fc40000004100 */
[-C--:B------:R-:W-:Y:S01]  /*1d1d0*/  FFMA.RM R0, R0, R55.reuse, 12582913 ;  /* 0x4b40000100007423 */ /* 0x080fe20000004037 */
[----:B------:R-:W-:Y:S01]  /*1d1e0*/  FFMA R33, R16, R20, R33 ;  /* 0x0000001410217223 */ /* 0x000fe20000000021 */
[----:B------:R-:W-:Y:S01]  /*1d1f0*/  FFMA.SAT R20, -R21, R54, 0.5 ;  /* 0x3f00000015147423 */ /* 0x000fe20000002136 */
[C---:B------:R-:W-:Y:S01]  /*1d200*/  FMUL R35, R17.reuse, R32 ;  /* 0x0000002011237220 */ /* 0x040fe20000400000 */
[----:B------:R-:W-:Y:S02]  /*1d210*/  HADD2.F32 R32, -RZ, R5.H0_H0 ;  /* 0x20000005ff207230 */ /* 0x000fe40000004100 */
[C---:B------:R-:W-:Y:S01]  /*1d220*/  FMUL R37, R17.reuse, R26 ;  /* 0x0000001a11257220 */ /* 0x040fe20000400000 */
[----:B------:R-:W-:Y:S01]  /*1d230*/  FFMA.RM R20, R20, R55, 12582913 ;  /* 0x4b40000114147423 */ /* 0x000fe20000004037 */
[----:B------:R-:W-:Y:S01]  /*1d240*/  FFMA R35, R16, R2, R35 ;  /* 0x0000000210237223 */ /* 0x000fe20000000023 */
[----:B------:R-:W-:Y:S01]  /*1d250*/  FADD R2, R0, -12583039 ;  /* 0xcb40007f00027421 */ /* 0x000fe20000000000 */
[----:B------:R-:W-:Y:S01]  /*1d260*/  FFMA R37, R16, R22, R37 ;  /* 0x0000001610257223 */ /* 0x000fe20000000025 */
[----:B------:R-:W-:Y:S01]  /*1d270*/  FADD R22, R20, -12583039 ;  /* 0xcb40007f14167421 */ /* 0x000fe20000000000 */
[----:B------:R-:W-:Y:S01]  /*1d280*/  FMUL R39, R17, R24 ;  /* 0x0000001811277220 */ /* 0x000fe20000400000 */
[----:B------:R-:W-:Y:S01]  /*1d290*/  FFMA.SAT R24, -R23, R54, 0.5 ;  /* 0x3f00000017187423 */ /* 0x000fe20000002136 */
[----:B------:R-:W-:-:S02]  /*1d2a0*/  HADD2.F32 R26, -RZ, R4.H1_H1 ;  /* 0x30000004ff1a7230 */ /* 0x000fc40000004100 */
[----:B------:R-:W-:Y:S01]  /*1d2b0*/  FFMA R22, -R21, 1.4426950216293334961, -R22 ;  /* 0x3fb8aa3b15167823 */ /* 0x000fe20000000916 */
[----:B------:R-:W-:Y:S01]  /*1d2c0*/  FFMA R2, -R3, 1.4426950216293334961, -R2 ;  /* 0x3fb8aa3b03027823 */ /* 0x000fe20000000902 */
[-C--:B------:R-:W-:Y:S01]  /*1d2d0*/  FFMA.RM R24, R24, R55.reuse, 12582913 ;  /* 0x4b40000118187423 */ /* 0x080fe20000004037 */
[----:B------:R-:W-:Y:S01]  /*1d2e0*/  SHF.L.U32 R0, R0, 0x17, RZ ;  /* 0x0000001700007819 */ /* 0x000fe200000006ff */
[----:B------:R-:W-:Y:S01]  /*1d2f0*/  FFMA R22, -R21, 1.925963033500011079e-08, R22 ;  /* 0x32a5706015167823 */ /* 0x000fe20000000116 */
[----:B------:R-:W-:Y:S01]  /*1d300*/  FFMA.SAT R21, -R25, R54, 0.5 ;  /* 0x3f00000019157423 */ /* 0x000fe20000002136 */
[----:B------:R-:W-:Y:S01]  /*1d310*/  FFMA R2, -R3, 1.925963033500011079e-08, R2 ;  /* 0x32a5706003027823 */ /* 0x000fe20000000102 */
[----:B------:R-:W-:Y:S01]  /*1d320*/  FFMA R39, R16, R26, R39 ;  /* 0x0000001a10277223 */ /* 0x000fe20000000027 */
[----:B------:R-:W-:Y:S01]  /*1d330*/  FMUL R3, R17, R30 ;  /* 0x0000001e11037220 */ /* 0x000fe20000400000 */
[----:B------:R-:W-:Y:S01]  /*1d340*/  FADD R26, R24, -12583039 ;  /* 0xcb40007f181a7421 */ /* 0x000fe20000000000 */
[-C--:B------:R-:W-:Y:S01]  /*1d350*/  FFMA.RM R30, R21, R55.reuse, 12582913 ;  /* 0x4b400001151e7423 */ /* 0x080fe20000004037 */
[----:B------:R1:W-:Y:S01]  /*1d360*/  MUFU.EX2 R41, R2 ;  /* 0x0000000200297308 */ /* 0x0003e20000000800 */
[----:B------:R-:W-:Y:S01]  /*1d370*/  FFMA.SAT R21, -R27, R54, 0.5 ;  /* 0x3f0000001b157423 */ /* 0x000fe20000002136 */
[----:B------:R-:W-:Y:S01]  /*1d380*/  FFMA R26, -R23, 1.4426950216293334961, -R26 ;  /* 0x3fb8aa3b171a7823 */ /* 0x000fe2000000091a */
[----:B------:R-:W-:Y:S01]  /*1d390*/  FFMA R3, R16, R32, R3 ;  /* 0x0000002010037223 */ /* 0x000fe20000000003 */
[----:B------:R-:W-:Y:S01]  /*1d3a0*/  SHF.L.U32 R20, R20, 0x17, RZ ;  /* 0x0000001714147819 */ /* 0x000fe200000006ff */
[----:B------:R-:W-:Y:S01]  /*1d3b0*/  FFMA.RM R32, R21, R55, 12582913 ;  /* 0x4b40000115207423 */ /* 0x000fe20000004037 */
[----:B------:R-:W-:Y:S01]  /*1d3c0*/  FFMA R26, -R23, 1.925963033500011079e-08, R26 ;  /* 0x32a57060171a7823 */ /* 0x000fe2000000011a */
[----:B------:R-:W-:Y:S01]  /*1d3d0*/  HADD2.F32 R23, -RZ, R5.H1_H1 ;  /* 0x30000005ff177230 */ /* 0x000fe20000004100 */
[----:B------:R2:W3:Y:S01]  /*1d3e0*/  MUFU.EX2 R43, R22 ;  /* 0x00000016002b7308 */ /* 0x0004e20000000800 */
[----:B-1----:R-:W-:Y:S01]  /*1d3f0*/  FADD R2, R30, -12583039 ;  /* 0xcb40007f1e027421 */ /* 0x002fe20000000000 */
[----:B------:R-:W-:Y:S01]  /*1d400*/  FADD R34, R32, -12583039 ;  /* 0xcb40007f20227421 */ /* 0x000fe20000000000 */
[----:B------:R-:W-:Y:S01]  /*1d410*/  FMUL R21, R17, R38 ;  /* 0x0000002611157220 */ /* 0x000fe20000400000 */
[----:B------:R-:W-:Y:S01]  /*1d420*/  SHF.L.U32 R24, R24, 0x17, RZ ;  /* 0x0000001718187819 */ /* 0x000fe200000006ff */
[----:B------:R-:W-:Y:S01]  /*1d430*/  FFMA R2, -R25, 1.4426950216293334961, -R2 ;  /* 0x3fb8aa3b19027823 */ /* 0x000fe20000000902 */
[----:B------:R-:W-:Y:S01]  /*1d440*/  FFMA R34, -R27, 1.4426950216293334961, -R34 ;  /* 0x3fb8aa3b1b227823 */ /* 0x000fe20000000922 */
[----:B------:R-:W-:Y:S01]  /*1d450*/  FFMA R21, R16, R23, R21 ;  /* 0x0000001710157223 */ /* 0x000fe20000000015 */
[----:B------:R1:W-:Y:S01]  /*1d460*/  MUFU.EX2 R45, R26 ;  /* 0x0000001a002d7308 */ /* 0x0003e20000000800 */
[-C--:B--2---:R-:W-:Y:S01]  /*1d470*/  FFMA.SAT R22, -R31, R54.reuse, 0.5 ;  /* 0x3f0000001f167423 */ /* 0x084fe20000002136 */
[----:B------:R-:W-:Y:S01]  /*1d480*/  FFMA R2, -R25, 1.925963033500011079e-08, R2 ;  /* 0x32a5706019027823 */ /* 0x000fe20000000102 */
[----:B------:R-:W-:Y:S01]  /*1d490*/  FFMA.SAT R25, -R33, R54, 0.5 ;  /* 0x3f00000021197423 */ /* 0x000fe20000002136 */
[----:B------:R-:W-:Y:S01]  /*1d4a0*/  FMUL R23, R17, R36 ;  /* 0x0000002411177220 */ /* 0x000fe20000400000 */
[-C--:B------:R-:W-:Y:S01]  /*1d4b0*/  FFMA.RM R22, R22, R55.reuse, 12582913 ;  /* 0x4b40000116167423 */ /* 0x080fe20000004037 */
[----:B------:R-:W-:Y:S01]  /*1d4c0*/  FFMA R34, -R27, 1.925963033500011079e-08, R34 ;  /* 0x32a570601b227823 */ /* 0x000fe20000000122 */
[-C--:B------:R-:W-:Y:S01]  /*1d4d0*/  FFMA.RM R36, R25, R55.reuse, 12582913 ;  /* 0x4b40000119247423 */ /* 0x080fe20000004037 */
[----:B------:R-:W-:Y:S01]  /*1d4e0*/  FFMA.SAT R25, -R35, R54, 0.5 ;  /* 0x3f00000023197423 */ /* 0x000fe20000002136 */
[----:B-1----:R-:W-:Y:S01]  /*1d4f0*/  FADD R26, R22, -12583039 ;  /* 0xcb40007f161a7421 */ /* 0x002fe20000000000 */
[--C-:B------:R-:W-:Y:S01]  /*1d500*/  HADD2.F32 R27, -RZ, R6.reuse.H0_H0 ;  /* 0x20000006ff1b7230 */ /* 0x100fe20000004100 */
[----:B------:R1:W-:Y:S01]  /*1d510*/  MUFU.EX2 R47, R2 ;  /* 0x00000002002f7308 */ /* 0x0003e20000000800 */
[----:B------:R-:W-:Y:S01]  /*1d520*/  FFMA.RM R38, R25, R55, 12582913 ;  /* 0x4b40000119267423 */ /* 0x000fe20000004037 */
[----:B------:R-:W-:Y:S01]  /*1d530*/  FFMA R26, -R31, 1.4426950216293334961, -R26 ;  /* 0x3fb8aa3b1f1a7823 */ /* 0x000fe2000000091a */
[----:B------:R-:W-:Y:S01]  /*1d540*/  FMUL R25, R17, R44 ;  /* 0x0000002c11197220 */ /* 0x000fe20000400000 */
[----:B------:R-:W-:Y:S01]  /*1d550*/  FFMA R23, R16, R27, R23 ;  /* 0x0000001b10177223 */ /* 0x000fe20000000017 */
[----:B------:R-:W-:Y:S01]  /*1d560*/  FFMA.SAT R27, -R37, R54, 0.5 ;  /* 0x3f000000251b7423 */ /* 0x000fe20000002136 */
[----:B------:R-:W-:Y:S01]  /*1d570*/  FFMA R26, -R31, 1.925963033500011079e-08, R26 ;  /* 0x32a570601f1a7823 */ /* 0x000fe2000000011a */
[----:B------:R-:W-:Y:S01]  /*1d580*/  HADD2.F32 R31, -RZ, R6.H1_H1 ;  /* 0x30000006ff1f7230 */ /* 0x000fe20000004100 */
[----:B------:R2:W-:Y:S01]  /*1d590*/  MUFU.EX2 R49, R34 ;  /* 0x0000002200317308 */ /* 0x0005e20000000800 */
[----:B-1----:R-:W-:Y:S01]  /*1d5a0*/  FADD R2, R36, -12583039 ;  /* 0xcb40007f24027421 */ /* 0x002fe20000000000 */
[----:B------:R-:W-:Y:S01]  /*1d5b0*/  FADD R40, R38, -12583039 ;  /* 0xcb40007f26287421 */ /* 0x000fe20000000000 */
[----:B------:R-:W-:-:S02]  /*1d5c0*/  HADD2.F32 R44, -RZ, R7.H0_H0 ;  /* 0x20000007ff2c7230 */ /* 0x000fc40000004100 */
[C---:B------:R-:W-:Y:S01]  /*1d5d0*/  FFMA R25, R16.reuse, R31, R25 ;  /* 0x0000001f10197223 */ /* 0x040fe20000000019 */
[----:B------:R-:W-:Y:S01]  /*1d5e0*/  FFMA.SAT R31, -R39, R54, 0.5 ;  /* 0x3f000000271f7423 */ /* 0x000fe20000002136 */
[----:B------:R-:W-:Y:S01]  /*1d5f0*/  FFMA R2, -R33, 1.4426950216293334961, -R2 ;  /* 0x3fb8aa3b21027823 */ /* 0x000fe20000000902 */
[----:B------:R-:W-:Y:S01]  /*1d600*/  FFMA R40, -R35, 1.4426950216293334961, -R40 ;  /* 0x3fb8aa3b23287823 */ /* 0x000fe20000000928 */
[----:B------:R1:W4:Y:S01]  /*1d610*/  MUFU.EX2 R51, R26 ;  /* 0x0000001a00337308 */ /* 0x0003220000000800 */
[-C--:B--2---:R-:W-:Y:S01]  /*1d620*/  FFMA.RM R34, R27, R55.reuse, 12582913 ;  /* 0x4b4000011b227423 */ /* 0x084fe20000004037 */
[----:B------:R-:W-:Y:S01]  /*1d630*/  FMUL R27, R17, R42 ;  /* 0x0000002a111b7220 */ /* 0x000fe20000400000 */
[-C--:B------:R-:W-:Y:S01]  /*1d640*/  FFMA.RM R42, R31, R55.reuse, 12582913 ;  /* 0x4b4000011f2a7423 */ /* 0x080fe20000004037 */
[----:B------:R-:W-:Y:S01]  /*1d650*/  FFMA R2, -R33, 1.925963033500011079e-08, R2 ;  /* 0x32a5706021027823 */ /* 0x000fe20000000102 */
[----:B------:R-:W-:Y:S01]  /*1d660*/  FFMA.SAT R31, -R21, R54, 0.5 ;  /* 0x3f000000151f7423 */ /* 0x000fe20000002136 */
[----:B------:R-:W-:Y:S01]  /*1d670*/  FFMA R40, -R35, 1.925963033500011079e-08, R40 ;  /* 0x32a5706023287823 */ /* 0x000fe20000000128 */
[----:B------:R-:W-:Y:S01]  /*1d680*/  FFMA R27, R16, R44, R27 ;  /* 0x0000002c101b7223 */ /* 0x000fe2000000001b */
[----:B------:R2:W-:Y:S01]  /*1d690*/  MUFU.EX2 R33, R2 ;  /* 0x0000000200217308 */ /* 0x0005e20000000800 */
[----:B-1----:R-:W-:Y:S01]  /*1d6a0*/  FADD R26, R34, -12583039 ;  /* 0xcb40007f221a7421 */ /* 0x002fe20000000000 */
[-C--:B------:R-:W-:Y:S01]  /*1d6b0*/  FFMA.RM R46, R31, R55.reuse, 12582913 ;  /* 0x4b4000011f2e7423 */ /* 0x080fe20000004037 */
[----:B------:R-:W-:Y:S01]  /*1d6c0*/  FMUL R31, R17, R52 ;  /* 0x00000034111f7220 */ /* 0x000fe20000400000 */
[----:B------:R-:W-:Y:S01]  /*1d6d0*/  FADD R44, R42, -12583039 ;  /* 0xcb40007f2a2c7421 */ /* 0x000fe20000000000 */
[----:B------:R-:W-:Y:S01]  /*1d6e0*/  FFMA R26, -R37, 1.4426950216293334961, -R26 ;  /* 0x3fb8aa3b251a7823 */ /* 0x000fe2000000091a */
[----:B------:R-:W-:Y:S01]  /*1d6f0*/  FADD R48, R46, -12583039 ;  /* 0xcb40007f2e307421 */ /* 0x000fe20000000000 */
[----:B------:R-:W-:Y:S01]  /*1d700*/  FFMA R31, R16, R50, R31 ;  /* 0x00000032101f7223 */ /* 0x000fe2000000001f */
[----:B------:R1:W5:Y:S01]  /*1d710*/  MUFU.EX2 R35, R40 ;  /* 0x0000002800237308 */ /* 0x0003620000000800 */
[-C--:B--2---:R-:W-:Y:S01]  /*1d720*/  FFMA.SAT R2, -R3, R54.reuse, 0.5 ;  /* 0x3f00000003027423 */ /* 0x084fe20000002136 */
[----:B------:R-:W-:Y:S01]  /*1d730*/  FFMA R26, -R37, 1.925963033500011079e-08, R26 ;  /* 0x32a57060251a7823 */ /* 0x000fe2000000011a */
[----:B------:R-:W-:Y:S01]  /*1d740*/  FFMA R48, -R21, 1.4426950216293334961, -R48 ;  /* 0x3fb8aa3b15307823 */ /* 0x000fe20000000930 */
[----:B------:R-:W-:Y:S01]  /*1d750*/  FFMA R44, -R39, 1.4426950216293334961, -R44 ;  /* 0x3fb8aa3b272c7823 */ /* 0x000fe2000000092c */
[-C--:B------:R-:W-:Y:S01]  /*1d760*/  FFMA.RM R2, R2, R55.reuse, 12582913 ;  /* 0x4b40000102027423 */ /* 0x080fe20000004037 */
[-C--:B------:R-:W-:Y:S01]  /*1d770*/  FFMA.SAT R52, -R27, R54.reuse, 0.5 ;  /* 0x3f0000001b347423 */ /* 0x080fe20000002136 */
[----:B------:R-:W-:Y:S01]  /*1d780*/  FFMA R48, -R21, 1.925963033500011079e-08, R48 ;  /* 0x32a5706015307823 */ /* 0x000fe20000000130 */
[----:B------:R2:W5:Y:S01]  /*1d790*/  MUFU.EX2 R37, R26 ;  /* 0x0000001a00257308 */ /* 0x0005620000000800 */
[----:B-1----:R-:W-:Y:S01]  /*1d7a0*/  FADD R40, R2, -12583039 ;  /* 0xcb40007f02287421 */ /* 0x002fe20000000000 */
[-C--:B------:R-:W-:Y:S01]  /*1d7b0*/  FFMA.SAT R21, -R25, R54.reuse, 0.5 ;  /* 0x3f00000019157423 */ /* 0x080fe20000002136 */
[----:B------:R-:W-:Y:S01]  /*1d7c0*/  FFMA R44, -R39, 1.925963033500011079e-08, R44 ;  /* 0x32a57060272c7823 */ /* 0x000fe2000000012c */
[-C--:B------:R-:W-:Y:S01]  /*1d7d0*/  FFMA.RM R53, R52, R55.reuse, 12582913 ;  /* 0x4b40000134357423 */ /* 0x080fe20000004037 */
[----:B------:R-:W-:Y:S01]  /*1d7e0*/  FFMA R40, -R3, 1.4426950216293334961, -R40 ;  /* 0x3fb8aa3b03287823 */ /* 0x000fe20000000928 */
[-C--:B------:R-:W-:Y:S01]  /*1d7f0*/  FFMA.RM R50, R21, R55.reuse, 12582913 ;  /* 0x4b40000115327423 */ /* 0x080fe20000004037 */
[----:B------:R-:W-:Y:S01]  /*1d800*/  SHF.L.U32 R22, R22, 0x17, RZ ;  /* 0x0000001716167819 */ /* 0x000fe200000006ff */
[----:B------:R1:W5:Y:S01]  /*1d810*/  MUFU.EX2 R39, R44 ;  /* 0x0000002c00277308 */ /* 0x0003620000000800 */
[-C--:B--2---:R-:W-:Y:S01]  /*1d820*/  FFMA.SAT R26, -R23, R54.reuse, 0.5 ;  /* 0x3f000000171a7423 */ /* 0x084fe20000002136 */
[----:B------:R-:W-:Y:S01]  /*1d830*/  FFMA.SAT R54, -R31, R54, 0.5 ;  /* 0x3f0000001f367423 */ /* 0x000fe20000002136 */
[----:B------:R-:W-:Y:S01]  /*1d840*/  FFMA R40, -R3, 1.925963033500011079e-08, R40 ;  /* 0x32a5706003287823 */ /* 0x000fe20000000128 */
[----:B------:R-:W-:Y:S01]  /*1d850*/  FADD R52, R50, -12583039 ;  /* 0xcb40007f32347421 */ /* 0x000fe20000000000 */
[-C--:B------:R-:W-:Y:S01]  /*1d860*/  FFMA.RM R26, R26, R55.reuse, 12582913 ;  /* 0x4b4000011a1a7423 */ /* 0x080fe20000004037 */
[----:B------:R-:W-:Y:S01]  /*1d870*/  FFMA.RM R54, R54, R55, 12582913 ;  /* 0x4b40000136367423 */ /* 0x000fe20000004037 */
[----:B---3--:R-:W-:Y:S01]  /*1d880*/  FFMA R43, R20, R43, 1 ;  /* 0x3f800000142b7423 */ /* 0x008fe2000000002b */
[----:B------:R2:W-:Y:S01]  /*1d890*/  MUFU.EX2 R3, R40 ;  /* 0x0000002800037308 */ /* 0x0005e20000000800 */
[----:B-1----:R-:W-:Y:S01]  /*1d8a0*/  FADD R44, R26, -12583039 ;  /* 0xcb40007f1a2c7421 */ /* 0x002fe20000000000 */
[----:B------:R-:W-:Y:S01]  /*1d8b0*/  FADD R56, R54, -12583039 ;  /* 0xcb40007f36387421 */ /* 0x000fe20000000000 */
[----:B------:R-:W-:Y:S01]  /*1d8c0*/  FFMA R52, -R25, 1.4426950216293334961, -R52 ;  /* 0x3fb8aa3b19347823 */ /* 0x000fe20000000934 */
[----:B----4-:R-:W-:Y:S01]  /*1d8d0*/  FFMA R51, R22, R51, 1 ;  /* 0x3f80000016337423 */ /* 0x010fe20000000033 */
[----:B------:R-:W-:Y:S01]  /*1d8e0*/  FFMA R44, -R23, 1.4426950216293334961, -R44 ;  /* 0x3fb8aa3b172c7823 */ /* 0x000fe2000000092c */
[----:B------:R-:W-:Y:S01]  /*1d8f0*/  FFMA R56, -R31, 1.4426950216293334961, -R56 ;  /* 0x3fb8aa3b1f387823 */ /* 0x000fe20000000938 */
[----:B------:R-:W-:Y:S01]  /*1d900*/  FFMA R52, -R25, 1.925963033500011079e-08, R52 ;  /* 0x32a5706019347823 */ /* 0x000fe20000000134 */
[----:B------:R1:W-:Y:S01]  /*1d910*/  MUFU.EX2 R21, R48 ;  /* 0x0000003000157308 */ /* 0x0003e20000000800 */
[----:B--2---:R-:W-:Y:S01]  /*1d920*/  FADD R40, R53, -12583039 ;  /* 0xcb40007f35287421 */ /* 0x004fe20000000000 */
[----:B------:R-:W-:Y:S01]  /*1d930*/  FFMA R44, -R23, 1.925963033500011079e-08, R44 ;  /* 0x32a57060172c7823 */ /* 0x000fe2000000012c */
[----:B------:R-:W-:Y:S01]  /*1d940*/  FFMA R56, -R31, 1.925963033500011079e-08, R56 ;  /* 0x32a570601f387823 */ /* 0x000fe20000000138 */
[----:B------:R-:W-:Y:S01]  /*1d950*/  SHF.L.U32 R38, R38, 0x17, RZ ;  /* 0x0000001726267819 */ /* 0x000fe200000006ff */
[----:B------:R-:W-:Y:S01]  /*1d960*/  FFMA R40, -R27, 1.4426950216293334961, -R40 ;  /* 0x3fb8aa3b1b287823 */ /* 0x000fe20000000928 */
[----:B------:R-:W-:-:S02]  /*1d970*/  SHF.L.U32 R34, R34, 0x17, RZ ;  /* 0x0000001722227819 */ /* 0x000fc400000006ff */
[----:B------:R2:W3:Y:S01]  /*1d980*/  MUFU.EX2 R23, R44 ;  /* 0x0000002c00177308 */ /* 0x0004e20000000800 */
[----:B-1----:R-:W-:Y:S01]  /*1d990*/  FFMA R48, R0, R41, 1 ;  /* 0x3f80000000307423 */ /* 0x002fe20000000029 */
[----:B------:R-:W-:Y:S01]  /*1d9a0*/  FFMA R40, -R27, 1.925963033500011079e-08, R40 ;  /* 0x32a570601b287823 */ /* 0x000fe20000000128 */
[----:B------:R-:W-:Y:S01]  /*1d9b0*/  SHF.L.U32 R26, R26, 0x17, RZ ;  /* 0x000000171a1a7819 */ /* 0x000fe200000006ff */
[----:B-----5:R-:W-:Y:S01]  /*1d9c0*/  FFMA R35, R38, R35, 1 ;  /* 0x3f80000026237423 */ /* 0x020fe20000000023 */
[----:B------:R-:W-:Y:S01]  /*1d9d0*/  VIADD R0, R48, 0x1800000 ;  /* 0x0180000030007836 */ /* 0x000fe20000000000 */
[----:B------:R-:W-:Y:S01]  /*1d9e0*/  SHF.L.U32 R30, R30, 0x17, RZ ;  /* 0x000000171e1e7819 */ /* 0x000fe200000006ff */
[----:B------:R-:W-:Y:S01]  /*1d9f0*/  FFMA R34, R34, R37, 1 ;  /* 0x3f80000022227423 */ /* 0x000fe20000000025 */
[----:B------:R-:W1:Y:S01]  /*1da00*/  MUFU.EX2 R25, R52 ;  /* 0x0000003400197308 */ /* 0x000e620000000800 */
[----:B------:R-:W-:Y:S01]  /*1da10*/  SHF.L.U32 R32, R32, 0x17, RZ ;  /* 0x0000001720207819 */ /* 0x000fe200000006ff */
[----:B--2---:R-:W-:Y:S01]  /*1da20*/  FFMA R44, R24, R45, 1 ;  /* 0x3f800000182c7423 */ /* 0x004fe2000000002d */
[----:B------:R-:W-:Y:S01]  /*1da30*/  LOP3.LUT R0, R0, 0x7f800000, RZ, 0xc0, !PT ;  /* 0x7f80000000007812 */ /* 0x000fe200078ec0ff */
[----:B------:R-:W-:Y:S01]  /*1da40*/  FFMA R47, R30, R47, 1 ;  /* 0x3f8000001e2f7423 */ /* 0x000fe2000000002f */
[----:B------:R-:W-:Y:S01]  /*1da50*/  SHF.L.U32 R36, R36, 0x17, RZ ;  /* 0x0000001724247819 */ /* 0x000fe200000006ff */
[----:B------:R-:W-:Y:S01]  /*1da60*/  FFMA R32, R32, R49, 1 ;  /* 0x3f80000020207423 */ /* 0x000fe20000000031 */
[----:B------:R-:W-:Y:S01]  /*1da70*/  ISETP.GT.U32.AND P2, PT, R0, 0x1ffffff, PT ;  /* 0x01ffffff0000780c */ /* 0x000fe20003f44070 */
[----:B------:R3:W2:Y:S01]  /*1da80*/  MUFU.EX2 R27, R40 ;  /* 0x00000028001b7308 */ /* 0x0006a20000000800 */
[----:B------:R-:W-:Y:S01]  /*1da90*/  SHF.L.U32 R42, R42, 0x17, RZ ;  /* 0x000000172a2a7819 */ /* 0x000fe200000006ff */
[----:B------:R-:W-:Y:S01]  /*1daa0*/  FFMA R36, R36, R33, 1 ;  /* 0x3f80000024247423 */ /* 0x000fe20000000021 */
[----:B------:R-:W-:-:S02]  /*1dab0*/  SHF.L.U32 R2, R2, 0x17, RZ ;  /* 0x0000001702027819 */ /* 0x000fc400000006ff */
[----:B------:R-:W-:Y:S01]  /*1dac0*/  SHF.L.U32 R46, R46, 0x17, RZ ;  /* 0x000000172e2e7819 */ /* 0x000fe200000006ff */
[----:B------:R-:W-:Y:S01]  /*1dad0*/  FFMA R39, R42, R39, 1 ;  /* 0x3f8000002a277423 */ /* 0x000fe20000000027 */
[----:B------:R-:W-:Y:S01]  /*1dae0*/  SHF.L.U32 R50, R50, 0x17, RZ ;  /* 0x0000001732327819 */ /* 0x000fe200000006ff */
[----:B------:R-:W4:Y:S01]  /*1daf0*/  MUFU.EX2 R31, R56 ;  /* 0x00000038001f7308 */ /* 0x000f220000000800 */
[----:B------:R-:W-:Y:S01]  /*1db00*/  SHF.L.U32 R22, R53, 0x17, RZ ;  /* 0x0000001735167819 */ /* 0x000fe200000006ff */
[----:B---3--:R-:W-:Y:S01]  /*1db10*/  FFMA R40, R26, R23, 1 ;  /* 0x3f8000001a287423 */ /* 0x008fe20000000017 */
[----:B------:R-:W-:Y:S01]  /*1db20*/  SHF.L.U32 R20, R54, 0x17, RZ ;  /* 0x0000001736147819 */ /* 0x000fe200000006ff */
[----:B------:R-:W-:Y:S01]  /*1db30*/  FFMA R38, R2, R3, 1 ;  /* 0x3f80000002267423 */ /* 0x000fe20000000003 */
[----:B------:R-:W-:Y:S01]  /*1db40*/  FFMA R37, R46, R21, 1 ;  /* 0x3f8000002e257423 */ /* 0x000fe20000000015 */
[----:B-1----:R-:W-:Y:S01]  /*1db50*/  FFMA R23, R50, R25, 1 ;  /* 0x3f80000032177423 */ /* 0x002fe20000000019 */
[----:B--2---:R-:W-:Y:S01]  /*1db60*/  FFMA R22, R22, R27, 1 ;  /* 0x3f80000016167423 */ /* 0x004fe2000000001b */
[----:B----4-:R-:W-:Y:S01]  /*1db70*/  FFMA R20, R20, R31, 1 ;  /* 0x3f80000014147423 */ /* 0x010fe2000000001f */
[----:B------:R-:W-:Y:S06]  /*1db80*/  @P2 BRA `(.L_x_623) ;  /* 0x0000000000142947 */ /* 0x000fec0003800000 */
[----:B------:R-:W-:Y:S02]  /*1db90*/  MOV R0, R48 ;  /* 0x0000003000007202 */ /* 0x000fe40000000f00 */
[----:B------:R-:W-:-:S07]  /*1dba0*/  MOV R2, 0x1dbc0 ;  /* 0x0001dbc000027802 */ /* 0x000fce0000000f00 */
[----:B------:R-:W-:Y:S05]  /*1dbb0*/  CALL.REL.NOINC `($__internal_0_$__cuda_sm20_rcp_rn_f32_slowpath) ;  /* 0x000000fc00407944 */ /* 0x000fea0003c00000 */
[----:B------:R-:W-:Y:S01]  /*1dbc0*/  MOV R21, R0 ;  /* 0x0000000000157202 */ /* 0x000fe20000000f00 */
[----:B------:R-:W-:Y:S06]  /*1dbd0*/  BRA `(.L_x_624) ;  /* 0x0000000000107947 */ /* 0x000fec0003800000 */
.L_x_623:
[----:B------:R-:W1:Y:S02]  /*1dbe0*/  MUFU.RCP R21, R48 ;  /* 0x0000003000157308 */ /* 0x000e640000001000 */
[----:B-1----:R-:W-:-:S04]  /*1dbf0*/  FFMA R0, R48, R21, -1 ;  /* 0xbf80000030007423 */ /* 0x002fc80000000015 */
[----:B------:R-:W-:-:S04]  /*1dc00*/  FADD.FTZ R0, -R0, -RZ ;  /* 0x800000ff00007221 */ /* 0x000fc80000010100 */
[----:B------:R-:W-:-:S07]  /*1dc10*/  FFMA R21, R21, R0, R21 ;  /* 0x0000000015157223 */ /* 0x000fce0000000015 */
.L_x_624:
[----:B------:R-:W-:Y:S05]  /*1dc20*/  BSYNC B1 ;  /* 0x0000000000017941 */ /* 0x000fea0003800000 */
.L_x_622:
        /* <DEDUP_REMOVED lines=10> */
.L_x_626:
[----:B------:R-:W1:Y:S02]  /*1dcd0*/  MUFU.RCP R24, R43 ;  /* 0x0000002b00187308 */ /* 0x000e640000001000 */
[----:B-1----:R-:W-:-:S04]  /*1dce0*/  FFMA R0, R43, R24, -1 ;  /* 0xbf8000002b007423 */ /* 0x002fc80000000018 */
[----:B------:R-:W-:-:S04]  /*1dcf0*/  FADD.FTZ R3, -R0, -RZ ;  /* 0x800000ff00037221 */ /* 0x000fc80000010100 */
[----:B------:R-:W-:-:S07]  /*1dd00*/  FFMA R24, R24, R3, R24 ;  /* 0x0000000318187223 */ /* 0x000fce0000000018 */
.L_x_627:
[----:B------:R-:W-:Y:S05]  /*1dd10*/  BSYNC B1 ;  /* 0x0000000000017941 */ /* 0x000fea0003800000 */
.L_x_625:
        /* <DEDUP_REMOVED lines=10> */
.L_x_629:
[----:B------:R-:W1:Y:S02]  /*1ddc0*/  MUFU.RCP R25, R44 ;  /* 0x0000002c00197308 */ /* 0x000e640000001000 */
[----:B-1----:R-:W-:-:S04]  /*1ddd0*/  FFMA R0, R44, R25, -1 ;  /* 0xbf8000002c007423 */ /* 0x002fc80000000019 */
[----:B------:R-:W-:-:S04]  /*1dde0*/  FADD.FTZ R0, -R0, -RZ ;  /* 0x800000ff00007221 */ /* 0x000fc80000010100 */
[----:B------:R-:W-:-:S07]  /*1ddf0*/  FFMA R25, R25, R0, R25 ;  /* 0x0000000019197223 */ /* 0x000fce0000000019 */
.L_x_630:
[----:B------:R-:W-:Y:S05]  /*1de00*/  BSYNC B1 ;  /* 0x0000000000017941 */ /* 0x000fea0003800000 */
.L_x_628:
        /* <DEDUP_REMOVED lines=10> */
.L_x_632:
[----:B------:R-:W1:Y:S02]  /*1deb0*/  MUFU.RCP R26, R47 ;  /* 0x0000002f001a7308 */ /* 0x000e640000001000 */
[----:B-1----:R-:W-:-:S04]  /*1dec0*/  FFMA R0, R47, R26, -1 ;  /* 0xbf8000002f007423 */ /* 0x002fc8000000001a */
[----:B------:R-:W-:-:S04]  /*1ded0*/  FADD.FTZ R3, -R0, -RZ ;  /* 0x800000ff00037221 */ /* 0x000fc80000010100 */
[----:B------:R-:W-:-:S07]  /*1dee0*/  FFMA R26, R26, R3, R26 ;  /* 0x000000031a1a7223 */ /* 0x000fce000000001a */
.L_x_633:
[----:B------:R-:W-:Y:S05]  /*1def0*/  BSYNC B1 ;  /* 0x0000000000017941 */ /* 0x000fea0003800000 */
.L_x_631:
        /* <DEDUP_REMOVED lines=10> */
.L_x_635:
[----:B------:R-:W1:Y:S02]  /*1dfa0*/  MUFU.RCP R27, R32 ;  /* 0x00000020001b7308 */ /* 0x000e640000001000 */
[----:B-1----:R-:W-:-:S04]  /*1dfb0*/  FFMA R0, R32, R27, -1 ;  /* 0xbf80000020007423 */ /* 0x002fc8000000001b */
[----:B------:R-:W-:-:S04]  /*1dfc0*/  FADD.FTZ R0, -R0, -RZ ;  /* 0x800000ff00007221 */ /* 0x000fc80000010100 */
[----:B------:R-:W-:-:S07]  /*1dfd0*/  FFMA R27, R27, R0, R27 ;  /* 0x000000001b1b7223 */ /* 0x000fce000000001b */
.L_x_636:
[----:B------:R-:W-:Y:S05]  /*1dfe0*/  BSYNC B1 ;  /* 0x0000000000017941 */ /* 0x000fea0003800000 */
.L_x_634:
        /* <DEDUP_REMOVED lines=10> */
.L_x_638:
[----:B------:R-:W1:Y:S02]  /*1e090*/  MUFU.RCP R30, R51 ;  /* 0x00000033001e7308 */ /* 0x000e640000001000 */
[----:B-1----:R-:W-:-:S04]  /*1e0a0*/  FFMA R0, R51, R30, -1 ;  /* 0xbf80000033007423 */ /* 0x002fc8000000001e */
[----:B------:R-:W-:-:S04]  /*1e0b0*/  FADD.FTZ R3, -R0, -RZ ;  /* 0x800000ff00037221 */ /* 0x000fc80000010100 */
[----:B------:R-:W-:-:S07]  /*1e0c0*/  FFMA R30, R30, R3, R30 ;  /* 0x000000031e1e7223 */ /* 0x000fce000000001e */
.L_x_639:
[----:B------:R-:W-:Y:S05]  /*1e0d0*/  BSYNC B1 ;  /* 0x0000000000017941 */ /* 0x000fea0003800000 */
.L_x_637:
        /* <DEDUP_REMOVED lines=10> */
.L_x_641:
[----:B------:R-:W1:Y:S02]  /*1e180*/  MUFU.RCP R31, R36 ;  /* 0x00000024001f7308 */ /* 0x000e640000001000 */
[----:B-1----:R-:W-:-:S04]  /*1e190*/  FFMA R0, R36, R31, -1 ;  /* 0xbf80000024007423 */ /* 0x002fc8000000001f */
[----:B------:R-:W-:-:S04]  /*1e1a0*/  FADD.FTZ R0, -R0, -RZ ;  /* 0x800000ff00007221 */ /* 0x000fc80000010100 */
[----:B------:R-:W-:-:S07]  /*1e1b0*/  FFMA R31, R31, R0, R31 ;  /* 0x000000001f1f7223 */ /* 0x000fce000000001f */
.L_x_642:
[----:B------:R-:W-:Y:S05]  /*1e1c0*/  BSYNC B1 ;  /* 0x0000000000017941 */ /* 0x000fea0003800000 */
.L_x_640:
        /* <DEDUP_REMOVED lines=10> */
.L_x_644:
[----:B------:R-:W1:Y:S02]  /*1e270*/  MUFU.RCP R32, R35 ;  /* 0x0000002300207308 */ /* 0x000e640000001000 */
[----:B-1----:R-:W-:-:S04]  /*1e280*/  FFMA R0, R35, R32, -1 ;  /* 0xbf80000023007423 */ /* 0x002fc80000000020 */
[----:B------:R-:W-:-:S04]  /*1e290*/  FADD.FTZ R3, -R0, -RZ ;  /* 0x800000ff00037221 */ /* 0x000fc80000010100 */
[----:B------:R-:W-:-:S07]  /*1e2a0*/  FFMA R32, R32, R3, R32 ;  /* 0x0000000320207223 */ /* 0x000fce0000000020 */
.L_x_645:
[----:B------:R-:W-:Y:S05]  /*1e2b0*/  BSYNC B1 ;  /* 0x0000000000017941 */ /* 0x000fea0003800000 */
.L_x_643:
        /* <DEDUP_REMOVED lines=10> */
.L_x_647:
[----:B------:R-:W1:Y:S02]  /*1e360*/  MUFU.RCP R33, R34 ;  /* 0x0000002200217308 */ /* 0x000e640000001000 */
[----:B-1----:R-:W-:-:S04]  /*1e370*/  FFMA R0, R34, R33, -1 ;  /* 0xbf80000022007423 */ /* 0x002fc80000000021 */
[----:B------:R-:W-:-:S04]  /*1e380*/  FADD.FTZ R0, -R0, -RZ ;  /* 0x800000ff00007221 */ /* 0x000fc80000010100 */
[----:B------:R-:W-:-:S07]  /*1e390*/  FFMA R33, R33, R0, R33 ;  /* 0x0000000021217223 */ /* 0x000fce0000000021 */
.L_x_648:
[----:B------:R-:W-:Y:S05]  /*1e3a0*/  BSYNC B1 ;  /* 0x0000000000017941 */ /* 0x000fea0003800000 */
.L_x_646:
        /* <DEDUP_REMOVED lines=10> */
.L_x_650:
[----:B------:R-:W1:Y:S02]  /*1e450*/  MUFU.RCP R34, R39 ;  /* 0x0000002700227308 */ /* 0x000e640000001000 */
[----:B-1----:R-:W-:-:S04]  /*1e460*/  FFMA R0, R39, R34, -1 ;  /* 0xbf80000027007423 */ /* 0x002fc80000000022 */
[----:B------:R-:W-:-:S04]  /*1e470*/  FADD.FTZ R3, -R0, -RZ ;  /* 0x800000ff00037221 */ /* 0x000fc80000010100 */
[----:B------:R-:W-:-:S07]  /*1e480*/  FFMA R34, R34, R3, R34 ;  /* 0x0000000322227223 */ /* 0x000fce0000000022 */
.L_x_651:
[----:B------:R-:W-:Y:S05]  /*1e490*/  BSYNC B1 ;  /* 0x0000000000017941 */ /* 0x000fea0003800000 */
.L_x_649:
        /* <DEDUP_REMOVED lines=10> */
.L_x_653:
[----:B------:R-:W1:Y:S02]  /*1e540*/  MUFU.RCP R35, R38 ;  /* 0x0000002600237308 */ /* 0x000e640000001000 */
[----:B-1----:R-:W-:-:S04]  /*1e550*/  FFMA R0, R38, R35, -1 ;  /* 0xbf80000026007423 */ /* 0x002fc80000000023 */
[----:B------:R-:W-:-:S04]  /*1e560*/  FADD.FTZ R0, -R0, -RZ ;  /* 0x800000ff00007221 */ /* 0x000fc80000010100 */
[----:B------:R-:W-:-:S07]  /*1e570*/  FFMA R35, R35, R0, R35 ;  /* 0x0000000023237223 */ /* 0x000fce0000000023 */
.L_x_654:
[----:B------:R-:W-:Y:S05]  /*1e580*/  BSYNC B1 ;  /* 0x0000000000017941 */ /* 0x000fea0003800000 */
.L_x_652:
        /* <DEDUP_REMOVED lines=10> */
.L_x_656:
[----:B------:R-:W1:Y:S02]  /*1e630*/  MUFU.RCP R36, R37 ;  /* 0x0000002500247308 */ /* 0x000e640000001000 */
[----:B-1----:R-:W-:-:S04]  /*1e640*/  FFMA R0, R37, R36, -1 ;  /* 0xbf80000025007423 */ /* 0x002fc80000000024 */
[----:B------:R-:W-:-:S04]  /*1e650*/  FADD.FTZ R3, -R0, -RZ ;  /* 0x800000ff00037221 */ /* 0x000fc80000010100 */
[----:B------:R-:W-:-:S07]  /*1e660*/  FFMA R36, R36, R3, R36 ;  /* 0x0000000324247223 */ /* 0x000fce0000000024 */
.L_x_657:
[----:B------:R-:W-:Y:S05]  /*1e670*/  BSYNC B1 ;  /* 0x0000000000017941 */ /* 0x000fea0003800000 */
.L_x_655:
        /* <DEDUP_REMOVED lines=10> */
.L_x_659:
[----:B------:R-:W1:Y:S02]  /*1e720*/  MUFU.RCP R37, R40 ;  /* 0x0000002800257308 */ /* 0x000e640000001000 */
[----:B-1----:R-:W-:-:S04]  /*1e730*/  FFMA R0, R40, R37, -1 ;  /* 0xbf80000028007423 */ /* 0x002fc80000000025 */
[----:B------:R-:W-:-:S04]  /*1e740*/  FADD.FTZ R0, -R0, -RZ ;  /* 0x800000ff00007221 */ /* 0x000fc80000010100 */
[----:B------:R-:W-:-:S07]  /*1e750*/  FFMA R37, R37, R0, R37 ;  /* 0x0000000025257223 */ /* 0x000fce0000000025 */
.L_x_660:
[----:B------:R-:W-:Y:S05]  /*1e760*/  BSYNC B1 ;  /* 0x0000000000017941 */ /* 0x000fea0003800000 */
.L_x_658:
        /* <DEDUP_REMOVED lines=10> */
.L_x_662:
[----:B------:R-:W1:Y:S02]  /*1e810*/  MUFU.RCP R38, R23 ;  /* 0x0000001700267308 */ /* 0x000e640000001000 */
[----:B-1----:R-:W-:-:S04]  /*1e820*/  FFMA R0, R23, R38, -1 ;  /* 0xbf80000017007423 */ /* 0x002fc80000000026 */
[----:B------:R-:W-:-:S04]  /*1e830*/  FADD.FTZ R3, -R0, -RZ ;  /* 0x800000ff00037221 */ /* 0x000fc80000010100 */
[----:B------:R-:W-:-:S07]  /*1e840*/  FFMA R38, R38, R3, R38 ;  /* 0x0000000326267223 */ /* 0x000fce0000000026 */
.L_x_663:
[----:B------:R-:W-:Y:S05]  /*1e850*/  BSYNC B1 ;  /* 0x0000000000017941 */ /* 0x000fea0003800000 */
.L_x_661:
        /* <DEDUP_REMOVED lines=10> */
.L_x_665:
[----:B------:R-:W1:Y:S02]  /*1e900*/  MUFU.RCP R23, R22 ;  /* 0x0000001600177308 */ /* 0x000e640000001000 */
[----:B-1----:R-:W-:-:S04]  /*1e910*/  FFMA R0, R22, R23, -1 ;  /* 0xbf80000016007423 */ /* 0x002fc80000000017 */
[----:B------:R-:W-:-:S04]  /*1e920*/  FADD.FTZ R0, -R0, -RZ ;  /* 0x800000ff00007221 */ /* 0x000fc80000010100 */
[----:B------:R-:W-:-:S07]  /*1e930*/  FFMA R23, R23, R0, R23 ;  /* 0x0000000017177223 */ /* 0x000fce0000000017 */
.L_x_666:
[----:B------:R-:W-:Y:S05]  /*1e940*/  BSYNC B1 ;  /* 0x0000000000017941 */ /* 0x000fea0003800000 */
.L_x_664:
        /* <DEDUP_REMOVED lines=8> */
.L_x_667:
[----:B------:R-:W1:Y:S02]  /*1e9d0*/  MUFU.RCP R3, R20 ;  /* 0x0000001400037308 */ /* 0x000e640000001000 */
[----:B-1----:R-:W-:-:S04]  /*1e9e0*/  FFMA R0, R20, R3, -1 ;  /* 0xbf80000014007423 */ /* 0x002fc80000000003 */
[----:B------:R-:W-:-:S04]  /*1e9f0*/  FADD.FTZ R0, -R0, -RZ ;  /* 0x800000ff00007221 */ /* 0x000fc80000010100 */
[----:B------:R-:W-:-:S07]  /*1ea00*/  FFMA R0, R3, R0, R3 ;  /* 0x0000000003007223 */ /* 0x000fce0000000003 */
.L_x_668:
        /* <DEDUP_REMOVED lines=29> */
.L_x_670:
[----:B------:R-:W-:Y:S05]  /*1ebe0*/  BSYNC B0 ;  /* 0x0000000000007941 */ /* 0x000fea0003800000 */
.L_x_669:
[----:B------:R-:W-:Y:S06]  /*1ebf0*/  BAR.SYNC.DEFER_BLOCKING 0x1, 0x100 ;  /* 0x0044000000007b1d */ /* 0x000fec0000010000 */
[----:B------:R-:W-:Y:S04]  /*1ec00*/  BSSY B0, `(.L_x_671) ;  /* 0x000000a000007945 */ /* 0x000fe80003800000 */
[----:B------:R-:W-:Y:S05]  /*1ec10*/  @P0 BRA `(.L_x_672) ;  /* 0x0000000000200947 */ /* 0x000fea0003800000 */
[----:B------:R-:W-:-:S06]  /*1ec20*/  UISETP.NE.AND UP0, UPT, UR43, 0x3, UPT ;  /* 0x000000032b00788c */ /* 0x000fcc000bf05270 */
[----:B------:R-:W-:-:S13]  /*1ec30*/  PLOP3.LUT P2, PT, PT, PT, UP0, 0x80, 0x0 ;  /* 0x000000000000781c */ /* 0x000fda0003f4f008 */
[----:B------:R-:W-:Y:S05]  /*1ec40*/  @!P2 BRA `(.L_x_673) ;  /* 0x000000000004a947 */ /* 0x000fea0003800000 */
[----:B------:R-:W-:Y:S01]  /*1ec50*/  BPT.TRAP 0x1 ;  /* 0x000000040000795c */ /* 0x000fe20000300000 */
.L_x_673:
[----:B------:R-:W-:-:S04]  /*1ec60*/  ULEA UR4, UR8, UR46, 0x3 ;  /* 0x0000002e08047291 */ /* 0x000fc8000f8e183f */
[----:B------:R-:W-:-:S04]  /*1ec70*/  UIADD3 UR4, UR4, 0x50, URZ ;  /* 0x0000005004047890 */ /* 0x000fc8000fffe03f */
[----:B------:R-:W-:-:S09]  /*1ec80*/  UPRMT UR4, UR47, 0x654, UR4 ;  /* 0x000006542f047896 */ /* 0x000fd20008000004 */
[----:B------:R-:W-:Y:S03]  /*1ec90*/  SYNCS.ARRIVE.TRANS64.RED.A1T0 RZ, [UR4], RZ ;  /* 0x000000ffffff79a7 */ /* 0x000fe60008100404 */
.L_x_672:
[----:B------:R-:W-:Y:S05]  /*1eca0*/  BSYNC B0 ;  /* 0x0000000000007941 */ /* 0x000fea0003800000 */
.L_x_671:
        /* <DEDUP_REMOVED lines=9> */
.L_x_676:
[C---:B------:R-:W-:Y:S01]  /*1ed40*/  LEA R0, R12.reuse, UR46, 0x3 ;  /* 0x0000002e0c007c11 */ /* 0x040fe2000f8e18ff */
[----:B------:R-:W-:Y:S01]  /*1ed50*/  BSSY B1, `(.L_x_677) ;  /* 0x0000006000017945 */ /* 0x000fe20003800000 */
[----:B------:R-:W-:Y:S02]  /*1ed60*/  SHF.L.U32 R3, R13, 0x1f, RZ ;  /* 0x0000001f0d037819 */ /* 0x000fe400000006ff */
[----:B-1----:R-:W-:Y:S02]  /*1ed70*/  @!P1 LEA R21, R12, R15, 0xd ;  /* 0x0000000f0c159211 */ /* 0x002fe400078e68ff */
[----:B------:R-:W1:Y:S02]  /*1ed80*/  SYNCS.PHASECHK.TRANS64.TRYWAIT P2, [R0+URZ+0x30], R3 ;  /* 0x00003003000075a7 */ /* 0x000e64000804017f */
[----:B------:R-:W-:Y:S01]  /*1ed90*/  @!P1 LEA R2, R18, R21, 0x1 ;  /* 0x0000001512029211 */ /* 0x000fe200078e08ff */
[----:B-1----:R-:W-:Y:S06]  /*1eda0*/  @!P2 BRA `(.L_x_678) ;  /* 0x000000e00010a947 */ /* 0x002fec0003800000 */
.L_x_1118:
[----:B------:R-:W-:Y:S05]  /*1edb0*/  BSYNC B1 ;  /* 0x0000000000017941 */ /* 0x000fea0003800000 */
.L_x_677:
        /* <DEDUP_REMOVED lines=8> */
.L_x_675:
[----:B------:R-:W-:Y:S05]  /*1ee40*/  BSYNC B0 ;  /* 0x0000000000007941 */ /* 0x000fea0003800000 */
.L_x_674:
[--C-:B---3--:R-:W-:Y:S02]  /*1ee50*/  HADD2.F32 R0, -RZ, R8.reuse.H0_H0 ;  /* 0x20000008ff007230 */ /* 0x108fe40000004100 */
[C---:B------:R-:W-:Y:S01]  /*1ee60*/  FMUL R3, R17.reuse, R104 ;  /* 0x0000006811037220 */ /* 0x040fe20000400000 */
[----:B------:R-:W-:Y:S02]  /*1ee70*/  HADD2.F32 R2, -RZ, R8.H1_H1 ;  /* 0x30000008ff027230 */ /* 0x000fe40000004100 */
[C---:B------:R-:W-:Y:S01]  /*1ee80*/  FMUL R105, R17.reuse, R105 ;  /* 0x0000006911697220 */ /* 0x040fe20000400000 */
[----:B-1----:R-:W-:Y:S01]  /*1ee90*/  FMUL R23, R17, R108 ;  /* 0x0000006c11177220 */ /* 0x002fe20000400000 */
[C---:B------:R-:W-:Y:S01]  /*1eea0*/  FFMA R3, R16.reuse, R0, R3 ;  /* 0x0000000010037223 */ /* 0x040fe20000000003 */
[--C-:B------:R-:W-:Y:S02]  /*1eeb0*/  HADD2.F32 R0, -RZ, R10.reuse.H0_H0 ;  /* 0x2000000aff007230 */ /* 0x100fe40000004100 */
[----:B------:R-:W-:Y:S01]  /*1eec0*/  FFMA R105, R16, R2, R105 ;  /* 0x0000000210697223 */ /* 0x000fe20000000069 */
[----:B------:R-:W-:Y:S01]  /*1eed0*/  MOV R52, 0x3bbb989d ;  /* 0x3bbb989d00347802 */ /* 0x000fe20000000f00 */
[----:B------:R-:W-:-:S02]  /*1eee0*/  HADD2.F32 R2, -RZ, R10.H1_H1 ;  /* 0x3000000aff027230 */ /* 0x000fc40000004100 */
[----:B------:R-:W-:Y:S01]  /*1eef0*/  FMUL R109, R17, R109 ;  /* 0x0000006d116d7220 */ /* 0x000fe20000400000 */
[C---:B------:R-:W-:Y:S01]  /*1ef00*/  FFMA R23, R16.reuse, R0, R23 ;  /* 0x0000000010177223 */ /* 0x040fe20000000017 */
[----:B------:R-:W-:Y:S01]  /*1ef10*/  MOV R53, 0x437c0000 ;  /* 0x437c000000357802 */ /* 0x000fe20000000f00 */
[----:B------:R-:W-:Y:S01]  /*1ef20*/  FFMA.SAT R0, -R3, R52, 0.5 ;  /* 0x3f00000003007423 */ /* 0x000fe20000002134 */
[----:B------:R-:W-:Y:S01]  /*1ef30*/  FFMA R109, R16, R2, R109 ;  /* 0x00000002106d7223 */ /* 0x000fe2000000006d */
[----:B------:R-:W-:Y:S02]  /*1ef40*/  HADD2.F32 R2, -RZ, R11.H1_H1 ;  /* 0x3000000bff027230 */ /* 0x000fe40000004100 */
[C---:B------:R-:W-:Y:S01]  /*1ef50*/  FMUL R111, R17.reuse, R111 ;  /* 0x0000006f116f7220 */ /* 0x040fe20000400000 */
[--C-:B------:R-:W-:Y:S02]  /*1ef60*/  HADD2.F32 R20, -RZ, R9.reuse.H0_H0 ;  /* 0x20000009ff147230 */ /* 0x100fe40000004100 */
[----:B------:R-:W-:Y:S01]  /*1ef70*/  FMUL R21, R17, R106 ;  /* 0x0000006a11157220 */ /* 0x000fe20000400000 */
[----:B------:R-:W-:Y:S01]  /*1ef80*/  FFMA.RM R0, R0, R53, 12582913 ;  /* 0x4b40000100007423 */ /* 0x000fe20000004035 */
[----:B------:R-:W-:Y:S01]  /*1ef90*/  FFMA R111, R16, R2, R111 ;  /* 0x00000002106f7223 */ /* 0x000fe2000000006f */
[----:B------:R-:W-:-:S02]  /*1efa0*/  HADD2.F32 R22, -RZ, R9.H1_H1 ;  /* 0x30000009ff167230 */ /* 0x000fc40000004100 */
[----:B------:R-:W-:Y:S01]  /*1efb0*/  FFMA R21, R16, R20, R21 ;  /* 0x0000001410157223 */ /* 0x000fe20000000015 */
[----:B------:R-:W-:Y:S01]  /*1efc0*/  FADD R2, R0, -12583039 ;  /* 0xcb40007f00027421 */ /* 0x000fe20000000000 */
[----:B------:R-:W-:Y:S02]  /*1efd0*/  HADD2.F32 R20, -RZ, R11.H0_H0 ;  /* 0x2000000bff147230 */ /* 0x000fe40000004100 */
[C---:B------:R-:W-:Y:S01]  /*1efe0*/  FMUL R107, R17.reuse, R107 ;  /* 0x0000006b116b7220 */ /* 0x040fe20000400000 */
[----:B------:R-:W-:Y:S01]  /*1eff0*/  FMUL R25, R17, R110 ;  /* 0x0000006e11197220 */ /* 0x000fe20000400000 */
[----:B------:R-:W-:Y:S01]  /*1f000*/  FFMA R2, -R3, 1.4426950216293334961, -R2 ;  /* 0x3fb8aa3b03027823 */ /* 0x000fe20000000902 */
[----:B------:R-:W-:Y:S01]  /*1f010*/  FFMA.SAT R32, -R23, R52, 0.5 ;  /* 0x3f00000017207423 */ /* 0x000fe20000002134 */
[C---:B------:R-:W-:Y:S01]  /*1f020*/  FFMA R107, R16.reuse, R22, R107 ;  /* 0x00000016106b7223 */ /* 0x040fe2000000006b */
[----:B------:R-:W-:Y:S01]  /*1f030*/  FFMA R25, R16, R20, R25 ;  /* 0x0000001410197223 */ /* 0x000fe20000000019 */
[-C--:B------:R-:W-:Y:S01]  /*1f040*/  FFMA.SAT R20, -R105, R52.reuse, 0.5 ;  /* 0x3f00000069147423 */ /* 0x080fe20000002134 */
[----:B------:R-:W-:Y:S01]  /*1f050*/  FFMA.SAT R24, -R21, R52, 0.5 ;  /* 0x3f00000015187423 */ /* 0x000fe20000002134 */
[----:B------:R-:W-:Y:S01]  /*1f060*/  FFMA R2, -R3, 1.925963033500011079e-08, R2 ;  /* 0x32a5706003027823 */ /* 0x000fe20000000102 */
[----:B----4-:R-:W-:-:S02]  /*1f070*/  HADD2.F32 R34, -RZ, R5.H0_H0 ;  /* 0x20000005ff227230 */ /* 0x010fc40000004100 */
[C---:B------:R-:W-:Y:S01]  /*1f080*/  FMUL R3, R17.reuse, R114 ;  /* 0x0000007211037220 */ /* 0x040fe20000400000 */
[--C-:B------:R-:W-:Y:S02]  /*1f090*/  HADD2.F32 R22, -RZ, R4.reuse.H0_H0 ;  /* 0x20000004ff167230 */ /* 0x100fe40000004100 */
[C---:B------:R-:W-:Y:S01]  /*1f0a0*/  FMUL R27, R17.reuse, R112 ;  /* 0x00000070111b7220 */ /* 0x040fe20000400000 */
[----:B------:R-:W-:Y:S02]  /*1f0b0*/  HADD2.F32 R26, -RZ, R4.H1_H1 ;  /* 0x30000004ff1a7230 */ /* 0x000fe40000004100 */
[----:B------:R-:W-:Y:S01]  /*1f0c0*/  FMUL R113, R17, R113 ;  /* 0x0000007111717220 */ /* 0x000fe20000400000 */
[----:B------:R-:W-:Y:S01]  /*1f0d0*/  FFMA.SAT R30, -R107, R52, 0.5 ;  /* 0x3f0000006b1e7423 */ /* 0x000fe20000002134 */
[-C--:B------:R-:W-:Y:S01]  /*1f0e0*/  FFMA.RM R32, R32, R53.reuse, 12582913 ;  /* 0x4b40000120207423 */ /* 0x080fe20000004035 */
[-C--:B------:R-:W-:Y:S01]  /*1f0f0*/  FFMA.RM R20, R20, R53.reuse, 12582913 ;  /* 0x4b40000114147423 */ /* 0x080fe20000004035 */
[-C--:B------:R-:W-:Y:S01]  /*1f100*/  FFMA.RM R24, R24, R53.reuse, 12582913 ;  /* 0x4b40000118187423 */ /* 0x080fe20000004035 */
[C---:B------:R-:W-:Y:S01]  /*1f110*/  FFMA R3, R16.reuse, R34, R3 ;  /* 0x0000002210037223 */ /* 0x040fe20000000003 */
[C---:B------:R-:W-:Y:S01]  /*1f120*/  FFMA R27, R16.reuse, R22, R27 ;  /* 0x00000016101b7223 */ /* 0x040fe2000000001b */
[----:B------:R-:W-:Y:S01]  /*1f130*/  FFMA R113, R16, R26, R113 ;  /* 0x0000001a10717223 */ /* 0x000fe20000000071 */
[----:B------:R-:W-:Y:S01]  /*1f140*/  FFMA.RM R30, R30, R53, 12582913 ;  /* 0x4b4000011e1e7423 */ /* 0x000fe20000004035 */
[----:B------:R-:W-:Y:S01]  /*1f150*/  FADD R34, R32, -12583039 ;  /* 0xcb40007f20227421 */ /* 0x000fe20000000000 */
[----:B------:R-:W-:Y:S01]  /*1f160*/  FADD R22, R20, -12583039 ;  /* 0xcb40007f14167421 */ /* 0x000fe20000000000 */
[----:B------:R-:W-:Y:S01]  /*1f170*/  FADD R26, R24, -12583039 ;  /* 0xcb40007f181a7421 */ /* 0x000fe20000000000 */
[----:B------:R1:W2:Y:S01]  /*1f180*/  MUFU.EX2 R31, R2 ;  /* 0x00000002001f7308 */ /* 0x0002a20000000800 */
[----:B------:R-:W-:Y:S01]  /*1f190*/  FFMA R34, -R23, 1.4426950216293334961, -R34 ;  /* 0x3fb8aa3b17227823 */ /* 0x000fe20000000922 */
[----:B------:R-:W-:Y:S01]  /*1f1a0*/  FFMA R22, -R105, 1.4426950216293334961, -R22 ;  /* 0x3fb8aa3b69167823 */ /* 0x000fe20000000916 */
[----:B------:R-:W-:Y:S01]  /*1f1b0*/  FFMA R26, -R21, 1.4426950216293334961, -R26 ;  /* 0x3fb8aa3b151a7823 */ /* 0x000fe2000000091a */
[----:B------:R-:W-:-:S02]  /*1f1c0*/  HADD2.F32 R36, -RZ, R5.H1_H1 ;  /* 0x30000005ff247230 */ /* 0x000fc40000004100 */
[----:B------:R-:W-:Y:S01]  /*1f1d0*/  FMUL R115, R17, R115 ;  /* 0x0000007311737220 */ /* 0x000fe20000400000 */
[----:B------:R-:W-:Y:S01]  /*1f1e0*/  FFMA R34, -R23, 1.925963033500011079e-08, R34 ;  /* 0x32a5706017227823 */ /* 0x000fe20000000122 */
[----:B------:R-:W-:Y:S01]  /*1f1f0*/  FFMA R22, -R105, 1.925963033500011079e-08, R22 ;  /* 0x32a5706069167823 */ /* 0x000fe20000000116 */
[----:B------:R-:W-:Y:S01]  /*1f200*/  FFMA R26, -R21, 1.925963033500011079e-08, R26 ;  /* 0x32a57060151a7823 */ /* 0x000fe2000000011a */
[----:B-1----:R-:W-:Y:S01]  /*1f210*/  FADD R2, R30, -12583039 ;  /* 0xcb40007f1e027421 */ /* 0x002fe20000000000 */
[-C--:B------:R-:W-:Y:S01]  /*1f220*/  FFMA.SAT R23, -R25, R52.reuse, 0.5 ;  /* 0x3f00000019177423 */ /* 0x080fe20000002134 */
[----:B------:R-:W-:Y:S01]  /*1f230*/  FFMA.SAT R21, -R109, R52, 0.5 ;  /* 0x3f0000006d157423 */ /* 0x000fe20000002134 */
[----:B------:R-:W-:Y:S01]  /*1f240*/  FFMA R115, R16, R36, R115 ;  /* 0x0000002410737223 */ /* 0x000fe20000000073 */
[----:B------:R-:W-:Y:S01]  /*1f250*/  FFMA R2, -R107, 1.4426950216293334961, -R2 ;  /* 0x3fb8aa3b6b027823 */ /* 0x000fe20000000902 */
[----:B------:R1:W-:Y:S01]  /*1f260*/  MUFU.EX2 R33, R22 ;  /* 0x0000001600217308 */ /* 0x0003e20000000800 */
[----:B------:R-:W-:Y:S01]  /*1f270*/  FFMA.RM R36, R23, R53, 12582913 ;  /* 0x4b40000117247423 */ /* 0x000fe20000004035 */
[----:B------:R-:W-:-:S02]  /*1f280*/  HADD2.F32 R38, -RZ, R6.H0_H0 ;  /* 0x20000006ff267230 */ /* 0x000fc40000004100 */
[----:B------:R-:W-:Y:S01]  /*1f290*/  FFMA R2, -R107, 1.925963033500011079e-08, R2 ;  /* 0x32a570606b027823 */ /* 0x000fe20000000102 */
[----:B------:R-:W-:Y:S01]  /*1f2a0*/  FFMA.SAT R23, -R111, R52, 0.5 ;  /* 0x3f0000006f177423 */ /* 0x000fe20000002134 */
[----:B------:R-:W-:Y:S02]  /*1f2b0*/  HADD2.F32 R42, -RZ, R6.H1_H1 ;  /* 0x30000006ff2a7230 */ /* 0x000fe40000004100 */
[----:B------:R-:W-:Y:S01]  /*1f2c0*/  FMUL R117, R17, R117 ;  /* 0x0000007511757220 */ /* 0x000fe20000400000 */
[--C-:B------:R-:W-:Y:S01]  /*1f2d0*/  HADD2.F32 R44, -RZ, R7.reuse.H0_H0 ;  /* 0x20000007ff2c7230 */ /* 0x100fe20000004100 */
[----:B------:R3:W-:Y:S01]  /*1f2e0*/  MUFU.EX2 R37, R2 ;  /* 0x0000000200257308 */ /* 0x0007e20000000800 */
[----:B-1----:R-:W-:Y:S01]  /*1f2f0*/  FFMA.RM R22, R21, R53, 12582913 ;  /* 0x4b40000115167423 */ /* 0x002fe20000004035 */
[----:B------:R-:W-:Y:S01]  /*1f300*/  FMUL R21, R17, R116 ;  /* 0x0000007411157220 */ /* 0x000fe20000400000 */
[----:B------:R-:W-:Y:S01]  /*1f310*/  FFMA R117, R16, R42, R117 ;  /* 0x0000002a10757223 */ /* 0x000fe20000000075 */
[----:B------:R-:W-:Y:S01]  /*1f320*/  FFMA.SAT R42, -R113, R52, 0.5 ;  /* 0x3f000000712a7423 */ /* 0x000fe20000002134 */
[----:B------:R-:W-:-:S02]  /*1f330*/  HADD2.F32 R47, -RZ, R7.H1_H1 ;  /* 0x30000007ff2f7230 */ /* 0x000fc40000004100 */
[----:B------:R-:W-:Y:S01]  /*1f340*/  FFMA R21, R16, R38, R21 ;  /* 0x0000002610157223 */ /* 0x000fe20000000015 */
[-C--:B------:R-:W-:Y:S01]  /*1f350*/  FFMA.RM R38, R23, R53.reuse, 12582913 ;  /* 0x4b40000117267423 */ /* 0x080fe20000004035 */
[----:B------:R1:W-:Y:S01]  /*1f360*/  MUFU.EX2 R35, R26 ;  /* 0x0000001a00237308 */ /* 0x0003e20000000800 */
[----:B---3--:R-:W-:Y:S01]  /*1f370*/  FADD R2, R36, -12583039 ;  /* 0xcb40007f24027421 */ /* 0x008fe20000000000 */
[-C--:B------:R-:W-:Y:S01]  /*1f380*/  FFMA.SAT R23, -R27, R52.reuse, 0.5 ;  /* 0x3f0000001b177423 */ /* 0x080fe20000002134 */
[----:B------:R-:W-:Y:S01]  /*1f390*/  FADD R40, R38, -12583039 ;  /* 0xcb40007f26287421 */ /* 0x000fe20000000000 */
[----:B------:R-:W-:Y:S01]  /*1f3a0*/  FFMA.RM R42, R42, R53, 12582913 ;  /* 0x4b4000012a2a7423 */ /* 0x000fe20000004035 */
[----:B------:R-:W-:Y:S01]  /*1f3b0*/  FFMA R2, -R25, 1.4426950216293334961, -R2 ;  /* 0x3fb8aa3b19027823 */ /* 0x000fe20000000902 */
[----:B------:R-:W-:Y:S01]  /*1f3c0*/  FMUL R119, R17, R119 ;  /* 0x0000007711777220 */ /* 0x000fe20000400000 */
[----:B------:R-:W-:Y:S01]  /*1f3d0*/  FFMA R40, -R111, 1.4426950216293334961, -R40 ;  /* 0x3fb8aa3b6f287823 */ /* 0x000fe20000000928 */
[----:B------:R3:W4:Y:S01]  /*1f3e0*/  MUFU.EX2 R39, R34 ;  /* 0x0000002200277308 */ /* 0x0007220000000800 */
[----:B-1----:R-:W-:Y:S01]  /*1f3f0*/  FADD R26, R22, -12583039 ;  /* 0xcb40007f161a7421 */ /* 0x002fe20000000000 */
[----:B------:R-:W-:Y:S01]  /*1f400*/  FFMA R2, -R25, 1.925963033500011079e-08, R2 ;  /* 0x32a5706019027823 */ /* 0x000fe20000000102 */
[----:B------:R-:W-:Y:S01]  /*1f410*/  FFMA R40, -R111, 1.925963033500011079e-08, R40 ;  /* 0x32a570606f287823 */ /* 0x000fe20000000128 */
[----:B------:R-:W-:Y:S01]  /*1f420*/  FFMA R119, R16, R47, R119 ;  /* 0x0000002f10777223 */ /* 0x000fe20000000077 */
[----:B------:R-:W-:Y:S01]  /*1f430*/  FFMA R26, -R109, 1.4426950216293334961, -R26 ;  /* 0x3fb8aa3b6d1a7823 */ /* 0x000fe2000000091a */
[-C--:B------:R-:W-:Y:S01]  /*1f440*/  FFMA.SAT R47, -R117, R52.reuse, 0.5 ;  /* 0x3f000000752f7423 */ /* 0x080fe20000002134 */
[----:B------:R-:W-:Y:S01]  /*1f450*/  FFMA.SAT R45, -R115, R52, 0.5 ;  /* 0x3f000000732d7423 */ /* 0x000fe20000002134 */
[----:B------:R1:W-:Y:S01]  /*1f460*/  MUFU.EX2 R25, R2 ;  /* 0x0000000200197308 */ /* 0x0003e20000000800 */
[----:B------:R-:W-:Y:S01]  /*1f470*/  FFMA R26, -R109, 1.925963033500011079e-08, R26 ;  /* 0x32a570606d1a7823 */ /* 0x000fe2000000011a */
[-C--:B---3--:R-:W-:Y:S01]  /*1f480*/  FFMA.RM R34, R23, R53.reuse, 12582913 ;  /* 0x4b40000117227423 */ /* 0x088fe20000004035 */
[----:B------:R-:W-:Y:S01]  /*1f490*/  FMUL R23, R17, R118 ;  /* 0x0000007611177220 */ /* 0x000fe20000400000 */
[-C--:B------:R-:W-:Y:S01]  /*1f4a0*/  FFMA.RM R49, R47, R53.reuse, 12582913 ;  /* 0x4b4000012f317423 */ /* 0x080fe20000004035 */
[-C--:B------:R-:W-:Y:S01]  /*1f4b0*/  FFMA.RM R46, R45, R53.reuse, 12582913 ;  /* 0x4b4000012d2e7423 */ /* 0x080fe20000004035 */
[----:B------:R-:W-:Y:S01]  /*1f4c0*/  SHF.L.U32 R0, R0, 0x17, RZ ;  /* 0x0000001700007819 */ /* 0x000fe200000006ff */
[----:B------:R-:W-:Y:S01]  /*1f4d0*/  FFMA R23, R16, R44, R23 ;  /* 0x0000002c10177223 */ /* 0x000fe20000000017 */
[----:B------:R3:W5:Y:S01]  /*1f4e0*/  MUFU.EX2 R41, R26 ;  /* 0x0000001a00297308 */ /* 0x0007620000000800 */
[-C--:B-1----:R-:W-:Y:S01]  /*1f4f0*/  FFMA.SAT R2, -R3, R52.reuse, 0.5 ;  /* 0x3f00000003027423 */ /* 0x082fe20000002134 */
[----:B------:R-:W-:Y:S01]  /*1f500*/  FADD R44, R42, -12583039 ;  /* 0xcb40007f2a2c7421 */ /* 0x000fe20000000000 */
[-C--:B------:R-:W-:Y:S01]  /*1f510*/  FFMA.SAT R50, -R23, R52.reuse, 0.5 ;  /* 0x3f00000017327423 */ /* 0x080fe20000002134 */
[----:B------:R-:W-:Y:S01]  /*1f520*/  FADD R48, R46, -12583039 ;  /* 0xcb40007f2e307421 */ /* 0x000fe20000000000 */
[-C--:B------:R-:W-:Y:S01]  /*1f530*/  FFMA.RM R2, R2, R53.reuse, 12582913 ;  /* 0x4b40000102027423 */ /* 0x080fe20000004035 */
[C---:B------:R-:W-:Y:S01]  /*1f540*/  FFMA R44, -R113.reuse, 1.4426950216293334961, -R44 ;  /* 0x3fb8aa3b712c7823 */ /* 0x040fe2000000092c */
[----:B------:R-:W-:Y:S01]  /*1f550*/  FFMA.RM R51, R50, R53, 12582913 ;  /* 0x4b40000132337423 */ /* 0x000fe20000004035 */
[----:B------:R1:W5:Y:S01]  /*1f560*/  MUFU.EX2 R43, R40 ;  /* 0x00000028002b7308 */ /* 0x0003620000000800 */
[----:B---3--:R-:W-:Y:S01]  /*1f570*/  FADD R26, R34, -12583039 ;  /* 0xcb40007f221a7421 */ /* 0x008fe20000000000 */
[----:B------:R-:W-:Y:S01]  /*1f580*/  FFMA R44, -R113, 1.925963033500011079e-08, R44 ;  /* 0x32a57060712c7823 */ /* 0x000fe2000000012c */
[----:B------:R-:W-:Y:S01]  /*1f590*/  FADD R50, R49, -12583039 ;  /* 0xcb40007f31327421 */ /* 0x000fe20000000000 */
[----:B--2---:R-:W-:Y:S01]  /*1f5a0*/  FFMA R31, R0, R31, 1 ;  /* 0x3f800000001f7423 */ /* 0x004fe2000000001f */
[----:B------:R-:W-:Y:S01]  /*1f5b0*/  FFMA R26, -R27, 1.4426950216293334961, -R26 ;  /* 0x3fb8aa3b1b1a7823 */ /* 0x000fe2000000091a */
[----:B------:R-:W-:Y:S01]  /*1f5c0*/  FFMA R48, -R115, 1.4426950216293334961, -R48 ;  /* 0x3fb8aa3b73307823 */ /* 0x000fe20000000930 */
[----:B------:R-:W-:Y:S01]  /*1f5d0*/  FFMA R50, -R117, 1.4426950216293334961, -R50 ;  /* 0x3fb8aa3b75327823 */ /* 0x000fe20000000932 */
[----:B------:R-:W2:Y:S01]  /*1f5e0*/  MUFU.EX2 R45, R44 ;  /* 0x0000002c002d7308 */ /* 0x000ea20000000800 */
[----:B-1----:R-:W-:Y:S01]  /*1f5f0*/  FADD R40, R2, -12583039 ;  /* 0xcb40007f02287421 */ /* 0x002fe20000000000 */
[----:B------:R-:W-:Y:S01]  /*1f600*/  FFMA R26, -R27, 1.925963033500011079e-08, R26 ;  /* 0x32a570601b1a7823 */ /* 0x000fe2000000011a */
[----:B------:R-:W-:Y:S01]  /*1f610*/  FFMA R50, -R117, 1.925963033500011079e-08, R50 ;  /* 0x32a5706075327823 */ /* 0x000fe20000000132 */
[----:B------:R-:W-:Y:S01]  /*1f620*/  IADD3 R0, R31, 0x1800000, RZ ;  /* 0x018000001f007810 */ /* 0x000fe20007ffe0ff */
[----:B------:R-:W-:Y:S01]  /*1f630*/  FFMA R40, -R3, 1.4426950216293334961, -R40 ;  /* 0x3fb8aa3b03287823 */ /* 0x000fe20000000928 */
[----:B------:R-:W-:Y:S01]  /*1f640*/  FFMA R48, -R115, 1.925963033500011079e-08, R48 ;  /* 0x32a5706073307823 */ /* 0x000fe20000000130 */
[----:B------:R-:W-:Y:S01]  /*1f650*/  SHF.L.U32 R32, R32, 0x17, RZ ;  /* 0x0000001720207819 */ /* 0x000fe200000006ff */
[----:B------:R1:W3:Y:S01]  /*1f660*/  MUFU.EX2 R27, R26 ;  /* 0x0000001a001b7308 */ /* 0x0002e20000000800 */
[----:B------:R-:W-:Y:S01]  /*1f670*/  FFMA R40, -R3, 1.925963033500011079e-08, R40 ;  /* 0x32a5706003287823 */ /* 0x000fe20000000128 */
[----:B------:R-:W-:Y:S01]  /*1f680*/  LOP3.LUT R0, R0, 0x7f800000, RZ, 0xc0, !PT ;  /* 0x7f80000000007812 */ /* 0x000fe200078ec0ff */
[----:B------:R-:W-:Y:S01]  /*1f690*/  IMAD.SHL.U32 R34, R34, 0x800000, RZ ;  /* 0x0080000022227824 */ /* 0x000fe200078e00ff */
[----:B------:R-:W-:Y:S01]  /*1f6a0*/  SHF.L.U32 R20, R20, 0x17, RZ ;  /* 0x0000001714147819 */ /* 0x000fe200000006ff */
[----:B------:R-:W-:Y:S01]  /*1f6b0*/  BSSY B1, `(.L_x_679) ;  /* 0x000003a000017945 */ /* 0x000fe20003800000 */
[----:B------:R-:W-:Y:S01]  /*1f6c0*/  ISETP.GT.U32.AND P2, PT, R0, 0x1ffffff, PT ;  /* 0x01ffffff0000780c */ /* 0x000fe20003f44070 */
[----:B----4-:R-:W-:Y:S01]  /*1f6d0*/  FFMA R39, R32, R39, 1 ;  /* 0x3f80000020277423 */ /* 0x010fe20000000027 */
[----:B------:R4:W3:Y:S01]  /*1f6e0*/  MUFU.EX2 R3, R40 ;  /* 0x0000002800037308 */ /* 0x0008e20000000800 */
[-C--:B-1----:R-:W-:Y:S01]  /*1f6f0*/  FFMA.SAT R26, -R21, R52.reuse, 0.5 ;  /* 0x3f000000151a7423 */ /* 0x082fe20000002134 */
[----:B------:R-:W-:Y:S01]  /*1f700*/  FFMA.SAT R52, -R119, R52, 0.5 ;  /* 0x3f00000077347423 */ /* 0x000fe20000002134 */
[----:B------:R-:W-:-:S02]  /*1f710*/  SHF.L.U32 R30, R30, 0x17, RZ ;  /* 0x000000171e1e7819 */ /* 0x000fc400000006ff */
[-C--:B------:R-:W-:Y:S01]  /*1f720*/  FFMA.RM R26, R26, R53.reuse, 12582913 ;  /* 0x4b4000011a1a7423 */ /* 0x080fe20000004035 */
[----:B------:R-:W-:Y:S01]  /*1f730*/  FFMA.RM R52, R52, R53, 12582913 ;  /* 0x4b40000134347423 */ /* 0x000fe20000004035 */
[----:B------:R-:W-:Y:S01]  /*1f740*/  SHF.L.U32 R22, R22, 0x17, RZ ;  /* 0x0000001716167819 */ /* 0x000fe200000006ff */
[----:B------:R1:W3:Y:S01]  /*1f750*/  MUFU.EX2 R47, R48 ;  /* 0x00000030002f7308 */ /* 0x0002e20000000800 */
[----:B----4-:R-:W-:Y:S01]  /*1f760*/  FADD R40, R51, -12583039 ;  /* 0xcb40007f33287421 */ /* 0x010fe20000000000 */
[----:B------:R-:W-:Y:S01]  /*1f770*/  FADD R44, R26, -12583039 ;  /* 0xcb40007f1a2c7421 */ /* 0x000fe20000000000 */
[----:B------:R-:W-:Y:S01]  /*1f780*/  FADD R54, R52, -12583039 ;  /* 0xcb40007f34367421 */ /* 0x000fe20000000000 */
[----:B------:R-:W-:Y:S01]  /*1f790*/  SHF.L.U32 R38, R38, 0x17, RZ ;  /* 0x0000001726267819 */ /* 0x000fe200000006ff */
[----:B------:R-:W-:Y:S01]  /*1f7a0*/  FFMA R40, -R23, 1.4426950216293334961, -R40 ;  /* 0x3fb8aa3b17287823 */ /* 0x000fe20000000928 */
[----:B------:R-:W-:Y:S01]  /*1f7b0*/  FFMA R44, -R21, 1.4426950216293334961, -R44 ;  /* 0x3fb8aa3b152c7823 */ /* 0x000fe2000000092c */
[----:B------:R-:W-:Y:S01]  /*1f7c0*/  FFMA R54, -R119, 1.4426950216293334961, -R54 ;  /* 0x3fb8aa3b77367823 */ /* 0x000fe20000000936 */
[----:B------:R-:W-:Y:S01]  /*1f7d0*/  MUFU.EX2 R50, R50 ;  /* 0x0000003200327308 */ /* 0x000fe20000000800 */
[----:B------:R-:W-:Y:S01]  /*1f7e0*/  FFMA R40, -R23, 1.925963033500011079e-08, R40 ;  /* 0x32a5706017287823 */ /* 0x000fe20000000128 */
[----:B------:R-:W-:Y:S01]  /*1f7f0*/  FFMA R44, -R21, 1.925963033500011079e-08, R44 ;  /* 0x32a57060152c7823 */ /* 0x000fe2000000012c */
[----:B------:R-:W-:Y:S01]  /*1f800*/  FFMA R54, -R119, 1.925963033500011079e-08, R54 ;  /* 0x32a5706077367823 */ /* 0x000fe20000000136 */
[----:B------:R-:W-:Y:S01]  /*1f810*/  SHF.L.U32 R42, R42, 0x17, RZ ;  /* 0x000000172a2a7819 */ /* 0x000fe200000006ff */
[----:B-1----:R-:W-:Y:S01]  /*1f820*/  FFMA R48, R20, R33, 1 ;  /* 0x3f80000014307423 */ /* 0x002fe20000000021 */
[----:B------:R-:W-:Y:S01]  /*1f830*/  SHF.L.U32 R24, R24, 0x17, RZ ;  /* 0x0000001718187819 */ /* 0x000fe200000006ff */
[----:B------:R-:W-:Y:S01]  /*1f840*/  FFMA R30, R30, R37, 1 ;  /* 0x3f8000001e1e7423 */ /* 0x000fe20000000025 */
[----:B------:R-:W1:Y:S01]  /*1f850*/  MUFU.EX2 R21, R44 ;  /* 0x0000002c00157308 */ /* 0x000e620000000800 */
[----:B------:R-:W-:Y:S01]  /*1f860*/  SHF.L.U32 R36, R36, 0x17, RZ ;  /* 0x0000001724247819 */ /* 0x000fe200000006ff */
[----:B-----5:R-:W-:Y:S01]  /*1f870*/  FFMA R32, R22, R41, 1 ;  /* 0x3f80000016207423 */ /* 0x020fe20000000029 */
[----:B------:R-:W-:Y:S01]  /*1f880*/  SHF.L.U32 R2, R2, 0x17, RZ ;  /* 0x0000001702027819 */ /* 0x000fe200000006ff */
[----:B------:R-:W-:Y:S01]  /*1f890*/  FFMA R38, R38, R43, 1 ;  /* 0x3f80000026267423 */ /* 0x000fe2000000002b */
[----:B------:R-:W-:Y:S01]  /*1f8a0*/  SHF.L.U32 R46, R46, 0x17, RZ ;  /* 0x000000172e2e7819 */ /* 0x000fe200000006ff */
[----:B--2---:R-:W-:Y:S01]  /*1f8b0*/  FFMA R42, R42, R45, 1 ;  /* 0x3f8000002a2a7423 */ /* 0x004fe2000000002d */
[----:B------:R-:W-:Y:S01]  /*1f8c0*/  SHF.L.U32 R26, R26, 0x17, RZ ;  /* 0x000000171a1a7819 */ /* 0x000fe200000006ff */
[----:B------:R-:W2:Y:S01]  /*1f8d0*/  MUFU.EX2 R40, R40 ;  /* 0x0000002800287308 */ /* 0x000ea20000000800 */
[----:B------:R-:W-:Y:S01]  /*1f8e0*/  SHF.L.U32 R49, R49, 0x17, RZ ;  /* 0x0000001731317819 */ /* 0x000fe200000006ff */
[----:B------:R-:W-:Y:S01]  /*1f8f0*/  FFMA R35, R24, R35, 1 ;  /* 0x3f80000018237423 */ /* 0x000fe20000000023 */
[----:B------:R-:W-:Y:S01]  /*1f900*/  SHF.L.U32 R51, R51, 0x17, RZ ;  /* 0x0000001733337819 */ /* 0x000fe200000006ff */
[----:B------:R-:W-:Y:S01]  /*1f910*/  FFMA R33, R36, R25, 1 ;  /* 0x3f80000024217423 */ /* 0x000fe20000000019 */
[----:B------:R-:W-:Y:S01]  /*1f920*/  SHF.L.U32 R52, R52, 0x17, RZ ;  /* 0x0000001734347819 */ /* 0x000fe200000006ff */
[----:B---3--:R-:W-:Y:S01]  /*1f930*/  FFMA R37, R34, R27, 1 ;  /* 0x3f80000022257423 */ /* 0x008fe2000000001b */
[----:B------:R-:W-:Y:S01]  /*1f940*/  FFMA R41, R2, R3, 1 ;  /* 0x3f80000002297423 */ /* 0x000fe20000000003 */
[----:B------:R-:W3:Y:S01]  /*1f950*/  MUFU.EX2 R23, R54 ;  /* 0x0000003600177308 */ /* 0x000ee20000000800 */
[----:B------:R-:W-:Y:S01]  /*1f960*/  FFMA R46, R46, R47, 1 ;  /* 0x3f8000002e2e7423 */ /* 0x000fe2000000002f */
[----:B-1----:R-:W-:Y:S01]  /*1f970*/  FFMA R43, R26, R21, 1 ;  /* 0x3f8000001a2b7423 */ /* 0x002fe20000000015 */
[----:B------:R-:W-:Y:S01]  /*1f980*/  FFMA R50, R49, R50, 1 ;  /* 0x3f80000031327423 */ /* 0x000fe20000000032 */
        /* <DEDUP_REMOVED lines=8> */
.L_x_680:
[----:B------:R-:W1:Y:S02]  /*1fa10*/  MUFU.RCP R20, R31 ;  /* 0x0000001f00147308 */ /* 0x000e640000001000 */
[----:B-1----:R-:W-:-:S04]  /*1fa20*/  FFMA R0, R31, R20, -1 ;  /* 0xbf8000001f007423 */ /* 0x002fc80000000014 */
[----:B------:R-:W-:-:S04]  /*1fa30*/  FADD.FTZ R3, -R0, -RZ ;  /* 0x800000ff00037221 */ /* 0x000fc80000010100 */
[----:B------:R-:W-:-:S07]  /*1fa40*/  FFMA R20, R20, R3, R20 ;  /* 0x0000000314147223 */ /* 0x000fce0000000014 */
.L_x_681:
[----:B------:R-:W-:Y:S05]  /*1fa50*/  BSYNC B1 ;  /* 0x0000000000017941 */ /* 0x000fea0003800000 */
.L_x_679:
        /* <DEDUP_REMOVED lines=10> */
.L_x_683:
[----:B------:R-:W1:Y:S02]  /*1fb00*/  MUFU.RCP R21, R48 ;  /* 0x0000003000157308 */ /* 0x000e640000001000 */
[----:B-1----:R-:W-:-:S04]  /*1fb10*/  FFMA R0, R48, R21, -1 ;  /* 0xbf80000030007423 */ /* 0x002fc80000000015 */
[----:B------:R-:W-:-:S04]  /*1fb20*/  FADD.FTZ R0, -R0, -RZ ;  /* 0x800000ff00007221 */ /* 0x000fc80000010100 */
[----:B------:R-:W-:-:S07]  /*1fb30*/  FFMA R21, R21, R0, R21 ;  /* 0x0000000015157223 */ /* 0x000fce0000000015 */
.L_x_684:
[----:B------:R-:W-:Y:S05]  /*1fb40*/  BSYNC B1 ;  /* 0x0000000000017941 */ /* 0x000fea0003800000 */
.L_x_682:
        /* <DEDUP_REMOVED lines=10> */
.L_x_686:
[----:B------:R-:W1:Y:S02]  /*1fbf0*/  MUFU.RCP R22, R35 ;  /* 0x0000002300167308 */ /* 0x000e640000001000 */
[----:B-1----:R-:W-:-:S04]  /*1fc00*/  FFMA R0, R35, R22, -1 ;  /* 0xbf80000023007423 */ /* 0x002fc80000000016 */
[----:B------:R-:W-:-:S04]  /*1fc10*/  FADD.FTZ R3, -R0, -RZ ;  /* 0x800000ff00037221 */ /* 0x000fc80000010100 */
[----:B------:R-:W-:-:S07]  /*1fc20*/  FFMA R22, R22, R3, R22 ;  /* 0x0000000316167223 */ /* 0x000fce0000000016 */
.L_x_687:
[----:B------:R-:W-:Y:S05]  /*1fc30*/  BSYNC B1 ;  /* 0x0000000000017941 */ /* 0x000fea0003800000 */
.L_x_685:
        /* <DEDUP_REMOVED lines=10> */
.L_x_689:
[----:B------:R-:W1:Y:S02]  /*1fce0*/  MUFU.RCP R23, R30 ;  /* 0x0000001e00177308 */ /* 0x000e640000001000 */
[----:B-1----:R-:W-:-:S04]  /*1fcf0*/  FFMA R0, R30, R23, -1 ;  /* 0xbf8000001e007423 */ /* 0x002fc80000000017 */
[----:B------:R-:W-:-:S04]  /*1fd00*/  FADD.FTZ R0, -R0, -RZ ;  /* 0x800000ff00007221 */ /* 0x000fc80000010100 */
[----:B------:R-:W-:-:S07]  /*1fd10*/  FFMA R23, R23, R0, R23 ;  /* 0x0000000017177223 */ /* 0x000fce0000000017 */
.L_x_690:
[----:B------:R-:W-:Y:S05]  /*1fd20*/  BSYNC B1 ;  /* 0x0000000000017941 */ /* 0x000fea0003800000 */
.L_x_688:
        /* <DEDUP_REMOVED lines=10> */
.L_x_692:
[----:B------:R-:W1:Y:S02]  /*1fdd0*/  MUFU.RCP R24, R39 ;  /* 0x0000002700187308 */ /* 0x000e640000001000 */
[----:B-1----:R-:W-:-:S04]  /*1fde0*/  FFMA R0, R39, R24, -1 ;  /* 0xbf80000027007423 */ /* 0x002fc80000000018 */
[----:B------:R-:W-:-:S04]  /*1fdf0*/  FADD.FTZ R3, -R0, -RZ ;  /* 0x800000ff00037221 */ /* 0x000fc80000010100 */
[----:B------:R-:W-:-:S07]  /*1fe00*/  FFMA R24, R24, R3, R24 ;  /* 0x0000000318187223 */ /* 0x000fce0000000018 */
.L_x_693:
[----:B------:R-:W-:Y:S05]  /*1fe10*/  BSYNC B1 ;  /* 0x0000000000017941 */ /* 0x000fea0003800000 */
.L_x_691:
        /* <DEDUP_REMOVED lines=10> */
.L_x_695:
[----:B------:R-:W1:Y:S02]  /*1fec0*/  MUFU.RCP R25, R32 ;  /* 0x0000002000197308 */ /* 0x000e640000001000 */
[----:B-1----:R-:W-:-:S04]  /*1fed0*/  FFMA R0, R32, R25, -1 ;  /* 0xbf80000020007423 */ /* 0x002fc80000000019 */
[----:B------:R-:W-:-:S04]  /*1fee0*/  FADD.FTZ R0, -R0, -RZ ;  /* 0x800000ff00007221 */ /* 0x000fc80000010100 */
[----:B------:R-:W-:-:S07]  /*1fef0*/  FFMA R25, R25, R0, R25 ;  /* 0x0000000019197223 */ /* 0x000fce0000000019 */
.L_x_696:
[----:B------:R-:W-:Y:S05]  /*1ff00*/  BSYNC B1 ;  /* 0x0000000000017941 */ /* 0x000fea0003800000 */
.L_x_694:
        /* <DEDUP_REMOVED lines=10> */
.L_x_698:
[----:B------:R-:W1:Y:S02]  /*1ffb0*/  MUFU.RCP R26, R33 ;  /* 0x00000021001a7308 */ /* 0x000e640000001000 */
[----:B-1----:R-:W-:-:S04]  /*1ffc0*/  FFMA R0, R33, R26, -1 ;  /* 0xbf80000021007423 */ /* 0x002fc8000000001a */
[----:B------:R-:W-:-:S04]  /*1ffd0*/  FADD.FTZ R3, -R0, -RZ ;  /* 0x800000ff00037221 */ /* 0x000fc80000010100 */
[----:B------:R-:W-:-:S07]  /*1ffe0*/  FFMA R26, R26, R3, R26 ;  /* 0x000000031a1a7223 */ /* 0x000fce000000001a */
.L_x_699:
[----:B------:R-:W-:Y:S05]  /*1fff0*/  BSYNC B1 ;  /* 0x0000000000017941 */ /* 0x000fea0003800000 */
.L_x_697:
        /* <DEDUP_REMOVED lines=10> */
.L_x_701:
[----:B------:R-:W1:Y:S02]  /*200a0*/  MUFU.RCP R27, R38 ;  /* 0x00000026001b7308 */ /* 0x000e640000001000 */
[----:B-1----:R-:W-:-:S04]  /*200b0*/  FFMA R0, R38, R27, -1 ;  /* 0xbf80000026007423 */ /* 0x002fc8000000001b */
[----:B------:R-:W-:-:S04]  /*200c0*/  FADD.FTZ R0, -R0, -RZ ;  /* 0x800000ff00007221 */ /* 0x000fc80000010100 */
[----:B------:R-:W-:-:S07]  /*200d0*/  FFMA R27, R27, R0, R27 ;  /* 0x000000001b1b7223 */ /* 0x000fce000000001b */
.L_x_702:
[----:B------:R-:W-:Y:S05]  /*200e0*/  BSYNC B1 ;  /* 0x0000000000017941 */ /* 0x000fea0003800000 */
.L_x_700:
        /* <DEDUP_REMOVED lines=10> */
.L_x_704:
[----:B------:R-:W1:Y:S02]  /*20190*/  MUFU.RCP R30, R37 ;  /* 0x00000025001e7308 */ /* 0x000e640000001000 */
[----:B-1----:R-:W-:-:S04]  /*201a0*/  FFMA R0, R37, R30, -1 ;  /* 0xbf80000025007423 */ /* 0x002fc8000000001e */
[----:B------:R-:W-:-:S04]  /*201b0*/  FADD.FTZ R3, -R0, -RZ ;  /* 0x800000ff00037221 */ /* 0x000fc80000010100 */
[----:B------:R-:W-:-:S07]  /*201c0*/  FFMA R30, R30, R3, R30 ;  /* 0x000000031e1e7223 */ /* 0x000fce000000001e */
.L_x_705:
[----:B------:R-:W-:Y:S05]  /*201d0*/  BSYNC B1 ;  /* 0x0000000000017941 */ /* 0x000fea0003800000 */
.L_x_703:
        /* <DEDUP_REMOVED lines=10> */
.L_x_707:
[----:B------:R-:W1:Y:S02]  /*20280*/  MUFU.RCP R31, R42 ;  /* 0x0000002a001f7308 */ /* 0x000e640000001000 */
[----:B-1----:R-:W-:-:S04]  /*20290*/  FFMA R0, R42, R31, -1 ;  /* 0xbf8000002a007423 */ /* 0x002fc8000000001f */
[----:B------:R-:W-:-:S04]  /*202a0*/  FADD.FTZ R0, -R0, -RZ ;  /* 0x800000ff00007221 */ /* 0x000fc80000010100 */
[----:B------:R-:W-:-:S07]  /*202b0*/  FFMA R31, R31, R0, R31 ;  /* 0x000000001f1f7223 */ /* 0x000fce000000001f */
.L_x_708:
[----:B------:R-:W-:Y:S05]  /*202c0*/  BSYNC B1 ;  /* 0x0000000000017941 */ /* 0x000fea0003800000 */
.L_x_706:
        /* <DEDUP_REMOVED lines=10> */
.L_x_710:
[----:B------:R-:W1:Y:S02]  /*20370*/  MUFU.RCP R32, R41 ;  /* 0x0000002900207308 */ /* 0x000e640000001000 */
[----:B-1----:R-:W-:-:S04]  /*20380*/  FFMA R0, R41, R32, -1 ;  /* 0xbf80000029007423 */ /* 0x002fc80000000020 */
[----:B------:R-:W-:-:S04]  /*20390*/  FADD.FTZ R3, -R0, -RZ ;  /* 0x800000ff00037221 */ /* 0x000fc80000010100 */
[----:B------:R-:W-:-:S07]  /*203a0*/  FFMA R32, R32, R3, R32 ;  /* 0x0000000320207223 */ /* 0x000fce0000000020 */
.L_x_711:
[----:B------:R-:W-:Y:S05]  /*203b0*/  BSYNC B1 ;  /* 0x0000000000017941 */ /* 0x000fea0003800000 */
.L_x_709:
        /* <DEDUP_REMOVED lines=10> */
.L_x_713:
[----:B------:R-:W1:Y:S02]  /*20460*/  MUFU.RCP R33, R46 ;  /* 0x0000002e00217308 */ /* 0x000e640000001000 */
[----:B-1----:R-:W-:-:S04]  /*20470*/  FFMA R0, R46, R33, -1 ;  /* 0xbf8000002e007423 */ /* 0x002fc80000000021 */
[----:B------:R-:W-:-:S04]  /*20480*/  FADD.FTZ R0, -R0, -RZ ;  /* 0x800000ff00007221 */ /* 0x000fc80000010100 */
[----:B------:R-:W-:-:S07]  /*20490*/  FFMA R33, R33, R0, R33 ;  /* 0x0000000021217223 */ /* 0x000fce0000000021 */
.L_x_714:
[----:B------:R-:W-:Y:S05]  /*204a0*/  BSYNC B1 ;  /* 0x0000000000017941 */ /* 0x000fea0003800000 */
.L_x_712:
        /* <DEDUP_REMOVED lines=10> */
.L_x_716:
[----:B------:R-:W1:Y:S02]  /*20550*/  MUFU.RCP R34, R43 ;  /* 0x0000002b00227308 */ /* 0x000e640000001000 */
[----:B-1----:R-:W-:-:S04]  /*20560*/  FFMA R0, R43, R34, -1 ;  /* 0xbf8000002b007423 */ /* 0x002fc80000000022 */
[----:B------:R-:W-:-:S04]  /*20570*/  FADD.FTZ R3, -R0, -RZ ;  /* 0x800000ff00037221 */ /* 0x000fc80000010100 */
[----:B------:R-:W-:-:S07]  /*20580*/  FFMA R34, R34, R3, R34 ;  /* 0x0000000322227223 */ /* 0x000fce0000000022 */
.L_x_717:
[----:B------:R-:W-:Y:S05]  /*20590*/  BSYNC B1 ;  /* 0x0000000000017941 */ /* 0x000fea0003800000 */
.L_x_715:
        /* <DEDUP_REMOVED lines=10> */
.L_x_719:
[----:B------:R-:W1:Y:S02]  /*20640*/  MUFU.RCP R35, R50 ;  /* 0x0000003200237308 */ /* 0x000e640000001000 */
[----:B-1----:R-:W-:-:S04]  /*20650*/  FFMA R0, R50, R35, -1 ;  /* 0xbf80000032007423 */ /* 0x002fc80000000023 */
[----:B------:R-:W-:-:S04]  /*20660*/  FADD.FTZ R0, -R0, -RZ ;  /* 0x800000ff00007221 */ /* 0x000fc80000010100 */
[----:B------:R-:W-:-:S07]  /*20670*/  FFMA R35, R35, R0, R35 ;  /* 0x0000000023237223 */ /* 0x000fce0000000023 */
.L_x_720:
[----:B------:R-:W-:Y:S05]  /*20680*/  BSYNC B1 ;  /* 0x0000000000017941 */ /* 0x000fea0003800000 */
.L_x_718:
        /* <DEDUP_REMOVED lines=10> */
.L_x_722:
[----:B------:R-:W1:Y:S02]  /*20730*/  MUFU.RCP R36, R51 ;  /* 0x0000003300247308 */ /* 0x000e640000001000 */
[----:B-1----:R-:W-:-:S04]  /*20740*/  FFMA R0, R51, R36, -1 ;  /* 0xbf80000033007423 */ /* 0x002fc80000000024 */
[----:B------:R-:W-:-:S04]  /*20750*/  FADD.FTZ R3, -R0, -RZ ;  /* 0x800000ff00037221 */ /* 0x000fc80000010100 */
[----:B------:R-:W-:-:S07]  /*20760*/  FFMA R36, R36, R3, R36 ;  /* 0x0000000324247223 */ /* 0x000fce0000000024 */
.L_x_723:
[----:B------:R-:W-:Y:S05]  /*20770*/  BSYNC B1 ;  /* 0x0000000000017941 */ /* 0x000fea0003800000 */
.L_x_721:
        /* <DEDUP_REMOVED lines=8> */
.L_x_724:
[----:B------:R-:W1:Y:S02]  /*20800*/  MUFU.RCP R0, R45 ;  /* 0x0000002d00007308 */ /* 0x000e640000001000 */
[----:B-1----:R-:W-:-:S04]  /*20810*/  FFMA R2, R45, R0, -1 ;  /* 0xbf8000002d027423 */ /* 0x002fc80000000000 */
[----:B------:R-:W-:-:S04]  /*20820*/  FADD.FTZ R3, -R2, -RZ ;  /* 0x800000ff02037221 */ /* 0x000fc80000010100 */
[----:B------:R-:W-:-:S07]  /*20830*/  FFMA R0, R0, R3, R0 ;  /* 0x0000000300007223 */ /* 0x000fce0000000000 */
.L_x_725:
        /* <DEDUP_REMOVED lines=29> */
.L_x_727:
[----:B------:R-:W-:Y:S05]  /*20a10*/  BSYNC B0 ;  /* 0x0000000000007941 */ /* 0x000fea0003800000 */
.L_x_726:
[----:B------:R-:W-:Y:S06]  /*20a20*/  BAR.SYNC.DEFER_BLOCKING 0x1, 0x100 ;  /* 0x0044000000007b1d */ /* 0x000fec0000010000 */
[----:B------:R-:W-:Y:S04]  /*20a30*/  BSSY B0, `(.L_x_728) ;  /* 0x000000a000007945 */ /* 0x000fe80003800000 */
[----:B------:R-:W-:Y:S05]  /*20a40*/  @P0 BRA `(.L_x_729) ;  /* 0x0000000000200947 */ /* 0x000fea0003800000 */
[----:B------:R-:W-:-:S06]  /*20a50*/  UISETP.NE.AND UP0, UPT, UR43, 0x3, UPT ;  /* 0x000000032b00788c */ /* 0x000fcc000bf05270 */
[----:B------:R-:W-:-:S13]  /*20a60*/  PLOP3.LUT P2, PT, PT, PT, UP0, 0x80, 0x0 ;  /* 0x000000000000781c */ /* 0x000fda0003f4f008 */
[----:B------:R-:W-:Y:S05]  /*20a70*/  @!P2 BRA `(.L_x_730) ;  /* 0x000000000004a947 */ /* 0x000fea0003800000 */
[----:B------:R-:W-:Y:S01]  /*20a80*/  BPT.TRAP 0x1 ;  /* 0x000000040000795c */ /* 0x000fe20000300000 */
.L_x_730:
[----:B------:R-:W-:-:S04]  /*20a90*/  ULEA UR4, UR8, UR46, 0x3 ;  /* 0x0000002e08047291 */ /* 0x000fc8000f8e183f */
[----:B------:R-:W-:-:S04]  /*20aa0*/  UIADD3 UR4, UR4, 0x50, URZ ;  /* 0x0000005004047890 */ /* 0x000fc8000fffe03f */
[----:B------:R-:W-:-:S09]  /*20ab0*/  UPRMT UR4, UR47, 0x654, UR4 ;  /* 0x000006542f047896 */ /* 0x000fd20008000004 */
[----:B------:R-:W-:Y:S03]  /*20ac0*/  SYNCS.ARRIVE.TRANS64.RED.A1T0 RZ, [UR4], RZ ;  /* 0x000000ffffff79a7 */ /* 0x000fe60008100404 */
.L_x_729:
[----:B------:R-:W-:Y:S05]  /*20ad0*/  BSYNC B0 ;  /* 0x0000000000007941 */ /* 0x000fea0003800000 */
.L_x_728:
        /* <DEDUP_REMOVED lines=9> */
.L_x_733:
[C---:B------:R-:W-:Y:S01]  /*20b70*/  LEA R0, R12.reuse, UR46, 0x3 ;  /* 0x0000002e0c007c11 */ /* 0x040fe2000f8e18ff */
[----:B------:R-:W-:Y:S01]  /*20b80*/  BSSY B1, `(.L_x_734) ;  /* 0x0000006000017945 */ /* 0x000fe20003800000 */
[----:B------:R-:W-:Y:S02]  /*20b90*/  SHF.L.U32 R3, R13, 0x1f, RZ ;  /* 0x0000001f0d037819 */ /* 0x000fe400000006ff */
[----:B-1----:R-:W-:Y:S02]  /*20ba0*/  @!P1 LEA R21, R12, R15, 0xd ;  /* 0x0000000f0c159211 */ /* 0x002fe400078e68ff */
[----:B------:R-:W1:Y:S02]  /*20bb0*/  SYNCS.PHASECHK.TRANS64.TRYWAIT P2, [R0+URZ+0x30], R3 ;  /* 0x00003003000075a7 */ /* 0x000e64000804017f */
[----:B------:R-:W-:Y:S01]  /*20bc0*/  @!P1 LEA R2, R18, R21, 0x1 ;  /* 0x0000001512029211 */ /* 0x000fe200078e08ff */
[----:B-1----:R-:W-:Y:S06]  /*20bd0*/  @!P2 BRA `(.L_x_735) ;  /* 0x000000c00098a947 */ /* 0x002fec0003800000 */
.L_x_1119:
[----:B------:R-:W-:Y:S05]  /*20be0*/  BSYNC B1 ;  /* 0x0000000000017941 */ /* 0x000fea0003800000 */
.L_x_734:
        /* <DEDUP_REMOVED lines=8> */
.L_x_732:
[----:B------:R-:W-:Y:S05]  /*20c70*/  BSYNC B0 ;  /* 0x0000000000007941 */ /* 0x000fea0003800000 */
.L_x_731:
        /* <DEDUP_REMOVED lines=68> */
[----:B------:R1:W2:Y:S01]  /*210c0*/  MUFU.EX2 R41, R2 ;  /* 0x0000000200297308 */ /* 0x0002a20000000800 */
[----:B------:R-:W-:Y:S01]  /*210d0*/  FFMA.SAT R21, -R27, R54, 0.5 ;  /* 0x3f0000001b157423 */ /* 0x000fe20000002136 */
[----:B------:R-:W-:Y:S01]  /*210e0*/  FFMA R26, -R23, 1.4426950216293334961, -R26 ;  /* 0x3fb8aa3b171a7823 */ /* 0x000fe2000000091a */
[----:B------:R-:W-:Y:S01]  /*210f0*/  FFMA R3, R16, R32, R3 ;  /* 0x0000002010037223 */ /* 0x000fe20000000003 */
[----:B------:R-:W-:Y:S01]  /*21100*/  SHF.L.U32 R20, R20, 0x17, RZ ;  /* 0x0000001714147819 */ /* 0x000fe200000006ff */
[----:B------:R-:W-:Y:S01]  /*21110*/  FFMA.RM R32, R21, R55, 12582913 ;  /* 0x4b40000115207423 */ /* 0x000fe20000004037 */
[----:B------:R-:W-:Y:S01]  /*21120*/  FFMA R26, -R23, 1.925963033500011079e-08, R26 ;  /* 0x32a57060171a7823 */ /* 0x000fe2000000011a */
[----:B------:R-:W-:Y:S01]  /*21130*/  HADD2.F32 R23, -RZ, R5.H1_H1 ;  /* 0x30000005ff177230 */ /* 0x000fe20000004100 */
[----:B------:R3:W4:Y:S01]  /*21140*/  MUFU.EX2 R43, R22 ;  /* 0x00000016002b7308 */ /* 0x0007220000000800 */
[----:B-1----:R-:W-:Y:S01]  /*21150*/  FADD R2, R30, -12583039 ;  /* 0xcb40007f1e027421 */ /* 0x002fe20000000000 */
[C---:B------:R-:W-:Y:S01]  /*21160*/  FADD R34, R32.reuse, -12583039 ;  /* 0xcb40007f20227421 */ /* 0x040fe20000000000 */
[----:B------:R-:W-:Y:S01]  /*21170*/  FMUL R21, R17, R38 ;  /* 0x0000002611157220 */ /* 0x000fe20000400000 */
[----:B------:R-:W-:Y:S01]  /*21180*/  SHF.L.U32 R32, R32, 0x17, RZ ;  /* 0x0000001720207819 */ /* 0x000fe200000006ff */
[----:B------:R-:W-:Y:S01]  /*21190*/  FFMA R2, -R25, 1.4426950216293334961, -R2 ;  /* 0x3fb8aa3b19027823 */ /* 0x000fe20000000902 */
[----:B------:R-:W-:Y:S01]  /*211a0*/  FFMA R34, -R27, 1.4426950216293334961, -R34 ;  /* 0x3fb8aa3b1b227823 */ /* 0x000fe20000000922 */
[----:B------:R-:W-:Y:S01]  /*211b0*/  FFMA R21, R16, R23, R21 ;  /* 0x0000001710157223 */ /* 0x000fe20000000015 */
[----:B------:R1:W-:Y:S01]  /*211c0*/  MUFU.EX2 R45, R26 ;  /* 0x0000001a002d7308 */ /* 0x0003e20000000800 */
[-C--:B---3--:R-:W-:Y:S01]  /*211d0*/  FFMA.SAT R22, -R31, R54.reuse, 0.5 ;  /* 0x3f0000001f167423 */ /* 0x088fe20000002136 */
        /* <DEDUP_REMOVED lines=17> */
[----:B------:R3:W5:Y:S01]  /*212f0*/  MUFU.EX2 R49, R34 ;  /* 0x0000002200317308 */ /* 0x0007620000000800 */
[----:B-1----:R-:W-:Y:S01]  /*21300*/  FADD R2, R36, -12583039 ;  /* 0xcb40007f24027421 */ /* 0x002fe20000000000 */
[----:B------:R-:W-:Y:S01]  /*21310*/  FADD R40, R38, -12583039 ;  /* 0xcb40007f26287421 */ /* 0x000fe20000000000 */
[----:B------:R-:W-:-:S02]  /*21320*/  HADD2.F32 R44, -RZ, R7.H0_H0 ;  /* 0x20000007ff2c7230 */ /* 0x000fc40000004100 */
[C---:B------:R-:W-:Y:S01]  /*21330*/  FFMA R25, R16.reuse, R31, R25 ;  /* 0x0000001f10197223 */ /* 0x040fe20000000019 */
[----:B------:R-:W-:Y:S01]  /*21340*/  FFMA R2, -R33, 1.4426950216293334961, -R2 ;  /* 0x3fb8aa3b21027823 */ /* 0x000fe20000000902 */
[----:B------:R-:W-:Y:S01]  /*21350*/  FFMA.SAT R31, -R39, R54, 0.5 ;  /* 0x3f000000271f7423 */ /* 0x000fe20000002136 */
[----:B------:R-:W-:Y:S01]  /*21360*/  FFMA R40, -R35, 1.4426950216293334961, -R40 ;  /* 0x3fb8aa3b23287823 */ /* 0x000fe20000000928 */
[----:B------:R1:W-:Y:S01]  /*21370*/  MUFU.EX2 R51, R26 ;  /* 0x0000001a00337308 */ /* 0x0003e20000000800 */
[-C--:B---3--:R-:W-:Y:S01]  /*21380*/  FFMA.RM R34, R27, R55.reuse, 12582913 ;  /* 0x4b4000011b227423 */ /* 0x088fe20000004037 */
[----:B------:R-:W-:Y:S01]  /*21390*/  FFMA R2, -R33, 1.925963033500011079e-08, R2 ;  /* 0x32a5706021027823 */ /* 0x000fe20000000102 */
[----:B------:R-:W-:Y:S01]  /*213a0*/  FMUL R27, R17, R42 ;  /* 0x0000002a111b7220 */ /* 0x000fe20000400000 */
[-C--:B------:R-:W-:Y:S01]  /*213b0*/  FFMA.RM R42, R31, R55.reuse, 12582913 ;  /* 0x4b4000011f2a7423 */ /* 0x080fe20000004037 */
        /* <DEDUP_REMOVED lines=12> */
[-C--:B---3--:R-:W-:Y:S01]  /*21480*/  FFMA.SAT R2, -R3, R54.reuse, 0.5 ;  /* 0x3f00000003027423 */ /* 0x088fe20000002136 */
[----:B------:R-:W-:Y:S01]  /*21490*/  FFMA R26, -R37, 1.925963033500011079e-08, R26 ;  /* 0x32a57060251a7823 */ /* 0x000fe2000000011a */
[----:B------:R-:W-:Y:S01]  /*214a0*/  FFMA R48, -R21, 1.4426950216293334961, -R48 ;  /* 0x3fb8aa3b15307823 */ /* 0x000fe20000000930 */
[-C--:B------:R-:W-:Y:S01]  /*214b0*/  FFMA.SAT R52, -R27, R54.reuse, 0.5 ;  /* 0x3f0000001b347423 */ /* 0x080fe20000002136 */
[-C--:B------:R-:W-:Y:S01]  /*214c0*/  FFMA.RM R2, R2, R55.reuse, 12582913 ;  /* 0x4b40000102027423 */ /* 0x080fe20000004037 */
[----:B------:R-:W-:Y:S01]  /*214d0*/  FFMA R44, -R39, 1.4426950216293334961, -R44 ;  /* 0x3fb8aa3b272c7823 */ /* 0x000fe2000000092c */
[----:B------:R-:W-:Y:S01]  /*214e0*/  FFMA R48, -R21, 1.925963033500011079e-08, R48 ;  /* 0x32a5706015307823 */ /* 0x000fe20000000130 */
[----:B------:R3:W-:Y:S01]  /*214f0*/  MUFU.EX2 R37, R26 ;  /* 0x0000001a00257308 */ /* 0x0007e20000000800 */
[----:B-1----:R-:W-:Y:S01]  /*21500*/  FADD R40, R2, -12583039 ;  /* 0xcb40007f02287421 */ /* 0x002fe20000000000 */
[-C--:B------:R-:W-:Y:S01]  /*21510*/  FFMA.SAT R21, -R25, R54.reuse, 0.5 ;  /* 0x3f00000019157423 */ /* 0x080fe20000002136 */
[-C--:B------:R-:W-:Y:S01]  /*21520*/  FFMA.RM R53, R52, R55.reuse, 12582913 ;  /* 0x4b40000134357423 */ /* 0x080fe20000004037 */
[----:B------:R-:W-:Y:S01]  /*21530*/  FFMA R44, -R39, 1.925963033500011079e-08, R44 ;  /* 0x32a57060272c7823 */ /* 0x000fe2000000012c */
[----:B------:R-:W-:Y:S01]  /*21540*/  FFMA R40, -R3, 1.4426950216293334961, -R40 ;  /* 0x3fb8aa3b03287823 */ /* 0x000fe20000000928 */
[----:B------:R-:W-:Y:S01]  /*21550*/  FFMA.RM R50, R21, R55, 12582913 ;  /* 0x4b40000115327423 */ /* 0x000fe20000004037 */
[----:B--2---:R-:W-:Y:S01]  /*21560*/  FFMA R41, R0, R41, 1 ;  /* 0x3f80000000297423 */ /* 0x004fe20000000029 */
[----:B------:R1:W2:Y:S01]  /*21570*/  MUFU.EX2 R39, R44 ;  /* 0x0000002c00277308 */ /* 0x0002a20000000800 */
[-C--:B---3--:R-:W-:Y:S01]  /*21580*/  FFMA.SAT R26, -R23, R54.reuse, 0.5 ;  /* 0x3f000000171a7423 */ /* 0x088fe20000002136 */
[----:B------:R-:W-:Y:S01]  /*21590*/  FFMA.SAT R54, -R31, R54, 0.5 ;  /* 0x3f0000001f367423 */ /* 0x000fe20000002136 */
[----:B------:R-:W-:Y:S01]  /*215a0*/  FFMA R40, -R3, 1.925963033500011079e-08, R40 ;  /* 0x32a5706003287823 */ /* 0x000fe20000000128 */
[----:B------:R-:W-:Y:S01]  /*215b0*/  FADD R52, R50, -12583039 ;  /* 0xcb40007f32347421 */ /* 0x000fe20000000000 */
[-C--:B------:R-:W-:Y:S01]  /*215c0*/  FFMA.RM R26, R26, R55.reuse, 12582913 ;  /* 0x4b4000011a1a7423 */ /* 0x080fe20000004037 */
[----:B------:R-:W-:Y:S01]  /*215d0*/  FFMA.RM R54, R54, R55, 12582913 ;  /* 0x4b40000136367423 */ /* 0x000fe20000004037 */
[----:B------:R-:W-:Y:S01]  /*215e0*/  IADD3 R0, R41, 0x1800000, RZ ;  /* 0x0180000029007810 */ /* 0x000fe20007ffe0ff */
[----:B------:R3:W2:Y:S01]  /*215f0*/  MUFU.EX2 R3, R40 ;  /* 0x0000002800037308 */ /* 0x0006a20000000800 */
[----:B-1----:R-:W-:Y:S01]  /*21600*/  FADD R44, R26, -12583039 ;  /* 0xcb40007f1a2c7421 */ /* 0x002fe20000000000 */
[----:B------:R-:W-:Y:S01]  /*21610*/  FADD R56, R54, -12583039 ;  /* 0xcb40007f36387421 */ /* 0x000fe20000000000 */
[----:B------:R-:W-:Y:S01]  /*21620*/  FFMA R52, -R25, 1.4426950216293334961, -R52 ;  /* 0x3fb8aa3b19347823 */ /* 0x000fe20000000934 */
[----:B------:R-:W-:Y:S01]  /*21630*/  LOP3.LUT R0, R0, 0x7f800000, RZ, 0xc0, !PT ;  /* 0x7f80000000007812 */ /* 0x000fe200078ec0ff */
[----:B------:R-:W-:Y:S01]  /*21640*/  FFMA R44, -R23, 1.4426950216293334961, -R44 ;  /* 0x3fb8aa3b172c7823 */ /* 0x000fe2000000092c */
[----:B------:R-:W-:Y:S01]  /*21650*/  FFMA R56, -R31, 1.4426950216293334961, -R56 ;  /* 0x3fb8aa3b1f387823 */ /* 0x000fe20000000938 */
[----:B------:R-:W-:Y:S01]  /*21660*/  FFMA R52, -R25, 1.925963033500011079e-08, R52 ;  /* 0x32a5706019347823 */ /* 0x000fe20000000134 */
[----:B------:R4:W1:Y:S01]  /*21670*/  MUFU.EX2 R21, R48 ;  /* 0x0000003000157308 */ /* 0x0008620000000800 */
[----:B---3--:R-:W-:Y:S01]  /*21680*/  FADD R40, R53, -12583039 ;  /* 0xcb40007f35287421 */ /* 0x008fe20000000000 */
[----:B------:R-:W-:Y:S01]  /*21690*/  FFMA R44, -R23, 1.925963033500011079e-08, R44 ;  /* 0x32a57060172c7823 */ /* 0x000fe2000000012c */
[----:B------:R-:W-:Y:S01]  /*216a0*/  FFMA R56, -R31, 1.925963033500011079e-08, R56 ;  /* 0x32a570601f387823 */ /* 0x000fe20000000138 */
[----:B------:R-:W-:Y:S01]  /*216b0*/  ISETP.GT.U32.AND P2, PT, R0, 0x1ffffff, PT ;  /* 0x01ffffff0000780c */ /* 0x000fe20003f44070 */
[C---:B------:R-:W-:Y:S01]  /*216c0*/  FFMA R40, -R27.reuse, 1.4426950216293334961, -R40 ;  /* 0x3fb8aa3b1b287823 */ /* 0x040fe20000000928 */
[----:B------:R-:W-:Y:S01]  /*216d0*/  SHF.L.U32 R38, R38, 0x17, RZ ;  /* 0x0000001726267819 */ /* 0x000fe200000006ff */
[----:B------:R-:W-:Y:S01]  /*216e0*/  IMAD.SHL.U32 R42, R42, 0x800000, RZ ;  /* 0x008000002a2a7824 */ /* 0x000fe200078e00ff */
[----:B------:R-:W3:Y:S01]  /*216f0*/  MUFU.EX2 R23, R44 ;  /* 0x0000002c00177308 */ /* 0x000ee20000000800 */
[----:B------:R-:W-:Y:S01]  /*21700*/  FFMA R40, -R27, 1.925963033500011079e-08, R40 ;  /* 0x32a570601b287823 */ /* 0x000fe20000000128 */
[----:B------:R-:W-:Y:S01]  /*21710*/  SHF.L.U32 R24, R24, 0x17, RZ ;  /* 0x0000001718187819 */ /* 0x000fe200000006ff */
[----:B----4-:R-:W-:Y:S01]  /*21720*/  FFMA R48, R20, R43, 1 ;  /* 0x3f80000014307423 */ /* 0x010fe2000000002b */
[----:B------:R-:W-:Y:S01]  /*21730*/  SHF.L.U32 R30, R30, 0x17, RZ ;  /* 0x000000171e1e7819 */ /* 0x000fe200000006ff */
[----:B-----5:R-:W-:Y:S01]  /*21740*/  FFMA R49, R32, R49, 1 ;  /* 0x3f80000020317423 */ /* 0x020fe20000000031 */
[----:B------:R-:W-:Y:S01]  /*21750*/  SHF.L.U32 R22, R22, 0x17, RZ ;  /* 0x0000001716167819 */ /* 0x000fe200000006ff */
[----:B------:R-:W-:Y:S01]  /*21760*/  FFMA R38, R38, R35, 1 ;  /* 0x3f80000026267423 */ /* 0x000fe20000000023 */
[----:B------:R-:W4:Y:S01]  /*21770*/  MUFU.EX2 R25, R52 ;  /* 0x0000003400197308 */ /* 0x000f220000000800 */
[----:B------:R-:W-:Y:S01]  /*21780*/  SHF.L.U32 R36, R36, 0x17, RZ ;  /* 0x0000001724247819 */ /* 0x000fe200000006ff */
[----:B--2---:R-:W-:Y:S01]  /*21790*/  FFMA R42, R42, R39, 1 ;  /* 0x3f8000002a2a7423 */ /* 0x004fe20000000027 */
[----:B------:R-:W-:Y:S01]  /*217a0*/  SHF.L.U32 R34, R34, 0x17, RZ ;  /* 0x0000001722227819 */ /* 0x000fe200000006ff */
[----:B------:R-:W-:Y:S01]  /*217b0*/  FFMA R45, R24, R45, 1 ;  /* 0x3f800000182d7423 */ /* 0x000fe2000000002d */
[----:B------:R-:W-:Y:S01]  /*217c0*/  SHF.L.U32 R2, R2, 0x17, RZ ;  /* 0x0000001702027819 */ /* 0x000fe200000006ff */
[----:B------:R-:W-:Y:S01]  /*217d0*/  FFMA R30, R30, R47, 1 ;  /* 0x3f8000001e1e7423 */ /* 0x000fe2000000002f */
[----:B------:R-:W-:Y:S01]  /*217e0*/  SHF.L.U32 R46, R46, 0x17, RZ ;  /* 0x000000172e2e7819 */ /* 0x000fe200000006ff */
[----:B------:R-:W2:Y:S01]  /*217f0*/  MUFU.EX2 R40, R40 ;  /* 0x0000002800287308 */ /* 0x000ea20000000800 */
[----:B------:R-:W-:Y:S01]  /*21800*/  SHF.L.U32 R26, R26, 0x17, RZ ;  /* 0x000000171a1a7819 */ /* 0x000fe200000006ff */
[----:B------:R-:W-:Y:S01]  /*21810*/  FFMA R32, R22, R51, 1 ;  /* 0x3f80000016207423 */ /* 0x000fe20000000033 */
[----:B------:R-:W-:Y:S01]  /*21820*/  SHF.L.U32 R50, R50, 0x17, RZ ;  /* 0x0000001732327819 */ /* 0x000fe200000006ff */
[----:B------:R-:W-:Y:S01]  /*21830*/  FFMA R33, R36, R33, 1 ;  /* 0x3f80000024217423 */ /* 0x000fe20000000021 */
[----:B------:R-:W-:Y:S01]  /*21840*/  SHF.L.U32 R53, R53, 0x17, RZ ;  /* 0x0000001735357819 */ /* 0x000fe200000006ff */
[----:B------:R-:W-:Y:S01]  /*21850*/  FFMA R37, R34, R37, 1 ;  /* 0x3f80000022257423 */ /* 0x000fe20000000025 */
[----:B------:R-:W-:Y:S01]  /*21860*/  SHF.L.U32 R54, R54, 0x17, RZ ;  /* 0x0000001736367819 */ /* 0x000fe200000006ff */
[----:B------:R-:W5:Y:S01]  /*21870*/  MUFU.EX2 R27, R56 ;  /* 0x00000038001b7308 */ /* 0x000f620000000800 */
[----:B------:R-:W-:Y:S01]  /*21880*/  FFMA R35, R2, R3, 1 ;  /* 0x3f80000002237423 */ /* 0x000fe20000000003 */
[----:B-1----:R-:W-:Y:S01]  /*21890*/  FFMA R46, R46, R21, 1 ;  /* 0x3f8000002e2e7423 */ /* 0x002fe20000000015 */
[----:B---3--:R-:W-:Y:S01]  /*218a0*/  FFMA R39, R26, R23, 1 ;  /* 0x3f8000001a277423 */ /* 0x008fe20000000017 */
[----:B----4-:R-:W-:Y:S01]  /*218b0*/  FFMA R50, R50, R25, 1 ;  /* 0x3f80000032327423 */ /* 0x010fe20000000019 */
[----:B--2---:R-:W-:Y:S01]  /*218c0*/  FFMA R53, R53, R40, 1 ;  /* 0x3f80000035357423 */ /* 0x004fe20000000028 */
[----:B-----5:R-:W-:Y:S01]  /*218d0*/  FFMA R43, R54, R27, 1 ;  /* 0x3f800000362b7423 */ /* 0x020fe2000000001b */
[----:B------:R-:W-:Y:S06]  /*218e0*/  @P2 BRA `(.L_x_737) ;  /* 0x0000000000142947 */ /* 0x000fec0003800000 */
[----:B------:R-:W-:Y:S02]  /*218f0*/  MOV R0, R41 ;  /* 0x0000002900007202 */ /* 0x000fe40000000f00 */
[----:B------:R-:W-:-:S07]  /*21900*/  MOV R2, 0x21920 ;  /* 0x0002192000027802 */ /* 0x000fce0000000f00 */
[----:B------:R-:W-:Y:S05]  /*21910*/  CALL.REL.NOINC `($__internal_0_$__cuda_sm20_rcp_rn_f32_slowpath) ;  /* 0x000000bc00e87944 */ /* 0x000fea0003c00000 */
[----:B------:R-:W-:Y:S01]  /*21920*/  MOV R20, R0 ;  /* 0x0000000000147202 */ /* 0x000fe20000000f00 */
[----:B------:R-:W-:Y:S06]  /*21930*/  BRA `(.L_x_738) ;  /* 0x0000000000107947 */ /* 0x000fec0003800000 */
.L_x_737:
[----:B------:R-:W1:Y:S02]  /*21940*/  MUFU.RCP R20, R41 ;  /* 0x0000002900147308 */ /* 0x000e640000001000 */
[----:B-1----:R-:W-:-:S04]  /*21950*/  FFMA R0, R41, R20, -1 ;  /* 0xbf80000029007423 */ /* 0x002fc80000000014 */
[----:B------:R-:W-:-:S04]  /*21960*/  FADD.FTZ R3, -R0, -RZ ;  /* 0x800000ff00037221 */ /* 0x000fc80000010100 */
[----:B------:R-:W-:-:S07]  /*21970*/  FFMA R20, R20, R3, R20 ;  /* 0x0000000314147223 */ /* 0x000fce0000000014 */
.L_x_738:
[----:B------:R-:W-:Y:S05]  /*21980*/  BSYNC B1 ;  /* 0x0000000000017941 */ /* 0x000fea0003800000 */
.L_x_736:
        /* <DEDUP_REMOVED lines=10> */
.L_x_740:
[----:B------:R-:W1:Y:S02]  /*21a30*/  MUFU.RCP R21, R48 ;  /* 0x0000003000157308 */ /* 0x000e640000001000 */
[----:B-1----:R-:W-:-:S04]  /*21a40*/  FFMA R0, R48, R21, -1 ;  /* 0xbf80000030007423 */ /* 0x002fc80000000015 */
[----:B------:R-:W-:-:S04]  /*21a50*/  FADD.FTZ R0, -R0, -RZ ;  /* 0x800000ff00007221 */ /* 0x000fc80000010100 */
[----:B------:R-:W-:-:S07]  /*21a60*/  FFMA R21, R21, R0, R21 ;  /* 0x0000000015157223 */ /* 0x000fce0000000015 */
.L_x_741:
[----:B------:R-:W-:Y:S05]  /*21a70*/  BSYNC B1 ;  /* 0x0000000000017941 */ /* 0x000fea0003800000 */
.L_x_739:
        /* <DEDUP_REMOVED lines=10> */
.L_x_743:
[----:B------:R-:W1:Y:S02]  /*21b20*/  MUFU.RCP R22, R45 ;  /* 0x0000002d00167308 */ /* 0x000e640000001000 */
[----:B-1----:R-:W-:-:S04]  /*21b30*/  FFMA R0, R45, R22, -1 ;  /* 0xbf8000002d007423 */ /* 0x002fc80000000016 */
[----:B------:R-:W-:-:S04]  /*21b40*/  FADD.FTZ R3, -R0, -RZ ;  /* 0x800000ff00037221 */ /* 0x000fc80000010100 */
[----:B------:R-:W-:-:S07]  /*21b50*/  FFMA R22, R22, R3, R22 ;  /* 0x0000000316167223 */ /* 0x000fce0000000016 */
.L_x_744:
[----:B------:R-:W-:Y:S05]  /*21b60*/  BSYNC B1 ;  /* 0x0000000000017941 */ /* 0x000fea0003800000 */
.L_x_742:
        /* <DEDUP_REMOVED lines=10> */
.L_x_746:
[----:B------:R-:W1:Y:S02]  /*21c10*/  MUFU.RCP R23, R30 ;  /* 0x0000001e00177308 */ /* 0x000e640000001000 */
[----:B-1----:R-:W-:-:S04]  /*21c20*/  FFMA R0, R30, R23, -1 ;  /* 0xbf8000001e007423 */ /* 0x002fc80000000017 */
[----:B------:R-:W-:-:S04]  /*21c30*/  FADD.FTZ R0, -R0, -RZ ;  /* 0x800000ff00007221 */ /* 0x000fc80000010100 */
[----:B------:R-:W-:-:S07]  /*21c40*/  FFMA R23, R23, R0, R23 ;  /* 0x0000000017177223 */ /* 0x000fce0000000017 */
.L_x_747:
[----:B------:R-:W-:Y:S05]  /*21c50*/  BSYNC B1 ;  /* 0x0000000000017941 */ /* 0x000fea0003800000 */
.L_x_745:
        /* <DEDUP_REMOVED lines=10> */
.L_x_749:
[----:B------:R-:W1:Y:S02]  /*21d00*/  MUFU.RCP R24, R49 ;  /* 0x0000003100187308 */ /* 0x000e640000001000 */
[----:B-1----:R-:W-:-:S04]  /*21d10*/  FFMA R0, R49, R24, -1 ;  /* 0xbf80000031007423 */ /* 0x002fc80000000018 */
[----:B------:R-:W-:-:S04]  /*21d20*/  FADD.FTZ R3, -R0, -RZ ;  /* 0x800000ff00037221 */ /* 0x000fc80000010100 */
[----:B------:R-:W-:-:S07]  /*21d30*/  FFMA R24, R24, R3, R24 ;  /* 0x0000000318187223 */ /* 0x000fce0000000018 */
.L_x_750:
[----:B------:R-:W-:Y:S05]  /*21d40*/  BSYNC B1 ;  /* 0x0000000000017941 */ /* 0x000fea0003800000 */
.L_x_748:
        /* <DEDUP_REMOVED lines=10> */
.L_x_752:
[----:B------:R-:W1:Y:S02]  /*21df0*/  MUFU.RCP R25, R32 ;  /* 0x0000002000197308 */ /* 0x000e640000001000 */
[----:B-1----:R-:W-:-:S04]  /*21e00*/  FFMA R0, R32, R25, -1 ;  /* 0xbf80000020007423 */ /* 0x002fc80000000019 */
[----:B------:R-:W-:-:S04]  /*21e10*/  FADD.FTZ R0, -R0, -RZ ;  /* 0x800000ff00007221 */ /* 0x000fc80000010100 */
[----:B------:R-:W-:-:S07]  /*21e20*/  FFMA R25, R25, R0, R25 ;  /* 0x0000000019197223 */ /* 0x000fce0000000019 */
.L_x_753:
[----:B------:R-:W-:Y:S05]  /*21e30*/  BSYNC B1 ;  /* 0x0000000000017941 */ /* 0x000fea0003800000 */
.L_x_751:
        /* <DEDUP_REMOVED lines=10> */
.L_x_755:
[----:B------:R-:W1:Y:S02]  /*21ee0*/  MUFU.RCP R26, R33 ;  /* 0x00000021001a7308 */ /* 0x000e640000001000 */
[----:B-1----:R-:W-:-:S04]  /*21ef0*/  FFMA R0, R33, R26, -1 ;  /* 0xbf80000021007423 */ /* 0x002fc8000000001a */
[----:B------:R-:W-:-:S04]  /*21f00*/  FADD.FTZ R3, -R0, -RZ ;  /* 0x800000ff00037221 */ /* 0x000fc80000010100 */
[----:B------:R-:W-:-:S07]  /*21f10*/  FFMA R26, R26, R3, R26 ;  /* 0x000000031a1a7223 */ /* 0x000fce000000001a */
.L_x_756:
[----:B------:R-:W-:Y:S05]  /*21f20*/  BSYNC B1 ;  /* 0x0000000000017941 */ /* 0x000fea0003800000 */
.L_x_754:
        /* <DEDUP_REMOVED lines=10> */
.L_x_758:
[----:B------:R-:W1:Y:S02]  /*21fd0*/  MUFU.RCP R27, R38 ;  /* 0x00000026001b7308 */ /* 0x000e640000001000 */
[----:B-1----:R-:W-:-:S04]  /*21fe0*/  FFMA R0, R38, R27, -1 ;  /* 0xbf80000026007423 */ /* 0x002fc8000000001b */
[----:B------:R-:W-:-:S04]  /*21ff0*/  FADD.FTZ R0, -R0, -RZ ;  /* 0x800000ff00007221 */ /* 0x000fc80000010100 */
[----:B------:R-:W-:-:S07]  /*22000*/  FFMA R27, R27, R0, R27 ;  /* 0x000000001b1b7223 */ /* 0x000fce000000001b */
.L_x_759:
[----:B------:R-:W-:Y:S05]  /*22010*/  BSYNC B1 ;  /* 0x0000000000017941 */ /* 0x000fea0003800000 */
.L_x_757:
        /* <DEDUP_REMOVED lines=10> */
.L_x_761:
[----:B------:R-:W1:Y:S02]  /*220c0*/  MUFU.RCP R30, R37 ;  /* 0x00000025001e7308 */ /* 0x000e640000001000 */
[----:B-1----:R-:W-:-:S04]  /*220d0*/  FFMA R0, R37, R30, -1 ;  /* 0xbf80000025007423 */ /* 0x002fc8000000001e */
[----:B------:R-:W-:-:S04]  /*220e0*/  FADD.FTZ R3, -R0, -RZ ;  /* 0x800000ff00037221 */ /* 0x000fc80000010100 */
[----:B------:R-:W-:-:S07]  /*220f0*/  FFMA R30, R30, R3, R30 ;  /* 0x000000031e1e7223 */ /* 0x000fce000000001e */
.L_x_762:
[----:B------:R-:W-:Y:S05]  /*22100*/  BSYNC B1 ;  /* 0x0000000000017941 */ /* 0x000fea0003800000 */
.L_x_760:
        /* <DEDUP_REMOVED lines=10> */
.L_x_764:
[----:B------:R-:W1:Y:S02]  /*221b0*/  MUFU.RCP R31, R42 ;  /* 0x0000002a001f7308 */ /* 0x000e640000001000 */
[----:B-1----:R-:W-:-:S04]  /*221c0*/  FFMA R0, R42, R31, -1 ;  /* 0xbf8000002a007423 */ /* 0x002fc8000000001f */
[----:B------:R-:W-:-:S04]  /*221d0*/  FADD.FTZ R0, -R0, -RZ ;  /* 0x800000ff00007221 */ /* 0x000fc80000010100 */
[----:B------:R-:W-:-:S07]  /*221e0*/  FFMA R31, R31, R0, R31 ;  /* 0x000000001f1f7223 */ /* 0x000fce000000001f */
.L_x_765:
[----:B------:R-:W-:Y:S05]  /*221f0*/  BSYNC B1 ;  /* 0x0000000000017941 */ /* 0x000fea0003800000 */
.L_x_763:
        /* <DEDUP_REMOVED lines=10> */
.L_x_767:
[----:B------:R-:W1:Y:S02]  /*222a0*/  MUFU.RCP R32, R35 ;  /* 0x0000002300207308 */ /* 0x000e640000001000 */
[----:B-1----:R-:W-:-:S04]  /*222b0*/  FFMA R0, R35, R32, -1 ;  /* 0xbf80000023007423 */ /* 0x002fc80000000020 */
[----:B------:R-:W-:-:S04]  /*222c0*/  FADD.FTZ R3, -R0, -RZ ;  /* 0x800000ff00037221 */ /* 0x000fc80000010100 */
[----:B------:R-:W-:-:S07]  /*222d0*/  FFMA R32, R32, R3, R32 ;  /* 0x0000000320207223 */ /* 0x000fce0000000020 */
.L_x_768:
[----:B------:R-:W-:Y:S05]  /*222e0*/  BSYNC B1 ;  /* 0x0000000000017941 */ /* 0x000fea0003800000 */
.L_x_766:
        /* <DEDUP_REMOVED lines=10> */
.L_x_770:
[----:B------:R-:W1:Y:S02]  /*22390*/  MUFU.RCP R33, R46 ;  /* 0x0000002e00217308 */ /* 0x000e640000001000 */
[----:B-1----:R-:W-:-:S04]  /*223a0*/  FFMA R0, R46, R33, -1 ;  /* 0xbf8000002e007423 */ /* 0x002fc80000000021 */
[----:B------:R-:W-:-:S04]  /*223b0*/  FADD.FTZ R0, -R0, -RZ ;  /* 0x800000ff00007221 */ /* 0x000fc80000010100 */
[----:B------:R-:W-:-:S07]  /*223c0*/  FFMA R33, R33, R0, R33 ;  /* 0x0000000021217223 */ /* 0x000fce0000000021 */
.L_x_771:
[----:B------:R-:W-:Y:S05]  /*223d0*/  BSYNC B1 ;  /* 0x0000000000017941 */ /* 0x000fea0003800000 */
.L_x_769:
        /* <DEDUP_REMOVED lines=10> */
.L_x_773:
[----:B------:R-:W1:Y:S02]  /*22480*/  MUFU.RCP R34, R39 ;  /* 0x0000002700227308 */ /* 0x000e640000001000 */
[----:B-1----:R-:W-:-:S04]  /*22490*/  FFMA R0, R39, R34, -1 ;  /* 0xbf80000027007423 */ /* 0x002fc80000000022 */
[----:B------:R-:W-:-:S04]  /*224a0*/  FADD.FTZ R3, -R0, -RZ ;  /* 0x800000ff00037221 */ /* 0x000fc80000010100 */
[----:B------:R-:W-:-:S07]  /*224b0*/  FFMA R34, R34, R3, R34 ;  /* 0x0000000322227223 */ /* 0x000fce0000000022 */
.L_x_774:
[----:B------:R-:W-:Y:S05]  /*224c0*/  BSYNC B1 ;  /* 0x0000000000017941 */ /* 0x000fea0003800000 */
.L_x_772:
        /* <DEDUP_REMOVED lines=10> */
.L_x_776:
[----:B------:R-:W1:Y:S02]  /*22570*/  MUFU.RCP R35, R50 ;  /* 0x0000003200237308 */ /* 0x000e640000001000 */
[----:B-1----:R-:W-:-:S04]  /*22580*/  FFMA R0, R50, R35, -1 ;  /* 0xbf80000032007423 */ /* 0x002fc80000000023 */
[----:B------:R-:W-:-:S04]  /*22590*/  FADD.FTZ R0, -R0, -RZ ;  /* 0x800000ff00007221 */ /* 0x000fc80000010100 */
[----:B------:R-:W-:-:S07]  /*225a0*/  FFMA R35, R35, R0, R35 ;  /* 0x0000000023237223 */ /* 0x000fce0000000023 */
.L_x_777:
[----:B------:R-:W-:Y:S05]  /*225b0*/  BSYNC B1 ;  /* 0x0000000000017941 */ /* 0x000fea0003800000 */
.L_x_775:
        /* <DEDUP_REMOVED lines=10> */
.L_x_779:
[----:B------:R-:W1:Y:S02]  /*22660*/  MUFU.RCP R36, R53 ;  /* 0x0000003500247308 */ /* 0x000e640000001000 */
[----:B-1----:R-:W-:-:S04]  /*22670*/  FFMA R0, R53, R36, -1 ;  /* 0xbf80000035007423 */ /* 0x002fc80000000024 */
[----:B------:R-:W-:-:S04]  /*22680*/  FADD.FTZ R3, -R0, -RZ ;  /* 0x800000ff00037221 */ /* 0x000fc80000010100 */
[----:B------:R-:W-:-:S07]  /*22690*/  FFMA R36, R36, R3, R36 ;  /* 0x0000000324247223 */ /* 0x000fce0000000024 */
.L_x_780:
[----:B------:R-:W-:Y:S05]  /*226a0*/  BSYNC B1 ;  /* 0x0000000000017941 */ /* 0x000fea0003800000 */
.L_x_778:
        /* <DEDUP_REMOVED lines=8> */
.L_x_781:
[----:B------:R-:W1:Y:S02]  /*22730*/  MUFU.RCP R0, R43 ;  /* 0x0000002b00007308 */ /* 0x000e640000001000 */
[----:B-1----:R-:W-:-:S04]  /*22740*/  FFMA R2, R43, R0, -1 ;  /* 0xbf8000002b027423 */ /* 0x002fc80000000000 */
[----:B------:R-:W-:-:S04]  /*22750*/  FADD.FTZ R3, -R2, -RZ ;  /* 0x800000ff02037221 */ /* 0x000fc80000010100 */
[----:B------:R-:W-:-:S07]  /*22760*/  FFMA R0, R0, R3, R0 ;  /* 0x0000000300007223 */ /* 0x000fce0000000000 */
.L_x_782:
        /* <DEDUP_REMOVED lines=29> */
.L_x_784:
[----:B------:R-:W-:Y:S05]  /*22940*/  BSYNC B0 ;  /* 0x0000000000007941 */ /* 0x000fea0003800000 */
.L_x_783:
[----:B------:R-:W-:Y:S06]  /*22950*/  BAR.SYNC.DEFER_BLOCKING 0x1, 0x100 ;  /* 0x0044000000007b1d */ /* 0x000fec0000010000 */
[----:B------:R-:W-:Y:S04]  /*22960*/  BSSY B0, `(.L_x_785) ;  /* 0x000000a000007945 */ /* 0x000fe80003800000 */
[----:B------:R-:W-:Y:S05]  /*22970*/  @P0 BRA `(.L_x_786) ;  /* 0x0000000000200947 */ /* 0x000fea0003800000 */
[----:B------:R-:W-:-:S06]  /*22980*/  UISETP.NE.AND UP0, UPT, UR43, 0x3, UPT ;  /* 0x000000032b00788c */ /* 0x000fcc000bf05270 */
[----:B------:R-:W-:-:S13]  /*22990*/  PLOP3.LUT P2, PT, PT, PT, UP0, 0x80, 0x0 ;  /* 0x000000000000781c */ /* 0x000fda0003f4f008 */
[----:B------:R-:W-:Y:S05]  /*229a0*/  @!P2 BRA `(.L_x_787) ;  /* 0x000000000004a947 */ /* 0x000fea0003800000 */
[----:B------:R-:W-:Y:S01]  /*229b0*/  BPT.TRAP 0x1 ;  /* 0x000000040000795c */ /* 0x000fe20000300000 */
.L_x_787:
[----:B------:R-:W-:-:S04]  /*229c0*/  ULEA UR4, UR8, UR46, 0x3 ;  /* 0x0000002e08047291 */ /* 0x000fc8000f8e183f */
[----:B------:R-:W-:-:S04]  /*229d0*/  UIADD3 UR4, UR4, 0x50, URZ ;  /* 0x0000005004047890 */ /* 0x000fc8000fffe03f */
[----:B------:R-:W-:-:S09]  /*229e0*/  UPRMT UR4, UR47, 0x654, UR4 ;  /* 0x000006542f047896 */ /* 0x000fd20008000004 */
[----:B------:R-:W-:Y:S03]  /*229f0*/  SYNCS.ARRIVE.TRANS64.RED.A1T0 RZ, [UR4], RZ ;  /* 0x000000ffffff79a7 */ /* 0x000fe60008100404 */
.L_x_786:
[----:B------:R-:W-:Y:S05]  /*22a00*/  BSYNC B0 ;  /* 0x0000000000007941 */ /* 0x000fea0003800000 */
.L_x_785:
        /* <DEDUP_REMOVED lines=9> */
.L_x_790:
[C---:B------:R-:W-:Y:S01]  /*22aa0*/  LEA R0, R12.reuse, UR46, 0x3 ;  /* 0x0000002e0c007c11 */ /* 0x040fe2000f8e18ff */
[----:B------:R-:W-:Y:S01]  /*22ab0*/  BSSY B1, `(.L_x_791) ;  /* 0x0000006000017945 */ /* 0x000fe20003800000 */
[----:B------:R-:W-:Y:S02]  /*22ac0*/  SHF.L.U32 R3, R13, 0x1f, RZ ;  /* 0x0000001f0d037819 */ /* 0x000fe400000006ff */
[----:B-1----:R-:W-:Y:S02]  /*22ad0*/  @!P1 LEA R21, R12, R15, 0xd ;  /* 0x0000000f0c159211 */ /* 0x002fe400078e68ff */
[----:B------:R-:W1:Y:S02]  /*22ae0*/  SYNCS.PHASECHK.TRANS64.TRYWAIT P2, [R0+URZ+0x30], R3 ;  /* 0x00003003000075a7 */ /* 0x000e64000804017f */
[----:B------:R-:W-:Y:S01]  /*22af0*/  @!P1 LEA R2, R18, R21, 0x1 ;  /* 0x0000001512029211 */ /* 0x000fe200078e08ff */
[----:B-1----:R-:W-:Y:S06]  /*22b00*/  @!P2 BRA `(.L_x_792) ;  /* 0x000000a000e0a947 */ /* 0x002fec0003800000 */
.L_x_1120:
[----:B------:R-:W-:Y:S05]  /*22b10*/  BSYNC B1 ;  /* 0x0000000000017941 */ /* 0x000fea0003800000 */
.L_x_791:
        /* <DEDUP_REMOVED lines=8> */
.L_x_789:
[----:B------:R-:W-:Y:S05]  /*22ba0*/  BSYNC B0 ;  /* 0x0000000000007941 */ /* 0x000fea0003800000 */
.L_x_788:
        /* <DEDUP_REMOVED lines=108> */
[----:B------:R-:W-:Y:S01]  /*23270*/  FFMA.SAT R50, -R23, R52, 0.5 ;  /* 0x3f00000017327423 */ /* 0x000fe20000002134 */
        /* <DEDUP_REMOVED lines=15> */
[----:B------:R-:W-:-:S02]  /*23370*/  VIADD R0, R31, 0x1800000 ;  /* 0x018000001f007836 */ /* 0x000fc40000000000 */
[----:B------:R-:W-:Y:S01]  /*23380*/  FFMA R50, -R133, 1.925963033500011079e-08, R50 ;  /* 0x32a5706085327823 */ /* 0x000fe20000000132 */
[----:B------:R-:W-:Y:S01]  /*23390*/  FFMA R40, -R3, 1.4426950216293334961, -R40 ;  /* 0x3fb8aa3b03287823 */ /* 0x000fe20000000928 */
[----:B------:R-:W-:Y:S01]  /*233a0*/  FFMA R48, -R131, 1.925963033500011079e-08, R48 ;  /* 0x32a5706083307823 */ /* 0x000fe20000000130 */
[----:B------:R-:W-:Y:S01]  /*233b0*/  SHF.L.U32 R32, R32, 0x17, RZ ;  /* 0x0000001720207819 */ /* 0x000fe200000006ff */
[----:B------:R1:W3:Y:S01]  /*233c0*/  MUFU.EX2 R27, R26 ;  /* 0x0000001a001b7308 */ /* 0x0002e20000000800 */
[----:B------:R-:W-:Y:S01]  /*233d0*/  FFMA R40, -R3, 1.925963033500011079e-08, R40 ;  /* 0x32a5706003287823 */ /* 0x000fe20000000128 */
[----:B------:R-:W-:Y:S01]  /*233e0*/  LOP3.LUT R0, R0, 0x7f800000, RZ, 0xc0, !PT ;  /* 0x7f80000000007812 */ /* 0x000fe200078ec0ff */
[----:B------:R-:W-:Y:S01]  /*233f0*/  BSSY B1, `(.L_x_793) ;  /* 0x000003c000017945 */ /* 0x000fe20003800000 */
[----:B------:R-:W-:Y:S01]  /*23400*/  SHF.L.U32 R20, R20, 0x17, RZ ;  /* 0x0000001714147819 */ /* 0x000fe200000006ff */
[----:B----4-:R-:W-:Y:S01]  /*23410*/  FFMA R39, R32, R39, 1 ;  /* 0x3f80000020277423 */ /* 0x010fe20000000027 */
[----:B------:R-:W-:-:S02]  /*23420*/  ISETP.GT.U32.AND P2, PT, R0, 0x1ffffff, PT ;  /* 0x01ffffff0000780c */ /* 0x000fc40003f44070 */
[----:B------:R4:W3:Y:S01]  /*23430*/  MUFU.EX2 R3, R40 ;  /* 0x0000002800037308 */ /* 0x0008e20000000800 */
[-C--:B-1----:R-:W-:Y:S01]  /*23440*/  FFMA.SAT R26, -R21, R52.reuse, 0.5 ;  /* 0x3f000000151a7423 */ /* 0x082fe20000002134 */
[----:B------:R-:W-:Y:S01]  /*23450*/  FFMA.SAT R52, -R135, R52, 0.5 ;  /* 0x3f00000087347423 */ /* 0x000fe20000002134 */
[----:B------:R-:W-:Y:S02]  /*23460*/  SHF.L.U32 R30, R30, 0x17, RZ ;  /* 0x000000171e1e7819 */ /* 0x000fe400000006ff */
        /* <DEDUP_REMOVED lines=34> */
[----:B------:R-:W-:Y:S01]  /*23690*/  SHF.L.U32 R52, R52, 0x17, RZ ;  /* 0x0000001734347819 */ /* 0x000fe200000006ff */
[----:B------:R-:W3:Y:S01]  /*236a0*/  MUFU.EX2 R23, R54 ;  /* 0x0000003600177308 */ /* 0x000ee20000000800 */
[----:B------:R-:W-:Y:S01]  /*236b0*/  FFMA R41, R2, R3, 1 ;  /* 0x3f80000002297423 */ /* 0x000fe20000000003 */
        /* <DEDUP_REMOVED lines=11> */
.L_x_794:
[----:B------:R-:W1:Y:S02]  /*23770*/  MUFU.RCP R20, R31 ;  /* 0x0000001f00147308 */ /* 0x000e640000001000 */
[----:B-1----:R-:W-:-:S04]  /*23780*/  FFMA R0, R31, R20, -1 ;  /* 0xbf8000001f007423 */ /* 0x002fc80000000014 */
[----:B------:R-:W-:-:S04]  /*23790*/  FADD.FTZ R3, -R0, -RZ ;  /* 0x800000ff00037221 */ /* 0x000fc80000010100 */
[----:B------:R-:W-:-:S07]  /*237a0*/  FFMA R20, R20, R3, R20 ;  /* 0x0000000314147223 */ /* 0x000fce0000000014 */
.L_x_795:
[----:B------:R-:W-:Y:S05]  /*237b0*/  BSYNC B1 ;  /* 0x0000000000017941 */ /* 0x000fea0003800000 */
.L_x_793:
        /* <DEDUP_REMOVED lines=10> */
.L_x_797:
[----:B------:R-:W1:Y:S02]  /*23860*/  MUFU.RCP R21, R48 ;  /* 0x0000003000157308 */ /* 0x000e640000001000 */
[----:B-1----:R-:W-:-:S04]  /*23870*/  FFMA R0, R48, R21, -1 ;  /* 0xbf80000030007423 */ /* 0x002fc80000000015 */
[----:B------:R-:W-:-:S04]  /*23880*/  FADD.FTZ R0, -R0, -RZ ;  /* 0x800000ff00007221 */ /* 0x000fc80000010100 */
[----:B------:R-:W-:-:S07]  /*23890*/  FFMA R21, R21, R0, R21 ;  /* 0x0000000015157223 */ /* 0x000fce0000000015 */
.L_x_798:
[----:B------:R-:W-:Y:S05]  /*238a0*/  BSYNC B1 ;  /* 0x0000000000017941 */ /* 0x000fea0003800000 */
.L_x_796:
        /* <DEDUP_REMOVED lines=10> */
.L_x_800:
[----:B------:R-:W1:Y:S02]  /*23950*/  MUFU.RCP R22, R35 ;  /* 0x0000002300167308 */ /* 0x000e640000001000 */
[----:B-1----:R-:W-:-:S04]  /*23960*/  FFMA R0, R35, R22, -1 ;  /* 0xbf80000023007423 */ /* 0x002fc80000000016 */
[----:B------:R-:W-:-:S04]  /*23970*/  FADD.FTZ R3, -R0, -RZ ;  /* 0x800000ff00037221 */ /* 0x000fc80000010100 */
[----:B------:R-:W-:-:S07]  /*23980*/  FFMA R22, R22, R3, R22 ;  /* 0x0000000316167223 */ /* 0x000fce0000000016 */
.L_x_801:
[----:B------:R-:W-:Y:S05]  /*23990*/  BSYNC B1 ;  /* 0x0000000000017941 */ /* 0x000fea0003800000 */
.L_x_799:
        /* <DEDUP_REMOVED lines=10> */
.L_x_803:
[----:B------:R-:W1:Y:S02]  /*23a40*/  MUFU.RCP R23, R30 ;  /* 0x0000001e00177308 */ /* 0x000e640000001000 */
[----:B-1----:R-:W-:-:S04]  /*23a50*/  FFMA R0, R30, R23, -1 ;  /* 0xbf8000001e007423 */ /* 0x002fc80000000017 */
[----:B------:R-:W-:-:S04]  /*23a60*/  FADD.FTZ R0, -R0, -RZ ;  /* 0x800000ff00007221 */ /* 0x000fc80000010100 */
[----:B------:R-:W-:-:S07]  /*23a70*/  FFMA R23, R23, R0, R23 ;  /* 0x0000000017177223 */ /* 0x000fce0000000017 */
.L_x_804:
[----:B------:R-:W-:Y:S05]  /*23a80*/  BSYNC B1 ;  /* 0x0000000000017941 */ /* 0x000fea0003800000 */
.L_x_802:
        /* <DEDUP_REMOVED lines=10> */
.L_x_806:
[----:B------:R-:W1:Y:S02]  /*23b30*/  MUFU.RCP R24, R39 ;  /* 0x0000002700187308 */ /* 0x000e640000001000 */
[----:B-1----:R-:W-:-:S04]  /*23b40*/  FFMA R0, R39, R24, -1 ;  /* 0xbf80000027007423 */ /* 0x002fc80000000018 */
[----:B------:R-:W-:-:S04]  /*23b50*/  FADD.FTZ R3, -R0, -RZ ;  /* 0x800000ff00037221 */ /* 0x000fc80000010100 */
[----:B------:R-:W-:-:S07]  /*23b60*/  FFMA R24, R24, R3, R24 ;  /* 0x0000000318187223 */ /* 0x000fce0000000018 */
.L_x_807:
[----:B------:R-:W-:Y:S05]  /*23b70*/  BSYNC B1 ;  /* 0x0000000000017941 */ /* 0x000fea0003800000 */
.L_x_805:
        /* <DEDUP_REMOVED lines=10> */
.L_x_809:
[----:B------:R-:W1:Y:S02]  /*23c20*/  MUFU.RCP R25, R32 ;  /* 0x0000002000197308 */ /* 0x000e640000001000 */
[----:B-1----:R-:W-:-:S04]  /*23c30*/  FFMA R0, R32, R25, -1 ;  /* 0xbf80000020007423 */ /* 0x002fc80000000019 */
[----:B------:R-:W-:-:S04]  /*23c40*/  FADD.FTZ R0, -R0, -RZ ;  /* 0x800000ff00007221 */ /* 0x000fc80000010100 */
[----:B------:R-:W-:-:S07]  /*23c50*/  FFMA R25, R25, R0, R25 ;  /* 0x0000000019197223 */ /* 0x000fce0000000019 */
.L_x_810:
[----:B------:R-:W-:Y:S05]  /*23c60*/  BSYNC B1 ;  /* 0x0000000000017941 */ /* 0x000fea0003800000 */
.L_x_808:
        /* <DEDUP_REMOVED lines=10> */
.L_x_812:
[----:B------:R-:W1:Y:S02]  /*23d10*/  MUFU.RCP R26, R33 ;  /* 0x00000021001a7308 */ /* 0x000e640000001000 */
[----:B-1----:R-:W-:-:S04]  /*23d20*/  FFMA R0, R33, R26, -1 ;  /* 0xbf80000021007423 */ /* 0x002fc8000000001a */
[----:B------:R-:W-:-:S04]  /*23d30*/  FADD.FTZ R3, -R0, -RZ ;  /* 0x800000ff00037221 */ /* 0x000fc80000010100 */
[----:B------:R-:W-:-:S07]  /*23d40*/  FFMA R26, R26, R3, R26 ;  /* 0x000000031a1a7223 */ /* 0x000fce000000001a */
.L_x_813:
[----:B------:R-:W-:Y:S05]  /*23d50*/  BSYNC B1 ;  /* 0x0000000000017941 */ /* 0x000fea0003800000 */
.L_x_811:
        /* <DEDUP_REMOVED lines=10> */
.L_x_815:
[----:B------:R-:W1:Y:S02]  /*23e00*/  MUFU.RCP R27, R38 ;  /* 0x00000026001b7308 */ /* 0x000e640000001000 */
[----:B-1----:R-:W-:-:S04]  /*23e10*/  FFMA R0, R38, R27, -1 ;  /* 0xbf80000026007423 */ /* 0x002fc8000000001b */
[----:B------:R-:W-:-:S04]  /*23e20*/  FADD.FTZ R0, -R0, -RZ ;  /* 0x800000ff00007221 */ /* 0x000fc80000010100 */
[----:B------:R-:W-:-:S07]  /*23e30*/  FFMA R27, R27, R0, R27 ;  /* 0x000000001b1b7223 */ /* 0x000fce000000001b */
.L_x_816:
[----:B------:R-:W-:Y:S05]  /*23e40*/  BSYNC B1 ;  /* 0x0000000000017941 */ /* 0x000fea0003800000 */
.L_x_814:
        /* <DEDUP_REMOVED lines=10> */
.L_x_818:
[----:B------:R-:W1:Y:S02]  /*23ef0*/  MUFU.RCP R30, R37 ;  /* 0x00000025001e7308 */ /* 0x000e640000001000 */
[----:B-1----:R-:W-:-:S04]  /*23f00*/  FFMA R0, R37, R30, -1 ;  /* 0xbf80000025007423 */ /* 0x002fc8000000001e */
[----:B------:R-:W-:-:S04]  /*23f10*/  FADD.FTZ R3, -R0, -RZ ;  /* 0x800000ff00037221 */ /* 0x000fc80000010100 */
[----:B------:R-:W-:-:S07]  /*23f20*/  FFMA R30, R30, R3, R30 ;  /* 0x000000031e1e7223 */ /* 0x000fce000000001e */
.L_x_819:
[----:B------:R-:W-:Y:S05]  /*23f30*/  BSYNC B1 ;  /* 0x0000000000017941 */ /* 0x000fea0003800000 */
.L_x_817:
        /* <DEDUP_REMOVED lines=10> */
.L_x_821:
[----:B------:R-:W1:Y:S02]  /*23fe0*/  MUFU.RCP R31, R42 ;  /* 0x0000002a001f7308 */ /* 0x000e640000001000 */
[----:B-1----:R-:W-:-:S04]  /*23ff0*/  FFMA R0, R42, R31, -1 ;  /* 0xbf8000002a007423 */ /* 0x002fc8000000001f */
[----:B------:R-:W-:-:S04]  /*24000*/  FADD.FTZ R0, -R0, -RZ ;  /* 0x800000ff00007221 */ /* 0x000fc80000010100 */
[----:B------:R-:W-:-:S07]  /*24010*/  FFMA R31, R31, R0, R31 ;  /* 0x000000001f1f7223 */ /* 0x000fce000000001f */
.L_x_822:
[----:B------:R-:W-:Y:S05]  /*24020*/  BSYNC B1 ;  /* 0x0000000000017941 */ /* 0x000fea0003800000 */
.L_x_820:
        /* <DEDUP_REMOVED lines=10> */
.L_x_824:
[----:B------:R-:W1:Y:S02]  /*240d0*/  MUFU.RCP R32, R41 ;  /* 0x0000002900207308 */ /* 0x000e640000001000 */
[----:B-1----:R-:W-:-:S04]  /*240e0*/  FFMA R0, R41, R32, -1 ;  /* 0xbf80000029007423 */ /* 0x002fc80000000020 */
[----:B------:R-:W-:-:S04]  /*240f0*/  FADD.FTZ R3, -R0, -RZ ;  /* 0x800000ff00037221 */ /* 0x000fc80000010100 */
[----:B------:R-:W-:-:S07]  /*24100*/  FFMA R32, R32, R3, R32 ;  /* 0x0000000320207223 */ /* 0x000fce0000000020 */
.L_x_825:
[----:B------:R-:W-:Y:S05]  /*24110*/  BSYNC B1 ;  /* 0x0000000000017941 */ /* 0x000fea0003800000 */
.L_x_823:
        /* <DEDUP_REMOVED lines=10> */
.L_x_827:
[----:B------:R-:W1:Y:S02]  /*241c0*/  MUFU.RCP R33, R46 ;  /* 0x0000002e00217308 */ /* 0x000e640000001000 */
[----:B-1----:R-:W-:-:S04]  /*241d0*/  FFMA R0, R46, R33, -1 ;  /* 0xbf8000002e007423 */ /* 0x002fc80000000021 */
[----:B------:R-:W-:-:S04]  /*241e0*/  FADD.FTZ R0, -R0, -RZ ;  /* 0x800000ff00007221 */ /* 0x000fc80000010100 */
[----:B------:R-:W-:-:S07]  /*241f0*/  FFMA R33, R33, R0, R33 ;  /* 0x0000000021217223 */ /* 0x000fce0000000021 */
.L_x_828:
[----:B------:R-:W-:Y:S05]  /*24200*/  BSYNC B1 ;  /* 0x0000000000017941 */ /* 0x000fea0003800000 */
.L_x_826:
        /* <DEDUP_REMOVED lines=10> */
.L_x_830:
[----:B------:R-:W1:Y:S02]  /*242b0*/  MUFU.RCP R34, R43 ;  /* 0x0000002b00227308 */ /* 0x000e640000001000 */
[----:B-1----:R-:W-:-:S04]  /*242c0*/  FFMA R0, R43, R34, -1 ;  /* 0xbf8000002b007423 */ /* 0x002fc80000000022 */
[----:B------:R-:W-:-:S04]  /*242d0*/  FADD.FTZ R3, -R0, -RZ ;  /* 0x800000ff00037221 */ /* 0x000fc80000010100 */
[----:B------:R-:W-:-:S07]  /*242e0*/  FFMA R34, R34, R3, R34 ;  /* 0x0000000322227223 */ /* 0x000fce0000000022 */
.L_x_831:
[----:B------:R-:W-:Y:S05]  /*242f0*/  BSYNC B1 ;  /* 0x0000000000017941 */ /* 0x000fea0003800000 */
.L_x_829:
        /* <DEDUP_REMOVED lines=10> */
.L_x_833:
[----:B------:R-:W1:Y:S02]  /*243a0*/  MUFU.RCP R35, R50 ;  /* 0x0000003200237308 */ /* 0x000e640000001000 */
[----:B-1----:R-:W-:-:S04]  /*243b0*/  FFMA R0, R50, R35, -1 ;  /* 0xbf80000032007423 */ /* 0x002fc80000000023 */
[----:B------:R-:W-:-:S04]  /*243c0*/  FADD.FTZ R0, -R0, -RZ ;  /* 0x800000ff00007221 */ /* 0x000fc80000010100 */
[----:B------:R-:W-:-:S07]  /*243d0*/  FFMA R35, R35, R0, R35 ;  /* 0x0000000023237223 */ /* 0x000fce0000000023 */
.L_x_834:
[----:B------:R-:W-:Y:S05]  /*243e0*/  BSYNC B1 ;  /* 0x0000000000017941 */ /* 0x000fea0003800000 */
.L_x_832:
        /* <DEDUP_REMOVED lines=10> */
.L_x_836:
[----:B------:R-:W1:Y:S02]  /*24490*/  MUFU.RCP R36, R51 ;  /* 0x0000003300247308 */ /* 0x000e640000001000 */
[----:B-1----:R-:W-:-:S04]  /*244a0*/  FFMA R0, R51, R36, -1 ;  /* 0xbf80000033007423 */ /* 0x002fc80000000024 */
[----:B------:R-:W-:-:S04]  /*244b0*/  FADD.FTZ R3, -R0, -RZ ;  /* 0x800000ff00037221 */ /* 0x000fc80000010100 */
[----:B------:R-:W-:-:S07]  /*244c0*/  FFMA R36, R36, R3, R36 ;  /* 0x0000000324247223 */ /* 0x000fce0000000024 */
.L_x_837:
[----:B------:R-:W-:Y:S05]  /*244d0*/  BSYNC B1 ;  /* 0x0000000000017941 */ /* 0x000fea0003800000 */
.L_x_835:
        /* <DEDUP_REMOVED lines=8> */
.L_x_838:
[----:B------:R-:W1:Y:S02]  /*24560*/  MUFU.RCP R0, R45 ;  /* 0x0000002d00007308 */ /* 0x000e640000001000 */
[----:B-1----:R-:W-:-:S04]  /*24570*/  FFMA R2, R45, R0, -1 ;  /* 0xbf8000002d027423 */ /* 0x002fc80000000000 */
[----:B------:R-:W-:-:S04]  /*24580*/  FADD.FTZ R3, -R2, -RZ ;  /* 0x800000ff02037221 */ /* 0x000fc80000010100 */
[----:B------:R-:W-:-:S07]  /*24590*/  FFMA R0, R0, R3, R0 ;  /* 0x0000000300007223 */ /* 0x000fce0000000000 */
.L_x_839:
        /* <DEDUP_REMOVED lines=29> */
.L_x_841:
[----:B------:R-:W-:Y:S05]  /*24770*/  BSYNC B0 ;  /* 0x0000000000007941 */ /* 0x000fea0003800000 */
.L_x_840:
[----:B------:R-:W-:Y:S06]  /*24780*/  BAR.SYNC.DEFER_BLOCKING 0x1, 0x100 ;  /* 0x0044000000007b1d */ /* 0x000fec0000010000 */
[----:B------:R-:W-:Y:S04]  /*24790*/  BSSY B0, `(.L_x_842) ;  /* 0x000000a000007945 */ /* 0x000fe80003800000 */
[----:B------:R-:W-:Y:S05]  /*247a0*/  @P0 BRA `(.L_x_843) ;  /* 0x0000000000200947 */ /* 0x000fea0003800000 */
[----:B------:R-:W-:-:S06]  /*247b0*/  UISETP.NE.AND UP0, UPT, UR43, 0x3, UPT ;  /* 0x000000032b00788c */ /* 0x000fcc000bf05270 */
[----:B------:R-:W-:-:S13]  /*247c0*/  PLOP3.LUT P2, PT, PT, PT, UP0, 0x80, 0x0 ;  /* 0x000000000000781c */ /* 0x000fda0003f4f008 */
[----:B------:R-:W-:Y:S05]  /*247d0*/  @!P2 BRA `(.L_x_844) ;  /* 0x000000000004a947 */ /* 0x000fea0003800000 */
[----:B------:R-:W-:Y:S01]  /*247e0*/  BPT.TRAP 0x1 ;  /* 0x000000040000795c */ /* 0x000fe20000300000 */
.L_x_844:
[----:B------:R-:W-:-:S04]  /*247f0*/  ULEA UR4, UR8, UR46, 0x3 ;  /* 0x0000002e08047291 */ /* 0x000fc8000f8e183f */
[----:B------:R-:W-:-:S04]  /*24800*/  UIADD3 UR4, UR4, 0x50, URZ ;  /* 0x0000005004047890 */ /* 0x000fc8000fffe03f */
[----:B------:R-:W-:-:S09]  /*24810*/  UPRMT UR4, UR47, 0x654, UR4 ;  /* 0x000006542f047896 */ /* 0x000fd20008000004 */
[----:B------:R-:W-:Y:S03]  /*24820*/  SYNCS.ARRIVE.TRANS64.RED.A1T0 RZ, [UR4], RZ ;  /* 0x000000ffffff79a7 */ /* 0x000fe60008100404 */
.L_x_843:
[----:B------:R-:W-:Y:S05]  /*24830*/  BSYNC B0 ;  /* 0x0000000000007941 */ /* 0x000fea0003800000 */
.L_x_842:
        /* <DEDUP_REMOVED lines=9> */
.L_x_847:
[C---:B------:R-:W-:Y:S01]  /*248d0*/  LEA R0, R12.reuse, UR46, 0x3 ;  /* 0x0000002e0c007c11 */ /* 0x040fe2000f8e18ff */
[----:B------:R-:W-:Y:S01]  /*248e0*/  BSSY B1, `(.L_x_848) ;  /* 0x0000006000017945 */ /* 0x000fe20003800000 */
[----:B------:R-:W-:Y:S02]  /*248f0*/  SHF.L.U32 R3, R13, 0x1f, RZ ;  /* 0x0000001f0d037819 */ /* 0x000fe400000006ff */
[----:B-1----:R-:W-:Y:S02]  /*24900*/  @!P1 LEA R21, R12, R15, 0xd ;  /* 0x0000000f0c159211 */ /* 0x002fe400078e68ff */
[----:B------:R-:W1:Y:S02]  /*24910*/  SYNCS.PHASECHK.TRANS64.TRYWAIT P2, [R0+URZ+0x30], R3 ;  /* 0x00003003000075a7 */ /* 0x000e64000804017f */
[----:B------:R-:W-:Y:S01]  /*24920*/  @!P1 LEA R2, R18, R21, 0x1 ;  /* 0x0000001512029211 */ /* 0x000fe200078e08ff */
[----:B-1----:R-:W-:Y:S06]  /*24930*/  @!P2 BRA `(.L_x_849) ;  /* 0x000000840068a947 */ /* 0x002fec0003800000 */
.L_x_1121:
[----:B------:R-:W-:Y:S05]  /*24940*/  BSYNC B1 ;  /* 0x0000000000017941 */ /* 0x000fea0003800000 */
.L_x_848:
        /* <DEDUP_REMOVED lines=8> */
.L_x_846:
[----:B------:R-:W-:Y:S05]  /*249d0*/  BSYNC B0 ;  /* 0x0000000000007941 */ /* 0x000fea0003800000 */
.L_x_845:
[----:B------:R-:W2:Y:S04]  /*249e0*/  LDL.LU R3, [R1+0x1c0] ;  /* 0x0001c00001037983 */ /* 0x000ea80000300800 */
        /* <DEDUP_REMOVED lines=16> */
[----:B------:R-:W-:Y:S01]  /*24af0*/  MOV R54, 0x3bbb989d ;  /* 0x3bbb989d00367802 */ /* 0x000fe20000000f00 */
[--C-:B----4-:R-:W-:Y:S01]  /*24b00*/  HADD2.F32 R36, -RZ, R4.reuse.H0_H0 ;  /* 0x20000004ff247230 */ /* 0x110fe20000004100 */
[----:B------:R-:W-:Y:S01]  /*24b10*/  MOV R55, 0x437c0000 ;  /* 0x437c000000377802 */ /* 0x000fe20000000f00 */
[----:B------:R-:W-:Y:S01]  /*24b20*/  HADD2.F32 R40, -RZ, R5.H1_H1 ;  /* 0x30000005ff287230 */ /* 0x000fe20000004100 */
[----:B------:R-:W-:Y:S01]  /*24b30*/  BSSY B1, `(.L_x_850) ;  /* 0x00000bb000017945 */ /* 0x000fe20003800000 */
[----:B------:R-:W-:-:S02]  /*24b40*/  HADD2.F32 R38, -RZ, R4.H1_H1 ;  /* 0x30000004ff267230 */ /* 0x000fc40000004100 */
[--C-:B------:R-:W-:Y:S02]  /*24b50*/  HADD2.F32 R46, -RZ, R6.reuse.H0_H0 ;  /* 0x20000006ff2e7230 */ /* 0x100fe40000004100 */
[----:B------:R-:W-:Y:S02]  /*24b60*/  HADD2.F32 R48, -RZ, R6.H1_H1 ;  /* 0x30000006ff307230 */ /* 0x000fe40000004100 */
[--C-:B------:R-:W-:Y:S02]  /*24b70*/  HADD2.F32 R50, -RZ, R7.reuse.H0_H0 ;  /* 0x20000007ff327230 */ /* 0x100fe40000004100 */
[----:B------:R-:W-:Y:S02]  /*24b80*/  HADD2.F32 R52, -RZ, R7.H1_H1 ;  /* 0x30000007ff347230 */ /* 0x000fe40000004100 */
[----:B--2---:R-:W-:-:S04]  /*24b90*/  FMUL R3, R17, R3 ;  /* 0x0000000311037220 */ /* 0x004fc80000400000 */
[----:B------:R-:W-:Y:S01]  /*24ba0*/  FFMA R3, R16, R0, R3 ;  /* 0x0000000010037223 */ /* 0x000fe20000000003 */
[----:B-----5:R-:W-:-:S03]  /*24bb0*/  FMUL R21, R17, R21 ;  /* 0x0000001511157220 */ /* 0x020fc60000400000 */
[----:B------:R-:W-:Y:S01]  /*24bc0*/  FFMA.SAT R0, -R3, R54, 0.5 ;  /* 0x3f00000003007423 */ /* 0x000fe20000002136 */
[----:B------:R-:W-:-:S03]  /*24bd0*/  FMUL R23, R17, R23 ;  /* 0x0000001711177220 */ /* 0x000fc60000400000 */
[----:B------:R-:W-:Y:S01]  /*24be0*/  FFMA.RM R0, R0, R55, 12582913 ;  /* 0x4b40000100007423 */ /* 0x000fe20000004037 */
[C---:B------:R-:W-:Y:S01]  /*24bf0*/  FMUL R25, R17.reuse, R25 ;  /* 0x0000001911197220 */ /* 0x040fe20000400000 */
[C---:B------:R-:W-:Y:S01]  /*24c00*/  FMUL R27, R17.reuse, R27 ;  /* 0x0000001b111b7220 */ /* 0x040fe20000400000 */
[C---:B------:R-:W-:Y:S01]  /*24c10*/  FMUL R31, R17.reuse, R31 ;  /* 0x0000001f111f7220 */ /* 0x040fe20000400000 */
[C---:B------:R-:W-:Y:S01]  /*24c20*/  FMUL R33, R17.reuse, R33 ;  /* 0x0000002111217220 */ /* 0x040fe20000400000 */
[C---:B------:R-:W-:Y:S01]  /*24c30*/  FMUL R35, R17.reuse, R35 ;  /* 0x0000002311237220 */ /* 0x040fe20000400000 */
[C---:B------:R-:W-:Y:S01]  /*24c40*/  FMUL R37, R17.reuse, R34 ;  /* 0x0000002211257220 */ /* 0x040fe20000400000 */
[C---:B------:R-:W-:Y:S01]  /*24c50*/  FMUL R39, R17.reuse, R32 ;  /* 0x0000002011277220 */ /* 0x040fe20000400000 */
[----:B------:R-:W-:Y:S02]  /*24c60*/  HADD2.F32 R32, -RZ, R11.H1_H1 ;  /* 0x3000000bff207230 */ /* 0x000fe40000004100 */
[C---:B------:R-:W-:Y:S01]  /*24c70*/  FFMA R37, R16.reuse, R36, R37 ;  /* 0x0000002410257223 */ /* 0x040fe20000000025 */
[----:B------:R-:W-:Y:S01]  /*24c80*/  FMUL R41, R17, R30 ;  /* 0x0000001e11297220 */ /* 0x000fe20000400000 */
[C---:B------:R-:W-:Y:S01]  /*24c90*/  FFMA R39, R16.reuse, R38, R39 ;  /* 0x0000002610277223 */ /* 0x040fe20000000027 */
[----:B------:R-:W-:Y:S01]  /*24ca0*/  FFMA R35, R16, R32, R35 ;  /* 0x0000002010237223 */ /* 0x000fe20000000023 */
[----:B------:R-:W-:-:S02]  /*24cb0*/  HADD2.F32 R38, -RZ, R5.H0_H0 ;  /* 0x20000005ff267230 */ /* 0x000fc40000004100 */
[----:B------:R-:W-:Y:S01]  /*24cc0*/  FMUL R43, R17, R26 ;  /* 0x0000001a112b7220 */ /* 0x000fe20000400000 */
[----:B------:R-:W-:Y:S02]  /*24cd0*/  HADD2.F32 R26, -RZ, R10.H1_H1 ;  /* 0x3000000aff1a7230 */ /* 0x000fe40000004100 */
[----:B------:R-:W-:Y:S01]  /*24ce0*/  FFMA.SAT R44, -R39, R54, 0.5 ;  /* 0x3f000000272c7423 */ /* 0x000fe20000002136 */
[C---:B------:R-:W-:Y:S01]  /*24cf0*/  FMUL R45, R17.reuse, R20 ;  /* 0x00000014112d7220 */ /* 0x040fe20000400000 */
[----:B------:R-:W-:Y:S02]  /*24d00*/  HADD2.F32 R20, -RZ, R9.H0_H0 ;  /* 0x20000009ff147230 */ /* 0x000fe40000004100 */
[----:B------:R-:W-:Y:S01]  /*24d10*/  FFMA R31, R16, R26, R31 ;  /* 0x0000001a101f7223 */ /* 0x000fe2000000001f */
[----:B------:R-:W-:Y:S02]  /*24d20*/  HADD2.F32 R26, -RZ, R11.H0_H0 ;  /* 0x2000000bff1a7230 */ /* 0x000fe40000004100 */
[----:B------:R-:W-:Y:S01]  /*24d30*/  FMUL R47, R17, R2 ;  /* 0x00000002112f7220 */ /* 0x000fe20000400000 */
[----:B------:R-:W-:-:S02]  /*24d40*/  HADD2.F32 R2, -RZ, R8.H1_H1 ;  /* 0x30000008ff027230 */ /* 0x000fc40000004100 */
[C---:B------:R-:W-:Y:S01]  /*24d50*/  FFMA R23, R16.reuse, R20, R23 ;  /* 0x0000001410177223 */ /* 0x040fe20000000017 */
[C---:B------:R-:W-:Y:S01]  /*24d60*/  FFMA R43, R16.reuse, R40, R43 ;  /* 0x00000028102b7223 */ /* 0x040fe2000000002b */
[C---:B------:R-:W-:Y:S01]  /*24d70*/  FMUL R49, R17.reuse, R24 ;  /* 0x0000001811317220 */ /* 0x040fe20000400000 */
[----:B------:R-:W-:Y:S02]  /*24d80*/  HADD2.F32 R24, -RZ, R10.H0_H0 ;  /* 0x2000000aff187230 */ /* 0x000fe40000004100 */
[----:B------:R-:W-:Y:S01]  /*24d90*/  FFMA R21, R16, R2, R21 ;  /* 0x0000000210157223 */ /* 0x000fe20000000015 */
[----:B------:R-:W-:Y:S01]  /*24da0*/  FADD R2, R0, -12583039 ;  /* 0xcb40007f00027421 */ /* 0x000fe20000000000 */
[----:B------:R-:W-:Y:S01]  /*24db0*/  FMUL R51, R17, R22 ;  /* 0x0000001611337220 */ /* 0x000fe20000400000 */
[----:B------:R-:W-:Y:S02]  /*24dc0*/  HADD2.F32 R22, -RZ, R9.H1_H1 ;  /* 0x30000009ff167230 */ /* 0x000fe40000004100 */
[C---:B------:R-:W-:Y:S01]  /*24dd0*/  FFMA R27, R16.reuse, R24, R27 ;  /* 0x00000018101b7223 */ /* 0x040fe2000000001b */
[----:B------:R-:W-:Y:S01]  /*24de0*/  FFMA R2, -R3, 1.4426950216293334961, -R2 ;  /* 0x3fb8aa3b03027823 */ /* 0x000fe20000000902 */
[----:B------:R-:W-:Y:S01]  /*24df0*/  FFMA.SAT R20, -R21, R54, 0.5 ;  /* 0x3f00000015147423 */ /* 0x000fe20000002136 */
[C---:B------:R-:W-:Y:S01]  /*24e00*/  FFMA R33, R16.reuse, R26, R33 ;  /* 0x0000001a10217223 */ /* 0x040fe20000000021 */
[----:B------:R-:W-:Y:S01]  /*24e10*/  FFMA R25, R16, R22, R25 ;  /* 0x0000001610197223 */ /* 0x000fe20000000019 */
[----:B------:R-:W-:Y:S01]  /*24e20*/  FFMA R2, -R3, 1.925963033500011079e-08, R2 ;  /* 0x32a5706003027823 */ /* 0x000fe20000000102 */
[-C--:B------:R-:W-:Y:S01]  /*24e30*/  FFMA.SAT R32, -R27, R54.reuse, 0.5 ;  /* 0x3f0000001b207423 */ /* 0x080fe20000002136 */
[-C--:B------:R-:W-:Y:S01]  /*24e40*/  FFMA.SAT R3, -R23, R54.reuse, 0.5 ;  /* 0x3f00000017037423 */ /* 0x080fe20000002136 */
[-C--:B------:R-:W-:Y:S01]  /*24e50*/  FFMA.SAT R30, -R25, R54.reuse, 0.5 ;  /* 0x3f000000191e7423 */ /* 0x080fe20000002136 */
[-C--:B------:R-:W-:Y:S01]  /*24e60*/  FFMA.RM R20, R20, R55.reuse, 12582913 ;  /* 0x4b40000114147423 */ /* 0x080fe20000004037 */
[-C--:B------:R-:W-:Y:S01]  /*24e70*/  FFMA.RM R32, R32, R55.reuse, 12582913 ;  /* 0x4b40000120207423 */ /* 0x080fe20000004037 */
[-C--:B------:R-:W-:Y:S01]  /*24e80*/  FFMA.RM R24, R3, R55.reuse, 12582913 ;  /* 0x4b40000103187423 */ /* 0x080fe20000004037 */
[-C--:B------:R-:W-:Y:S01]  /*24e90*/  FFMA.RM R30, R30, R55.reuse, 12582913 ;  /* 0x4b4000011e1e7423 */ /* 0x080fe20000004037 */
[----:B------:R1:W2:Y:S01]  /*24ea0*/  MUFU.EX2 R3, R2 ;  /* 0x0000000200037308 */ /* 0x0002a20000000800 */
[----:B------:R-:W-:Y:S01]  /*24eb0*/  FADD R34, R32, -12583039 ;  /* 0xcb40007f20227421 */ /* 0x000fe20000000000 */
[----:B------:R-:W-:Y:S01]  /*24ec0*/  FADD R22, R20, -12583039 ;  /* 0xcb40007f14167421 */ /* 0x000fe20000000000 */
[-C--:B------:R-:W-:Y:S01]  /*24ed0*/  FFMA.SAT R40, -R37, R54.reuse, 0.5 ;  /* 0x3f00000025287423 */ /* 0x080fe20000002136 */
[----:B------:R-:W-:Y:S01]  /*24ee0*/  FADD R26, R24, -12583039 ;  /* 0xcb40007f181a7421 */ /* 0x000fe20000000000 */
[----:B------:R-:W-:Y:S01]  /*24ef0*/  FFMA R34, -R27, 1.4426950216293334961, -R34 ;  /* 0x3fb8aa3b1b227823 */ /* 0x000fe20000000922 */
[----:B------:R-:W-:Y:S01]  /*24f00*/  FFMA R22, -R21, 1.4426950216293334961, -R22 ;  /* 0x3fb8aa3b15167823 */ /* 0x000fe20000000916 */
[-C--:B------:R-:W-:Y:S01]  /*24f10*/  FFMA.RM R40, R40, R55.reuse, 12582913 ;  /* 0x4b40000128287423 */ /* 0x080fe20000004037 */
[----:B------:R-:W-:Y:S01]  /*24f20*/  FFMA R26, -R23, 1.4426950216293334961, -R26 ;  /* 0x3fb8aa3b171a7823 */ /* 0x000fe2000000091a */
[----:B-1----:R-:W-:Y:S01]  /*24f30*/  FADD R2, R30, -12583039 ;  /* 0xcb40007f1e027421 */ /* 0x002fe20000000000 */
[----:B------:R-:W-:Y:S01]  /*24f40*/  FFMA R34, -R27, 1.925963033500011079e-08, R34 ;  /* 0x32a570601b227823 */ /* 0x000fe20000000122 */
[----:B------:R-:W-:Y:S01]  /*24f50*/  FFMA.SAT R27, -R33, R54, 0.5 ;  /* 0x3f000000211b7423 */ /* 0x000fe20000002136 */
[----:B------:R-:W-:Y:S01]  /*24f60*/  FFMA R22, -R21, 1.925963033500011079e-08, R22 ;  /* 0x32a5706015167823 */ /* 0x000fe20000000116 */
[----:B------:R-:W-:Y:S01]  /*24f70*/  FFMA R2, -R25, 1.4426950216293334961, -R2 ;  /* 0x3fb8aa3b19027823 */ /* 0x000fe20000000902 */
[C---:B------:R-:W-:Y:S01]  /*24f80*/  FFMA R45, R16.reuse, R46, R45 ;  /* 0x0000002e102d7223 */ /* 0x040fe2000000002d */
[-C--:B------:R-:W-:Y:S01]  /*24f90*/  FFMA.RM R36, R27, R55.reuse, 12582913 ;  /* 0x4b4000011b247423 */ /* 0x080fe20000004037 */
[----:B------:R1:W-:Y:S01]  /*24fa0*/  MUFU.EX2 R21, R22 ;  /* 0x0000001600157308 */ /* 0x0003e20000000800 */
[----:B------:R-:W-:Y:S01]  /*24fb0*/  FFMA R2, -R25, 1.925963033500011079e-08, R2 ;  /* 0x32a5706019027823 */ /* 0x000fe20000000102 */
[----:B------:R-:W-:Y:S01]  /*24fc0*/  FFMA R41, R16, R38, R41 ;  /* 0x0000002610297223 */ /* 0x000fe20000000029 */
[-C--:B------:R-:W-:Y:S01]  /*24fd0*/  FFMA.SAT R46, -R43, R54.reuse, 0.5 ;  /* 0x3f0000002b2e7423 */ /* 0x080fe20000002136 */
[----:B------:R-:W-:Y:S01]  /*24fe0*/  FADD R38, R36, -12583039 ;  /* 0xcb40007f24267421 */ /* 0x000fe20000000000 */
[----:B------:R-:W-:Y:S01]  /*24ff0*/  FADD R42, R40, -12583039 ;  /* 0xcb40007f282a7421 */ /* 0x000fe20000000000 */
[----:B------:R-:W-:Y:S01]  /*25000*/  FFMA R26, -R23, 1.925963033500011079e-08, R26 ;  /* 0x32a57060171a7823 */ /* 0x000fe2000000011a */
[-C--:B------:R-:W-:Y:S01]  /*25010*/  FFMA.RM R46, R46, R55.reuse, 12582913 ;  /* 0x4b4000012e2e7423 */ /* 0x080fe20000004037 */
[----:B------:R3:W-:Y:S01]  /*25020*/  MUFU.EX2 R25, R2 ;  /* 0x0000000200197308 */ /* 0x0007e20000000800 */
[----:B-1----:R-:W-:Y:S01]  /*25030*/  FFMA.SAT R22, -R31, R54, 0.5 ;  /* 0x3f0000001f167423 */ /* 0x002fe20000002136 */
[----:B------:R-:W-:Y:S01]  /*25040*/  FFMA R38, -R33, 1.4426950216293334961, -R38 ;  /* 0x3fb8aa3b21267823 */ /* 0x000fe20000000926 */
[----:B------:R-:W-:Y:S01]  /*25050*/  FFMA R42, -R37, 1.4426950216293334961, -R42 ;  /* 0x3fb8aa3b252a7823 */ /* 0x000fe2000000092a */
[----:B------:R-:W-:Y:S01]  /*25060*/  FFMA R47, R16, R48, R47 ;  /* 0x00000030102f7223 */ /* 0x000fe2000000002f */
[-C--:B------:R-:W-:Y:S01]  /*25070*/  FFMA.RM R22, R22, R55.reuse, 12582913 ;  /* 0x4b40000116167423 */ /* 0x080fe20000004037 */
[----:B------:R-:W-:Y:S01]  /*25080*/  FADD R48, R46, -12583039 ;  /* 0xcb40007f2e307421 */ /* 0x000fe20000000000 */
[----:B------:R-:W-:Y:S01]  /*25090*/  FFMA R38, -R33, 1.925963033500011079e-08, R38 ;  /* 0x32a5706021267823 */ /* 0x000fe20000000126 */
[----:B------:R1:W4:Y:S01]  /*250a0*/  MUFU.EX2 R27, R34 ;  /* 0x00000022001b7308 */ /* 0x0003220000000800 */
[-C--:B---3--:R-:W-:Y:S01]  /*250b0*/  FFMA.SAT R2, -R35, R54.reuse, 0.5 ;  /* 0x3f00000023027423 */ /* 0x088fe20000002136 */
[----:B------:R-:W-:Y:S01]  /*250c0*/  FFMA R42, -R37, 1.925963033500011079e-08, R42 ;  /* 0x32a57060252a7823 */ /* 0x000fe2000000012a */
[----:B------:R-:W-:Y:S01]  /*250d0*/  FFMA.SAT R37, -R41, R54, 0.5 ;  /* 0x3f00000029257423 */ /* 0x000fe20000002136 */
[C---:B------:R-:W-:Y:S01]  /*250e0*/  FFMA R48, -R43.reuse, 1.4426950216293334961, -R48 ;  /* 0x3fb8aa3b2b307823 */ /* 0x040fe20000000930 */
[-C--:B------:R-:W-:Y:S01]  /*250f0*/  FFMA.RM R2, R2, R55.reuse, 12582913 ;  /* 0x4b40000102027423 */ /* 0x080fe20000004037 */
[-C--:B------:R-:W-:Y:S01]  /*25100*/  FFMA.RM R44, R44, R55.reuse, 12582913 ;  /* 0x4b4000012c2c7423 */ /* 0x080fe20000004037 */
[----:B------:R-:W-:Y:S01]  /*25110*/  FFMA R49, R16, R50, R49 ;  /* 0x0000003210317223 */ /* 0x000fe20000000031 */
[----:B------:R3:W5:Y:S01]  /*25120*/  MUFU.EX2 R23, R26 ;  /* 0x0000001a00177308 */ /* 0x0007620000000800 */
[----:B-1----:R-:W-:Y:S01]  /*25130*/  FADD R34, R2, -12583039 ;  /* 0xcb40007f02227421 */ /* 0x002fe20000000000 */
[----:B------:R-:W-:Y:S01]  /*25140*/  FFMA R48, -R43, 1.925963033500011079e-08, R48 ;  /* 0x32a570602b307823 */ /* 0x000fe20000000130 */
[----:B------:R-:W-:Y:S01]  /*25150*/  FFMA.SAT R43, -R47, R54, 0.5 ;  /* 0x3f0000002f2b7423 */ /* 0x000fe20000002136 */
[----:B------:R-:W-:Y:S01]  /*25160*/  FFMA R51, R16, R52, R51 ;  /* 0x0000003410337223 */ /* 0x000fe20000000033 */
[----:B------:R-:W-:Y:S01]  /*25170*/  FFMA R34, -R35, 1.4426950216293334961, -R34 ;  /* 0x3fb8aa3b23227823 */ /* 0x000fe20000000922 */
[----:B------:R-:W-:Y:S01]  /*25180*/  FFMA.SAT R52, -R49, R54, 0.5 ;  /* 0x3f00000031347423 */ /* 0x000fe20000002136 */
[-C--:B------:R-:W-:Y:S01]  /*25190*/  FFMA.RM R50, R43, R55.reuse, 12582913 ;  /* 0x4b4000012b327423 */ /* 0x080fe20000004037 */
[----:B------:R1:W5:Y:S01]  /*251a0*/  MUFU.EX2 R33, R38 ;  /* 0x0000002600217308 */ /* 0x0003620000000800 */
[----:B---3--:R-:W-:Y:S01]  /*251b0*/  FADD R26, R22, -12583039 ;  /* 0xcb40007f161a7421 */ /* 0x008fe20000000000 */
[----:B------:R-:W-:Y:S01]  /*251c0*/  FFMA R34, -R35, 1.925963033500011079e-08, R34 ;  /* 0x32a5706023227823 */ /* 0x000fe20000000122 */
[----:B------:R-:W-:Y:S01]  /*251d0*/  FFMA.RM R53, R52, R55, 12582913 ;  /* 0x4b40000134357423 */ /* 0x000fe20000004037 */
[----:B------:R-:W-:Y:S01]  /*251e0*/  FADD R52, R50, -12583039 ;  /* 0xcb40007f32347421 */ /* 0x000fe20000000000 */
[----:B------:R-:W-:Y:S01]  /*251f0*/  FFMA R26, -R31, 1.4426950216293334961, -R26 ;  /* 0x3fb8aa3b1f1a7823 */ /* 0x000fe2000000091a */
[----:B------:R-:W-:-:S02]  /*25200*/  SHF.L.U32 R0, R0, 0x17, RZ ;  /* 0x0000001700007819 */ /* 0x000fc400000006ff */
[----:B------:R3:W-:Y:S01]  /*25210*/  MUFU.EX2 R35, R34 ;  /* 0x0000002200237308 */ /* 0x0007e20000000800 */
[----:B-1----:R-:W-:Y:S01]  /*25220*/  FFMA.RM R38, R37, R55, 12582913 ;  /* 0x4b40000125267423 */ /* 0x002fe20000004037 */
[----:B------:R-:W-:Y:S01]  /*25230*/  FFMA R26, -R31, 1.925963033500011079e-08, R26 ;  /* 0x32a570601f1a7823 */ /* 0x000fe2000000011a */
[C---:B------:R-:W-:Y:S01]  /*25240*/  FFMA R52, -R47.reuse, 1.4426950216293334961, -R52 ;  /* 0x3fb8aa3b2f347823 */ /* 0x040fe20000000934 */
[----:B------:R-:W-:Y:S02]  /*25250*/  SHF.L.U32 R20, R20, 0x17, RZ ;  /* 0x0000001714147819 */ /* 0x000fe400000006ff */
[----:B------:R-:W-:Y:S01]  /*25260*/  SHF.L.U32 R32, R32, 0x17, RZ ;  /* 0x0000001720207819 */ /* 0x000fe200000006ff */
[----:B------:R-:W-:Y:S01]  /*25270*/  FFMA R52, -R47, 1.925963033500011079e-08, R52 ;  /* 0x32a570602f347823 */ /* 0x000fe20000000134 */
[----:B------:R1:W-:Y:S01]  /*25280*/  MUFU.EX2 R31, R26 ;  /* 0x0000001a001f7308 */ /* 0x0003e20000000800 */
[----:B---3--:R-:W-:Y:S01]  /*25290*/  FADD R34, R38, -12583039 ;  /* 0xcb40007f26227421 */ /* 0x008fe20000000000 */
[----:B--2---:R-:W-:Y:S01]  /*252a0*/  FFMA R47, R0, R3, 1 ;  /* 0x3f800000002f7423 */ /* 0x004fe20000000003 */
[----:B------:R-:W-:Y:S01]  /*252b0*/  SHF.L.U32 R24, R24, 0x17, RZ ;  /* 0x0000001718187819 */ /* 0x000fe200000006ff */
[----:B------:R-:W-:-:S02]  /*252c0*/  IMAD.SHL.U32 R38, R38, 0x800000, RZ ;  /* 0x0080000026267824 */ /* 0x000fc400078e00ff */
[C---:B------:R-:W-:Y:S01]  /*252d0*/  FFMA R34, -R41.reuse, 1.4426950216293334961, -R34 ;  /* 0x3fb8aa3b29227823 */ /* 0x040fe20000000922 */
[----:B------:R-:W-:Y:S01]  /*252e0*/  SHF.L.U32 R30, R30, 0x17, RZ ;  /* 0x000000171e1e7819 */ /* 0x000fe200000006ff */
[----:B----4-:R-:W-:Y:S01]  /*252f0*/  FFMA R27, R32, R27, 1 ;  /* 0x3f800000201b7423 */ /* 0x010fe2000000001b */
[----:B------:R2:W-:Y:S01]  /*25300*/  MUFU.EX2 R37, R42 ;  /* 0x0000002a00257308 */ /* 0x0005e20000000800 */
[----:B-1----:R-:W-:Y:S01]  /*25310*/  FADD R26, R44, -12583039 ;  /* 0xcb40007f2c1a7421 */ /* 0x002fe20000000000 */
[----:B------:R-:W-:Y:S01]  /*25320*/  FFMA R34, -R41, 1.925963033500011079e-08, R34 ;  /* 0x32a5706029227823 */ /* 0x000fe20000000122 */
[----:B------:R-:W-:Y:S01]  /*25330*/  IADD3 R0, R47, 0x1800000, RZ ;  /* 0x018000002f007810 */ /* 0x000fe20007ffe0ff */
[----:B-----5:R-:W-:Y:S01]  /*25340*/  FFMA R23, R24, R23, 1 ;  /* 0x3f80000018177423 */ /* 0x020fe20000000017 */
[----:B------:R-:W-:Y:S01]  /*25350*/  FFMA R26, -R39, 1.4426950216293334961, -R26 ;  /* 0x3fb8aa3b271a7823 */ /* 0x000fe2000000091a */
[----:B------:R-:W-:Y:S01]  /*25360*/  SHF.L.U32 R44, R44, 0x17, RZ ;  /* 0x000000172c2c7819 */ /* 0x000fe200000006ff */
[----:B------:R-:W-:Y:S01]  /*25370*/  FFMA R30, R30, R25, 1 ;  /* 0x3f8000001e1e7423 */ /* 0x000fe20000000019 */
[----:B------:R1:W-:Y:S01]  /*25380*/  MUFU.EX2 R41, R34 ;  /* 0x0000002200297308 */ /* 0x0003e20000000800 */
[-C--:B--2---:R-:W-:Y:S01]  /*25390*/  FFMA.SAT R42, -R45, R54.reuse, 0.5 ;  /* 0x3f0000002d2a7423 */ /* 0x084fe20000002136 */
[----:B------:R-:W-:Y:S01]  /*253a0*/  FFMA.SAT R54, -R51, R54, 0.5 ;  /* 0x3f00000033367423 */ /* 0x000fe20000002136 */
[----:B------:R-:W-:Y:S01]  /*253b0*/  FFMA R26, -R39, 1.925963033500011079e-08, R26 ;  /* 0x32a57060271a7823 */ /* 0x000fe2000000011a */
[----:B------:R-:W-:Y:S01]  /*253c0*/  LOP3.LUT R0, R0, 0x7f800000, RZ, 0xc0, !PT ;  /* 0x7f80000000007812 */ /* 0x000fe200078ec0ff */
[-C--:B------:R-:W-:Y:S01]  /*253d0*/  FFMA.RM R42, R42, R55.reuse, 12582913 ;  /* 0x4b4000012a2a7423 */ /* 0x080fe20000004037 */
[----:B------:R-:W-:Y:S01]  /*253e0*/  FFMA.RM R54, R54, R55, 12582913 ;  /* 0x4b40000136367423 */ /* 0x000fe20000004037 */
[----:B------:R-:W-:Y:S01]  /*253f0*/  SHF.L.U32 R22, R22, 0x17, RZ ;  /* 0x0000001716167819 */ /* 0x000fe200000006ff */
[----:B------:R2:W3:Y:S01]  /*25400*/  MUFU.EX2 R39, R26 ;  /* 0x0000001a00277308 */ /* 0x0004e20000000800 */
[----:B-1----:R-:W-:Y:S01]  /*25410*/  FADD R34, R53, -12583039 ;  /* 0xcb40007f35227421 */ /* 0x002fe20000000000 */
[----:B------:R-:W-:Y:S01]  /*25420*/  FADD R56, R54, -12583039 ;  /* 0xcb40007f36387421 */ /* 0x000fe20000000000 */
[----:B------:R-:W-:-:S02]  /*25430*/  ISETP.GT.U32.AND P2, PT, R0, 0x1ffffff, PT ;  /* 0x01ffffff0000780c */ /* 0x000fc40003f44070 */
[----:B------:R-:W-:Y:S01]  /*25440*/  FFMA R34, -R49, 1.4426950216293334961, -R34 ;  /* 0x3fb8aa3b31227823 */ /* 0x000fe20000000922 */
[----:B------:R-:W-:Y:S01]  /*25450*/  FFMA R56, -R51, 1.4426950216293334961, -R56 ;  /* 0x3fb8aa3b33387823 */ /* 0x000fe20000000938 */
[----:B------:R-:W-:Y:S01]  /*25460*/  SHF.L.U32 R36, R36, 0x17, RZ ;  /* 0x0000001724247819 */ /* 0x000fe200000006ff */
[----:B------:R1:W4:Y:S01]  /*25470*/  MUFU.EX2 R43, R48 ;  /* 0x00000030002b7308 */ /* 0x0003220000000800 */
[----:B--2---:R-:W-:Y:S01]  /*25480*/  FADD R26, R42, -12583039 ;  /* 0xcb40007f2a1a7421 */ /* 0x004fe20000000000 */
[----:B------:R-:W-:Y:S01]  /*25490*/  FFMA R34, -R49, 1.925963033500011079e-08, R34 ;  /* 0x32a5706031227823 */ /* 0x000fe20000000122 */
[----:B------:R-:W-:Y:S01]  /*254a0*/  FFMA R56, -R51, 1.925963033500011079e-08, R56 ;  /* 0x32a5706033387823 */ /* 0x000fe20000000138 */
[----:B------:R-:W-:Y:S01]  /*254b0*/  SHF.L.U32 R2, R2, 0x17, RZ ;  /* 0x0000001702027819 */ /* 0x000fe200000006ff */
[C---:B------:R-:W-:Y:S01]  /*254c0*/  FFMA R26, -R45.reuse, 1.4426950216293334961, -R26 ;  /* 0x3fb8aa3b2d1a7823 */ /* 0x040fe2000000091a */
[----:B------:R-:W-:Y:S01]  /*254d0*/  SHF.L.U32 R40, R40, 0x17, RZ ;  /* 0x0000001728287819 */ /* 0x000fe200000006ff */
[----:B------:R-:W-:Y:S01]  /*254e0*/  FFMA R33, R36, R33, 1 ;  /* 0x3f80000024217423 */ /* 0x000fe20000000021 */
[----:B------:R-:W2:Y:S01]  /*254f0*/  MUFU.EX2 R3, R52 ;  /* 0x0000003400037308 */ /* 0x000ea20000000800 */
[----:B------:R-:W-:Y:S01]  /*25500*/  FFMA R26, -R45, 1.925963033500011079e-08, R26 ;  /* 0x32a570602d1a7823 */ /* 0x000fe2000000011a */
[----:B-1----:R-:W-:Y:S01]  /*25510*/  FFMA R48, R20, R21, 1 ;  /* 0x3f80000014307423 */ /* 0x002fe20000000015 */
[----:B------:R-:W-:Y:S01]  /*25520*/  SHF.L.U32 R46, R46, 0x17, RZ ;  /* 0x000000172e2e7819 */ /* 0x000fe200000006ff */
[----:B---3--:R-:W-:Y:S01]  /*25530*/  FFMA R44, R44, R39, 1 ;  /* 0x3f8000002c2c7423 */ /* 0x008fe20000000027 */
[----:B------:R-:W-:Y:S01]  /*25540*/  SHF.L.U32 R42, R42, 0x17, RZ ;  /* 0x000000172a2a7819 */ /* 0x000fe200000006ff */
[----:B------:R-:W-:Y:S01]  /*25550*/  FFMA R32, R2, R35, 1 ;  /* 0x3f80000002207423 */ /* 0x000fe20000000023 */
[----:B------:R-:W-:Y:S01]  /*25560*/  SHF.L.U32 R50, R50, 0x17, RZ ;  /* 0x0000001732327819 */ /* 0x000fe200000006ff */
[----:B------:R1:W3:Y:S01]  /*25570*/  MUFU.EX2 R45, R26 ;  /* 0x0000001a002d7308 */ /* 0x0002e20000000800 */
[----:B------:R-:W-:Y:S01]  /*25580*/  SHF.L.U32 R53, R53, 0x17, RZ ;  /* 0x0000001735357819 */ /* 0x000fe200000006ff */
[----:B------:R-:W-:Y:S01]  /*25590*/  FFMA R37, R40, R37, 1 ;  /* 0x3f80000028257423 */ /* 0x000fe20000000025 */
[----:B------:R-:W-:Y:S01]  /*255a0*/  SHF.L.U32 R54, R54, 0x17, RZ ;  /* 0x0000001736367819 */ /* 0x000fe200000006ff */
[----:B------:R-:W-:Y:S01]  /*255b0*/  FFMA R41, R38, R41, 1 ;  /* 0x3f80000026297423 */ /* 0x000fe20000000029 */
[----:B----4-:R-:W-:-:S03]  /*255c0*/  FFMA R46, R46, R43, 1 ;  /* 0x3f8000002e2e7423 */ /* 0x010fc6000000002b */
[----:B------:R-:W4:Y:S01]  /*255d0*/  MUFU.EX2 R34, R34 ;  /* 0x0000002200227308 */ /* 0x000f220000000800 */
[----:B-1----:R-:W-:Y:S01]  /*255e0*/  FFMA R26, R22, R31, 1 ;  /* 0x3f800000161a7423 */ /* 0x002fe2000000001f */
[----:B--2---:R-:W-:-:S06]  /*255f0*/  FFMA R50, R50, R3, 1 ;  /* 0x3f80000032327423 */ /* 0x004fcc0000000003 */
[----:B------:R-:W1:Y:S01]  /*25600*/  MUFU.EX2 R21, R56 ;  /* 0x0000003800157308 */ /* 0x000e620000000800 */
[----:B---3--:R-:W-:Y:S01]  /*25610*/  FFMA R45, R42, R45, 1 ;  /* 0x3f8000002a2d7423 */ /* 0x008fe2000000002d */
[----:B----4-:R-:W-:Y:S01]  /*25620*/  FFMA R53, R53, R34, 1 ;  /* 0x3f80000035357423 */ /* 0x010fe20000000022 */
[----:B-1----:R-:W-:Y:S01]  /*25630*/  FFMA R39, R54, R21, 1 ;  /* 0x3f80000036277423 */ /* 0x002fe20000000015 */
[----:B------:R-:W-:Y:S06]  /*25640*/  @P2 BRA `(.L_x_851) ;  /* 0x0000000000142947 */ /* 0x000fec0003800000 */
[----:B------:R-:W-:Y:S02]  /*25650*/  MOV R0, R47 ;  /* 0x0000002f00007202 */ /* 0x000fe40000000f00 */
[----:B------:R-:W-:-:S07]  /*25660*/  MOV R2, 0x25680 ;  /* 0x0002568000027802 */ /* 0x000fce0000000f00 */
[----:B------:R-:W-:Y:S05]  /*25670*/  CALL.REL.NOINC `($__internal_0_$__cuda_sm20_rcp_rn_f32_slowpath) ;  /* 0x0000008000907944 */ /* 0x000fea0003c00000 */
[----:B------:R-:W-:Y:S01]  /*25680*/  MOV R20, R0 ;  /* 0x0000000000147202 */ /* 0x000fe20000000f00 */
[----:B------:R-:W-:Y:S06]  /*25690*/  BRA `(.L_x_852) ;  /* 0x0000000000107947 */ /* 0x000fec0003800000 */
.L_x_851:
[----:B------:R-:W1:Y:S02]  /*256a0*/  MUFU.RCP R20, R47 ;  /* 0x0000002f00147308 */ /* 0x000e640000001000 */
[----:B-1----:R-:W-:-:S04]  /*256b0*/  FFMA R0, R47, R20, -1 ;  /* 0xbf8000002f007423 */ /* 0x002fc80000000014 */
[----:B------:R-:W-:-:S04]  /*256c0*/  FADD.FTZ R3, -R0, -RZ ;  /* 0x800000ff00037221 */ /* 0x000fc80000010100 */
[----:B------:R-:W-:-:S07]  /*256d0*/  FFMA R20, R20, R3, R20 ;  /* 0x0000000314147223 */ /* 0x000fce0000000014 */
.L_x_852:
[----:B------:R-:W-:Y:S05]  /*256e0*/  BSYNC B1 ;  /* 0x0000000000017941 */ /* 0x000fea0003800000 */
.L_x_850:
        /* <DEDUP_REMOVED lines=10> */
.L_x_854:
[----:B------:R-:W1:Y:S02]  /*25790*/  MUFU.RCP R21, R48 ;  /* 0x0000003000157308 */ /* 0x000e640000001000 */
[----:B-1----:R-:W-:-:S04]  /*257a0*/  FFMA R0, R48, R21, -1 ;  /* 0xbf80000030007423 */ /* 0x002fc80000000015 */
[----:B------:R-:W-:-:S04]  /*257b0*/  FADD.FTZ R0, -R0, -RZ ;  /* 0x800000ff00007221 */ /* 0x000fc80000010100 */
[----:B------:R-:W-:-:S07]  /*257c0*/  FFMA R21, R21, R0, R21 ;  /* 0x0000000015157223 */ /* 0x000fce0000000015 */
.L_x_855:
[----:B------:R-:W-:Y:S05]  /*257d0*/  BSYNC B1 ;  /* 0x0000000000017941 */ /* 0x000fea0003800000 */
.L_x_853:
        /* <DEDUP_REMOVED lines=10> */
.L_x_857:
[----:B------:R-:W1:Y:S02]  /*25880*/  MUFU.RCP R22, R23 ;  /* 0x0000001700167308 */ /* 0x000e640000001000 */
[----:B-1----:R-:W-:-:S04]  /*25890*/  FFMA R0, R23, R22, -1 ;  /* 0xbf80000017007423 */ /* 0x002fc80000000016 */
[----:B------:R-:W-:-:S04]  /*258a0*/  FADD.FTZ R3, -R0, -RZ ;  /* 0x800000ff00037221 */ /* 0x000fc80000010100 */
[----:B------:R-:W-:-:S07]  /*258b0*/  FFMA R22, R22, R3, R22 ;  /* 0x0000000316167223 */ /* 0x000fce0000000016 */
.L_x_858:
[----:B------:R-:W-:Y:S05]  /*258c0*/  BSYNC B1 ;  /* 0x0000000000017941 */ /* 0x000fea0003800000 */
.L_x_856:
        /* <DEDUP_REMOVED lines=10> */
.L_x_860:
[----:B------:R-:W1:Y:S02]  /*25970*/  MUFU.RCP R23, R30 ;  /* 0x0000001e00177308 */ /* 0x000e640000001000 */
[----:B-1----:R-:W-:-:S04]  /*25980*/  FFMA R0, R30, R23, -1 ;  /* 0xbf8000001e007423 */ /* 0x002fc80000000017 */
[----:B------:R-:W-:-:S04]  /*25990*/  FADD.FTZ R0, -R0, -RZ ;  /* 0x800000ff00007221 */ /* 0x000fc80000010100 */
[----:B------:R-:W-:-:S07]  /*259a0*/  FFMA R23, R23, R0, R23 ;  /* 0x0000000017177223 */ /* 0x000fce0000000017 */
.L_x_861:
[----:B------:R-:W-:Y:S05]  /*259b0*/  BSYNC B1 ;  /* 0x0000000000017941 */ /* 0x000fea0003800000 */
.L_x_859:
        /* <DEDUP_REMOVED lines=10> */
.L_x_863:
[----:B------:R-:W1:Y:S02]  /*25a60*/  MUFU.RCP R24, R27 ;  /* 0x0000001b00187308 */ /* 0x000e640000001000 */
[----:B-1----:R-:W-:-:S04]  /*25a70*/  FFMA R0, R27, R24, -1 ;  /* 0xbf8000001b007423 */ /* 0x002fc80000000018 */
[----:B------:R-:W-:-:S04]  /*25a80*/  FADD.FTZ R3, -R0, -RZ ;  /* 0x800000ff00037221 */ /* 0x000fc80000010100 */
[----:B------:R-:W-:-:S07]  /*25a90*/  FFMA R24, R24, R3, R24 ;  /* 0x0000000318187223 */ /* 0x000fce0000000018 */
.L_x_864:
[----:B------:R-:W-:Y:S05]  /*25aa0*/  BSYNC B1 ;  /* 0x0000000000017941 */ /* 0x000fea0003800000 */
.L_x_862:
        /* <DEDUP_REMOVED lines=10> */
.L_x_866:
[----:B------:R-:W1:Y:S02]  /*25b50*/  MUFU.RCP R25, R26 ;  /* 0x0000001a00197308 */ /* 0x000e640000001000 */
[----:B-1----:R-:W-:-:S04]  /*25b60*/  FFMA R0, R26, R25, -1 ;  /* 0xbf8000001a007423 */ /* 0x002fc80000000019 */
[----:B------:R-:W-:-:S04]  /*25b70*/  FADD.FTZ R0, -R0, -RZ ;  /* 0x800000ff00007221 */ /* 0x000fc80000010100 */
[----:B------:R-:W-:-:S07]  /*25b80*/  FFMA R25, R25, R0, R25 ;  /* 0x0000000019197223 */ /* 0x000fce0000000019 */
.L_x_867:
[----:B------:R-:W-:Y:S05]  /*25b90*/  BSYNC B1 ;  /* 0x0000000000017941 */ /* 0x000fea0003800000 */
.L_x_865:
        /* <DEDUP_REMOVED lines=10> */
.L_x_869:
[----:B------:R-:W1:Y:S02]  /*25c40*/  MUFU.RCP R26, R33 ;  /* 0x00000021001a7308 */ /* 0x000e640000001000 */
[----:B-1----:R-:W-:-:S04]  /*25c50*/  FFMA R0, R33, R26, -1 ;  /* 0xbf80000021007423 */ /* 0x002fc8000000001a */
[----:B------:R-:W-:-:S04]  /*25c60*/  FADD.FTZ R3, -R0, -RZ ;  /* 0x800000ff00037221 */ /* 0x000fc80000010100 */
[----:B------:R-:W-:-:S07]  /*25c70*/  FFMA R26, R26, R3, R26 ;  /* 0x000000031a1a7223 */ /* 0x000fce000000001a */
.L_x_870:
[----:B------:R-:W-:Y:S05]  /*25c80*/  BSYNC B1 ;  /* 0x0000000000017941 */ /* 0x000fea0003800000 */
.L_x_868:
        /* <DEDUP_REMOVED lines=10> */
.L_x_872:
[----:B------:R-:W1:Y:S02]  /*25d30*/  MUFU.RCP R27, R32 ;  /* 0x00000020001b7308 */ /* 0x000e640000001000 */
[----:B-1----:R-:W-:-:S04]  /*25d40*/  FFMA R0, R32, R27, -1 ;  /* 0xbf80000020007423 */ /* 0x002fc8000000001b */
[----:B------:R-:W-:-:S04]  /*25d50*/  FADD.FTZ R0, -R0, -RZ ;  /* 0x800000ff00007221 */ /* 0x000fc80000010100 */
[----:B------:R-:W-:-:S07]  /*25d60*/  FFMA R27, R27, R0, R27 ;  /* 0x000000001b1b7223 */ /* 0x000fce000000001b */
.L_x_873:
[----:B------:R-:W-:Y:S05]  /*25d70*/  BSYNC B1 ;  /* 0x0000000000017941 */ /* 0x000fea0003800000 */
.L_x_871:
        /* <DEDUP_REMOVED lines=10> */
.L_x_875:
[----:B------:R-:W1:Y:S02]  /*25e20*/  MUFU.RCP R30, R37 ;  /* 0x00000025001e7308 */ /* 0x000e640000001000 */
[----:B-1----:R-:W-:-:S04]  /*25e30*/  FFMA R0, R37, R30, -1 ;  /* 0xbf80000025007423 */ /* 0x002fc8000000001e */
[----:B------:R-:W-:-:S04]  /*25e40*/  FADD.FTZ R3, -R0, -RZ ;  /* 0x800000ff00037221 */ /* 0x000fc80000010100 */
[----:B------:R-:W-:-:S07]  /*25e50*/  FFMA R30, R30, R3, R30 ;  /* 0x000000031e1e7223 */ /* 0x000fce000000001e */
.L_x_876:
[----:B------:R-:W-:Y:S05]  /*25e60*/  BSYNC B1 ;  /* 0x0000000000017941 */ /* 0x000fea0003800000 */
.L_x_874:
        /* <DEDUP_REMOVED lines=10> */
.L_x_878:
[----:B------:R-:W1:Y:S02]  /*25f10*/  MUFU.RCP R31, R44 ;  /* 0x0000002c001f7308 */ /* 0x000e640000001000 */
[----:B-1----:R-:W-:-:S04]  /*25f20*/  FFMA R0, R44, R31, -1 ;  /* 0xbf8000002c007423 */ /* 0x002fc8000000001f */
[----:B------:R-:W-:-:S04]  /*25f30*/  FADD.FTZ R0, -R0, -RZ ;  /* 0x800000ff00007221 */ /* 0x000fc80000010100 */
[----:B------:R-:W-:-:S07]  /*25f40*/  FFMA R31, R31, R0, R31 ;  /* 0x000000001f1f7223 */ /* 0x000fce000000001f */
.L_x_879:
[----:B------:R-:W-:Y:S05]  /*25f50*/  BSYNC B1 ;  /* 0x0000000000017941 */ /* 0x000fea0003800000 */
.L_x_877:
        /* <DEDUP_REMOVED lines=10> */
.L_x_881:
[----:B------:R-:W1:Y:S02]  /*26000*/  MUFU.RCP R32, R41 ;  /* 0x0000002900207308 */ /* 0x000e640000001000 */
[----:B-1----:R-:W-:-:S04]  /*26010*/  FFMA R0, R41, R32, -1 ;  /* 0xbf80000029007423 */ /* 0x002fc80000000020 */
[----:B------:R-:W-:-:S04]  /*26020*/  FADD.FTZ R3, -R0, -RZ ;  /* 0x800000ff00037221 */ /* 0x000fc80000010100 */
[----:B------:R-:W-:-:S07]  /*26030*/  FFMA R32, R32, R3, R32 ;  /* 0x0000000320207223 */ /* 0x000fce0000000020 */
.L_x_882:
[----:B------:R-:W-:Y:S05]  /*26040*/  BSYNC B1 ;  /* 0x0000000000017941 */ /* 0x000fea0003800000 */
.L_x_880:
        /* <DEDUP_REMOVED lines=10> */
.L_x_884:
[----:B------:R-:W1:Y:S02]  /*260f0*/  MUFU.RCP R33, R46 ;  /* 0x0000002e00217308 */ /* 0x000e640000001000 */
[----:B-1----:R-:W-:-:S04]  /*26100*/  FFMA R0, R46, R33, -1 ;  /* 0xbf8000002e007423 */ /* 0x002fc80000000021 */
[----:B------:R-:W-:-:S04]  /*26110*/  FADD.FTZ R0, -R0, -RZ ;  /* 0x800000ff00007221 */ /* 0x000fc80000010100 */
[----:B------:R-:W-:-:S07]  /*26120*/  FFMA R33, R33, R0, R33 ;  /* 0x0000000021217223 */ /* 0x000fce0000000021 */
.L_x_885:
[----:B------:R-:W-:Y:S05]  /*26130*/  BSYNC B1 ;  /* 0x0000000000017941 */ /* 0x000fea0003800000 */
.L_x_883:
        /* <DEDUP_REMOVED lines=10> */
.L_x_887:
[----:B------:R-:W1:Y:S02]  /*261e0*/  MUFU.RCP R34, R45 ;  /* 0x0000002d00227308 */ /* 0x000e640000001000 */
[----:B-1----:R-:W-:-:S04]  /*261f0*/  FFMA R0, R45, R34, -1 ;  /* 0xbf8000002d007423 */ /* 0x002fc80000000022 */
[----:B------:R-:W-:-:S04]  /*26200*/  FADD.FTZ R3, -R0, -RZ ;  /* 0x800000ff00037221 */ /* 0x000fc80000010100 */
[----:B------:R-:W-:-:S07]  /*26210*/  FFMA R34, R34, R3, R34 ;  /* 0x0000000322227223 */ /* 0x000fce0000000022 */
.L_x_888:
[----:B------:R-:W-:Y:S05]  /*26220*/  BSYNC B1 ;  /* 0x0000000000017941 */ /* 0x000fea0003800000 */
.L_x_886:
        /* <DEDUP_REMOVED lines=10> */
.L_x_890:
[----:B------:R-:W1:Y:S02]  /*262d0*/  MUFU.RCP R35, R50 ;  /* 0x0000003200237308 */ /* 0x000e640000001000 */
[----:B-1----:R-:W-:-:S04]  /*262e0*/  FFMA R0, R50, R35, -1 ;  /* 0xbf80000032007423 */ /* 0x002fc80000000023 */
[----:B------:R-:W-:-:S04]  /*262f0*/  FADD.FTZ R0, -R0, -RZ ;  /* 0x800000ff00007221 */ /* 0x000fc80000010100 */
[----:B------:R-:W-:-:S07]  /*26300*/  FFMA R35, R35, R0, R35 ;  /* 0x0000000023237223 */ /* 0x000fce0000000023 */
.L_x_891:
[----:B------:R-:W-:Y:S05]  /*26310*/  BSYNC B1 ;  /* 0x0000000000017941 */ /* 0x000fea0003800000 */
.L_x_889:
        /* <DEDUP_REMOVED lines=10> */
.L_x_893:
[----:B------:R-:W1:Y:S02]  /*263c0*/  MUFU.RCP R36, R53 ;  /* 0x0000003500247308 */ /* 0x000e640000001000 */
[----:B-1----:R-:W-:-:S04]  /*263d0*/  FFMA R0, R53, R36, -1 ;  /* 0xbf80000035007423 */ /* 0x002fc80000000024 */
[----:B------:R-:W-:-:S04]  /*263e0*/  FADD.FTZ R3, -R0, -RZ ;  /* 0x800000ff00037221 */ /* 0x000fc80000010100 */
[----:B------:R-:W-:-:S07]  /*263f0*/  FFMA R36, R36, R3, R36 ;  /* 0x0000000324247223 */ /* 0x000fce0000000024 */
.L_x_894:
[----:B------:R-:W-:Y:S05]  /*26400*/  BSYNC B1 ;  /* 0x0000000000017941 */ /* 0x000fea0003800000 */
.L_x_892:
        /* <DEDUP_REMOVED lines=8> */
.L_x_895:
[----:B------:R-:W1:Y:S02]  /*26490*/  MUFU.RCP R0, R39 ;  /* 0x0000002700007308 */ /* 0x000e640000001000 */
[----:B-1----:R-:W-:-:S04]  /*264a0*/  FFMA R2, R39, R0, -1 ;  /* 0xbf80000027027423 */ /* 0x002fc80000000000 */
[----:B------:R-:W-:-:S04]  /*264b0*/  FADD.FTZ R3, -R2, -RZ ;  /* 0x800000ff02037221 */ /* 0x000fc80000010100 */
[----:B------:R-:W-:-:S07]  /*264c0*/  FFMA R0, R0, R3, R0 ;  /* 0x0000000300007223 */ /* 0x000fce0000000000 */
.L_x_896:
        /* <DEDUP_REMOVED lines=29> */
.L_x_898:
[----:B------:R-:W-:Y:S05]  /*266a0*/  BSYNC B0 ;  /* 0x0000000000007941 */ /* 0x000fea0003800000 */
.L_x_897:
[----:B------:R-:W-:Y:S06]  /*266b0*/  BAR.SYNC.DEFER_BLOCKING 0x1, 0x100 ;  /* 0x0044000000007b1d */ /* 0x000fec0000010000 */
[----:B------:R-:W-:Y:S04]  /*266c0*/  BSSY B0, `(.L_x_899) ;  /* 0x000000a000007945 */ /* 0x000fe80003800000 */
[----:B------:R-:W-:Y:S05]  /*266d0*/  @P0 BRA `(.L_x_900) ;  /* 0x0000000000200947 */ /* 0x000fea0003800000 */
[----:B------:R-:W-:-:S06]  /*266e0*/  UISETP.NE.AND UP0, UPT, UR43, 0x3, UPT ;  /* 0x000000032b00788c */ /* 0x000fcc000bf05270 */
[----:B------:R-:W-:-:S13]  /*266f0*/  PLOP3.LUT P2, PT, PT, PT, UP0, 0x80, 0x0 ;  /* 0x000000000000781c */ /* 0x000fda0003f4f008 */
[----:B------:R-:W-:Y:S05]  /*26700*/  @!P2 BRA `(.L_x_901) ;  /* 0x000000000004a947 */ /* 0x000fea0003800000 */
[----:B------:R-:W-:Y:S01]  /*26710*/  BPT.TRAP 0x1 ;  /* 0x000000040000795c */ /* 0x000fe20000300000 */
.L_x_901:
[----:B------:R-:W-:-:S04]  /*26720*/  ULEA UR4, UR8, UR46, 0x3 ;  /* 0x0000002e08047291 */ /* 0x000fc8000f8e183f */
[----:B------:R-:W-:-:S04]  /*26730*/  UIADD3 UR4, UR4, 0x50, URZ ;  /* 0x0000005004047890 */ /* 0x000fc8000fffe03f */
[----:B------:R-:W-:-:S09]  /*26740*/  UPRMT UR4, UR47, 0x654, UR4 ;  /* 0x000006542f047896 */ /* 0x000fd20008000004 */
[----:B------:R-:W-:Y:S03]  /*26750*/  SYNCS.ARRIVE.TRANS64.RED.A1T0 RZ, [UR4], RZ ;  /* 0x000000ffffff79a7 */ /* 0x000fe60008100404 */
.L_x_900:
[----:B------:R-:W-:Y:S05]  /*26760*/  BSYNC B0 ;  /* 0x0000000000007941 */ /* 0x000fea0003800000 */
.L_x_899:
        /* <DEDUP_REMOVED lines=9> */
.L_x_904:
[----:B------:R-:W-:Y:S01]  /*26800*/  SHF.L.U32 R13, R13, 0x1f, RZ ;  /* 0x0000001f0d0d7819 */ /* 0x000fe200000006ff */
[----:B------:R-:W-:Y:S01]  /*26810*/  BSSY B1, `(.L_x_905) ;  /* 0x0000006000017945 */ /* 0x000fe20003800000 */
[C---:B------:R-:W-:Y:S02]  /*26820*/  LEA R2, R12.reuse, UR46, 0x3 ;  /* 0x0000002e0c027c11 */ /* 0x040fe4000f8e18ff */
[----:B------:R-:W-:Y:S02]  /*26830*/  @!P1 LEA R15, R12, R15, 0xd ;  /* 0x0000000f0c0f9211 */ /* 0x000fe400078e68ff */
[----:B------:R-:W2:Y:S02]  /*26840*/  SYNCS.PHASECHK.TRANS64.TRYWAIT P2, [R2+URZ+0x30], R13 ;  /* 0x0000300d020075a7 */ /* 0x000ea4000804017f */
[----:B------:R-:W-:Y:S01]  /*26850*/  @!P1 LEA R0, R18, R15, 0x1 ;  /* 0x0000000f12009211 */ /* 0x000fe200078e08ff */
[----:B--2---:R-:W-:Y:S06]  /*26860*/  @!P2 BRA `(.L_x_906) ;  /* 0x0000006400b0a947 */ /* 0x004fec0003800000 */
.L_x_1122:
[----:B------:R-:W-:Y:S05]  /*26870*/  BSYNC B1 ;  /* 0x0000000000017941 */ /* 0x000fea0003800000 */
.L_x_905:
[----:B------:R-:W-:Y:S05]  /*26880*/  @!P1 WARPSYNC.ALL ;  /* 0x0000000000009948 */ /* 0x000fea0003800000 */
[----:B------:R3:W4:Y:S04]  /*26890*/  @!P1 LDSM.16.M88.4 R8, [R15] ;  /* 0x000000000f08983b */ /* 0x0007280000000200 */
[----:B------:R3:W1:Y:S02]  /*268a0*/  @!P1 LDSM.16.M88.4 R4, [R0] ;  /* 0x000000000004983b */ /* 0x0006640000000200 */
.L_x_903:
[----:B------:R-:W-:Y:S05]  /*268b0*/  BSYNC B0 ;  /* 0x0000000000007941 */ /* 0x000fea0003800000 */
.L_x_902:
[--C-:B----4-:R-:W-:Y:S02]  /*268c0*/  HADD2.F32 R3, -RZ, R8.reuse.H0_H0 ;  /* 0x20000008ff037230 */ /* 0x110fe40000004100 */
[C---:B-1----:R-:W-:Y:S01]  /*268d0*/  FMUL R27, R17.reuse, R136 ;  /* 0x00000088111b7220 */ /* 0x042fe20000400000 */
[----:B--2---:R-:W-:Y:S01]  /*268e0*/  HADD2.F32 R13, -RZ, R8.H1_H1 ;  /* 0x30000008ff0d7230 */ /* 0x004fe20000004100 */
[----:B------:R-:W-:Y:S01]  /*268f0*/  MOV R40, 0x3bbb989d ;  /* 0x3bbb989d00287802 */ /* 0x000fe20000000f00 */
[C---:B---3--:R-:W-:Y:S01]  /*26900*/  FMUL R0, R17.reuse, R137 ;  /* 0x0000008911007220 */ /* 0x048fe20000400000 */
[----:B------:R-:W-:Y:S02]  /*26910*/  HADD2.F32 R15, -RZ, R9.H0_H0 ;  /* 0x20000009ff0f7230 */ /* 0x000fe40000004100 */
[C---:B------:R-:W-:Y:S01]  /*26920*/  FFMA R3, R16.reuse, R3, R27 ;  /* 0x0000000310037223 */ /* 0x040fe2000000001b */
[----:B------:R-:W-:Y:S01]  /*26930*/  FMUL R138, R17, R138 ;  /* 0x0000008a118a7220 */ /* 0x000fe20000400000 */
[----:B------:R-:W-:Y:S01]  /*26940*/  MOV R45, 0x437c0000 ;  /* 0x437c0000002d7802 */ /* 0x000fe20000000f00 */
[C---:B------:R-:W-:Y:S01]  /*26950*/  FFMA R0, R16.reuse, R13, R0 ;  /* 0x0000000d10007223 */ /* 0x040fe20000000000 */
[----:B------:R-:W-:Y:S01]  /*26960*/  FFMA.SAT R2, -R3, R40, 0.5 ;  /* 0x3f00000003027423 */ /* 0x000fe20000002128 */
[----:B------:R-:W-:Y:S01]  /*26970*/  FFMA R15, R16, R15, R138 ;  /* 0x0000000f100f7223 */ /* 0x000fe2000000008a */
[----:B------:R-:W-:-:S02]  /*26980*/  HADD2.F32 R21, -RZ, R10.H0_H0 ;  /* 0x2000000aff157230 */ /* 0x000fc40000004100 */
[----:B------:R-:W-:Y:S01]  /*26990*/  FMUL R139, R17, R139 ;  /* 0x0000008b118b7220 */ /* 0x000fe20000400000 */
[----:B------:R-:W-:Y:S02]  /*269a0*/  HADD2.F32 R23, -RZ, R10.H1_H1 ;  /* 0x3000000aff177230 */ /* 0x000fe40000004100 */
[-C--:B------:R-:W-:Y:S01]  /*269b0*/  FFMA.RM R2, R2, R45.reuse, 12582913 ;  /* 0x4b40000102027423 */ /* 0x080fe2000000402d */
[-C--:B------:R-:W-:Y:S01]  /*269c0*/  FFMA.SAT R10, -R0, R40.reuse, 0.5 ;  /* 0x3f000000000a7423 */ /* 0x080fe20000002128 */
[----:B------:R-:W-:Y:S01]  /*269d0*/  FFMA.SAT R12, -R15, R40, 0.5 ;  /* 0x3f0000000f0c7423 */ /* 0x000fe20000002128 */
[----:B------:R-:W-:Y:S02]  /*269e0*/  HADD2.F32 R9, -RZ, R9.H1_H1 ;  /* 0x30000009ff097230 */ /* 0x000fe40000004100 */
[----:B------:R-:W-:Y:S01]  /*269f0*/  FADD R8, R2, -12583039 ;  /* 0xcb40007f02087421 */ /* 0x000fe20000000000 */
[-C--:B------:R-:W-:Y:S01]  /*26a00*/  FFMA.RM R10, R10, R45.reuse, 12582913 ;  /* 0x4b4000010a0a7423 */ /* 0x080fe2000000402d */
[----:B------:R-:W-:Y:S01]  /*26a10*/  FFMA.RM R12, R12, R45, 12582913 ;  /* 0x4b4000010c0c7423 */ /* 0x000fe2000000402d */
[----:B------:R-:W-:Y:S01]  /*26a20*/  FMUL R13, R17, R140 ;  /* 0x0000008c110d7220 */ /* 0x000fe20000400000 */
[----:B------:R-:W-:Y:S01]  /*26a30*/  FFMA R8, -R3, 1.4426950216293334961, -R8 ;  /* 0x3fb8aa3b03087823 */ /* 0x000fe20000000908 */
[----:B------:R-:W-:Y:S01]  /*26a40*/  FADD R39, R10, -12583039 ;  /* 0xcb40007f0a277421 */ /* 0x000fe20000000000 */
[----:B------:R-:W-:Y:S01]  /*26a50*/  FFMA R9, R16, R9, R139 ;  /* 0x0000000910097223 */ /* 0x000fe2000000008b */
[----:B------:R-:W-:Y:S01]  /*26a60*/  FADD R20, R12, -12583039 ;  /* 0xcb40007f0c147421 */ /* 0x000fe20000000000 */
[----:B------:R-:W-:Y:S01]  /*26a70*/  FMUL R141, R17, R141 ;  /* 0x0000008d118d7220 */ /* 0x000fe20000400000 */
[----:B------:R-:W-:Y:S01]  /*26a80*/  FFMA R8, -R3, 1.925963033500011079e-08, R8 ;  /* 0x32a5706003087823 */ /* 0x000fe20000000108 */
[----:B------:R-:W-:Y:S01]  /*26a90*/  FFMA R39, -R0, 1.4426950216293334961, -R39 ;  /* 0x3fb8aa3b00277823 */ /* 0x000fe20000000927 */
[----:B------:R-:W-:Y:S01]  /*26aa0*/  FFMA R20, -R15, 1.4426950216293334961, -R20 ;  /* 0x3fb8aa3b0f147823 */ /* 0x000fe20000000914 */
[----:B------:R-:W-:Y:S01]  /*26ab0*/  FFMA.SAT R3, -R9, R40, 0.5 ;  /* 0x3f00000009037423 */ /* 0x000fe20000002128 */
[C---:B------:R-:W-:Y:S01]  /*26ac0*/  FFMA R13, R16.reuse, R21, R13 ;  /* 0x00000015100d7223 */ /* 0x040fe2000000000d */
[----:B------:R-:W-:Y:S01]  /*26ad0*/  FFMA R23, R16, R23, R141 ;  /* 0x0000001710177223 */ /* 0x000fe2000000008d */
[----:B------:R-:W-:Y:S01]  /*26ae0*/  FFMA R39, -R0, 1.925963033500011079e-08, R39 ;  /* 0x32a5706000277823 */ /* 0x000fe20000000127 */
[----:B------:R-:W-:-:S02]  /*26af0*/  HADD2.F32 R25, -RZ, R11.H0_H0 ;  /* 0x2000000bff197230 */ /* 0x000fc40000004100 */
[----:B------:R-:W-:Y:S01]  /*26b00*/  FFMA R20, -R15, 1.925963033500011079e-08, R20 ;  /* 0x32a570600f147823 */ /* 0x000fe20000000114 */
[----:B------:R-:W-:Y:S01]  /*26b10*/  FFMA.RM R0, R3, R45, 12582913 ;  /* 0x4b40000103007423 */ /* 0x000fe2000000402d */
[----:B------:R-:W-:Y:S01]  /*26b20*/  FMUL R27, R17, R142 ;  /* 0x0000008e111b7220 */ /* 0x000fe20000400000 */
[-C--:B------:R-:W-:Y:S01]  /*26b30*/  FFMA.SAT R15, -R13, R40.reuse, 0.5 ;  /* 0x3f0000000d0f7423 */ /* 0x080fe20000002128 */
[----:B------:R-:W-:Y:S02]  /*26b40*/  HADD2.F32 R11, -RZ, R11.H1_H1 ;  /* 0x3000000bff0b7230 */ /* 0x000fe40000004100 */
[----:B------:R-:W-:Y:S01]  /*26b50*/  FMUL R143, R17, R143 ;  /* 0x0000008f118f7220 */ /* 0x000fe20000400000 */
[----:B------:R1:W2:Y:S01]  /*26b60*/  MUFU.EX2 R21, R8 ;  /* 0x0000000800157308 */ /* 0x0002a20000000800 */
[----:B------:R-:W-:Y:S01]  /*26b70*/  FFMA.SAT R24, -R23, R40, 0.5 ;  /* 0x3f00000017187423 */ /* 0x000fe20000002128 */
[----:B------:R-:W-:Y:S01]  /*26b80*/  FFMA R25, R16, R25, R27 ;  /* 0x0000001910197223 */ /* 0x000fe2000000001b */
[----:B------:R-:W-:-:S02]  /*26b90*/  HADD2.F32 R3, -RZ, R4.H0_H0 ;  /* 0x20000004ff037230 */ /* 0x000fc40000004100 */
[-C--:B------:R-:W-:Y:S01]  /*26ba0*/  FFMA.RM R22, R15, R45.reuse, 12582913 ;  /* 0x4b4000010f167423 */ /* 0x080fe2000000402d */
[----:B------:R-:W-:Y:S01]  /*26bb0*/  FMUL R31, R17, R144 ;  /* 0x00000090111f7220 */ /* 0x000fe20000400000 */
[----:B------:R-:W-:Y:S01]  /*26bc0*/  FFMA.RM R26, R24, R45, 12582913 ;  /* 0x4b400001181a7423 */ /* 0x000fe2000000402d */
[----:B------:R-:W-:Y:S01]  /*26bd0*/  FFMA R143, R16, R11, R143 ;  /* 0x0000000b108f7223 */ /* 0x000fe2000000008f */
[----:B------:R-:W-:Y:S01]  /*26be0*/  FADD R24, R22, -12583039 ;  /* 0xcb40007f16187421 */ /* 0x000fe20000000000 */
[----:B-1----:R-:W-:Y:S01]  /*26bf0*/  FADD R8, R0, -12583039 ;  /* 0xcb40007f00087421 */ /* 0x002fe20000000000 */
[----:B------:R-:W-:Y:S01]  /*26c00*/  FFMA.SAT R11, -R25, R40, 0.5 ;  /* 0x3f000000190b7423 */ /* 0x000fe20000002128 */
[----:B------:R1:W-:Y:S01]  /*26c10*/  MUFU.EX2 R27, R20 ;  /* 0x00000014001b7308 */ /* 0x0003e20000000800 */
[----:B------:R-:W-:Y:S01]  /*26c20*/  FFMA R31, R16, R3, R31 ;  /* 0x00000003101f7223 */ /* 0x000fe2000000001f */
[----:B------:R-:W-:Y:S01]  /*26c30*/  FFMA R8, -R9, 1.4426950216293334961, -R8 ;  /* 0x3fb8aa3b09087823 */ /* 0x000fe20000000908 */
[----:B------:R-:W-:Y:S01]  /*26c40*/  FADD R28, R26, -12583039 ;  /* 0xcb40007f1a1c7421 */ /* 0x000fe20000000000 */
[----:B------:R-:W-:-:S02]  /*26c50*/  HADD2.F32 R3, -RZ, R4.H1_H1 ;  /* 0x30000004ff037230 */ /* 0x000fc40000004100 */
[----:B------:R-:W-:Y:S01]  /*26c60*/  FFMA R24, -R13, 1.4426950216293334961, -R24 ;  /* 0x3fb8aa3b0d187823 */ /* 0x000fe20000000918 */
[----:B------:R-:W-:Y:S01]  /*26c70*/  FFMA R8, -R9, 1.925963033500011079e-08, R8 ;  /* 0x32a5706009087823 */ /* 0x000fe20000000108 */
[----:B------:R-:W-:Y:S01]  /*26c80*/  FFMA.RM R4, R11, R45, 12582913 ;  /* 0x4b4000010b047423 */ /* 0x000fe2000000402d */
[----:B------:R-:W-:Y:S01]  /*26c90*/  FMUL R145, R17, R145 ;  /* 0x0000009111917220 */ /* 0x000fe20000400000 */
[-C--:B-1----:R-:W-:Y:S01]  /*26ca0*/  FFMA.SAT R20, -R143, R40.reuse, 0.5 ;  /* 0x3f0000008f147423 */ /* 0x082fe20000002128 */
[----:B------:R-:W-:Y:S01]  /*26cb0*/  FFMA.SAT R30, -R31, R40, 0.5 ;  /* 0x3f0000001f1e7423 */ /* 0x000fe20000002128 */
[----:B------:R-:W-:Y:S01]  /*26cc0*/  FFMA R28, -R23, 1.4426950216293334961, -R28 ;  /* 0x3fb8aa3b171c7823 */ /* 0x000fe2000000091c */
[----:B------:R-:W-:Y:S02]  /*26cd0*/  HADD2.F32 R9, -RZ, R5.H0_H0 ;  /* 0x20000005ff097230 */ /* 0x000fe40000004100 */
[----:B------:R-:W-:Y:S01]  /*26ce0*/  FFMA.RM R20, R20, R45, 12582913 ;  /* 0x4b40000114147423 */ /* 0x000fe2000000402d */
[----:B------:R-:W-:Y:S01]  /*26cf0*/  FMUL R33, R17, R146 ;  /* 0x0000009211217220 */ /* 0x000fe20000400000 */
[----:B------:R1:W3:Y:S01]  /*26d00*/  MUFU.EX2 R41, R8 ;  /* 0x0000000800297308 */ /* 0x0002e20000000800 */
[----:B------:R-:W-:Y:S01]  /*26d10*/  FFMA R24, -R13, 1.925963033500011079e-08, R24 ;  /* 0x32a570600d187823 */ /* 0x000fe20000000118 */
[----:B------:R-:W-:-:S02]  /*26d20*/  HADD2.F32 R11, -RZ, R6.H0_H0 ;  /* 0x20000006ff0b7230 */ /* 0x000fc40000004100 */
[----:B------:R-:W-:Y:S01]  /*26d30*/  FFMA R3, R16, R3, R145 ;  /* 0x0000000310037223 */ /* 0x000fe20000000091 */
[----:B------:R-:W-:Y:S02]  /*26d40*/  HADD2.F32 R13, -RZ, R6.H1_H1 ;  /* 0x30000006ff0d7230 */ /* 0x000fe40000004100 */
[----:B------:R-:W-:Y:S01]  /*26d50*/  FFMA.RM R30, R30, R45, 12582913 ;  /* 0x4b4000011e1e7423 */ /* 0x000fe2000000402d */
[----:B------:R-:W-:Y:S01]  /*26d60*/  FFMA R28, -R23, 1.925963033500011079e-08, R28 ;  /* 0x32a57060171c7823 */ /* 0x000fe2000000011c */
[----:B------:R-:W-:Y:S01]  /*26d70*/  FADD R6, R20, -12583039 ;  /* 0xcb40007f14067421 */ /* 0x000fe20000000000 */
[----:B------:R-:W-:Y:S01]  /*26d80*/  FFMA R9, R16, R9, R33 ;  /* 0x0000000910097223 */ /* 0x000fe20000000021 */
[----:B-1----:R-:W-:Y:S01]  /*26d90*/  FADD R8, R4, -12583039 ;  /* 0xcb40007f04087421 */ /* 0x002fe20000000000 */
[----:B------:R-:W-:Y:S01]  /*26da0*/  HADD2.F32 R5, -RZ, R5.H1_H1 ;  /* 0x30000005ff057230 */ /* 0x000fe20000004100 */
[----:B------:R1:W-:Y:S01]  /*26db0*/  MUFU.EX2 R23, R24 ;  /* 0x0000001800177308 */ /* 0x0003e20000000800 */
[----:B------:R-:W-:Y:S01]  /*26dc0*/  FMUL R147, R17, R147 ;  /* 0x0000009311937220 */ /* 0x000fe20000400000 */
[----:B------:R-:W-:Y:S01]  /*26dd0*/  FFMA R8, -R25, 1.4426950216293334961, -R8 ;  /* 0x3fb8aa3b19087823 */ /* 0x000fe20000000908 */
[----:B------:R-:W-:Y:S01]  /*26de0*/  FFMA.SAT R32, -R3, R40, 0.5 ;  /* 0x3f00000003207423 */ /* 0x000fe20000002128 */
[----:B------:R-:W-:Y:S01]  /*26df0*/  FFMA R6, -R143, 1.4426950216293334961, -R6 ;  /* 0x3fb8aa3b8f067823 */ /* 0x000fe20000000906 */
[----:B------:R-:W-:Y:S01]  /*26e00*/  FFMA R5, R16, R5, R147 ;  /* 0x0000000510057223 */ /* 0x000fe20000000093 */
[----:B------:R-:W-:Y:S01]  /*26e10*/  FFMA R8, -R25, 1.925963033500011079e-08, R8 ;  /* 0x32a5706019087823 */ /* 0x000fe20000000108 */
[----:B------:R-:W-:Y:S01]  /*26e20*/  FFMA.RM R32, R32, R45, 12582913 ;  /* 0x4b40000120207423 */ /* 0x000fe2000000402d */
[----:B------:R4:W-:Y:S01]  /*26e30*/  MUFU.EX2 R43, R28 ;  /* 0x0000001c002b7308 */ /* 0x0009e20000000800 */
[----:B-1----:R-:W-:Y:S01]  /*26e40*/  FADD R24, R30, -12583039 ;  /* 0xcb40007f1e187421 */ /* 0x002fe20000000000 */
[----:B------:R-:W-:Y:S01]  /*26e50*/  FMUL R35, R17, R148 ;  /* 0x0000009411237220 */ /* 0x000fe20000400000 */
[----:B------:R-:W-:Y:S01]  /*26e60*/  FFMA R6, -R143, 1.925963033500011079e-08, R6 ;  /* 0x32a570608f067823 */ /* 0x000fe20000000106 */
[----:B------:R-:W-:Y:S01]  /*26e70*/  FFMA.SAT R34, -R5, R40, 0.5 ;  /* 0x3f00000005227423 */ /* 0x000fe20000002128 */
[----:B------:R-:W-:Y:S01]  /*26e80*/  FFMA R24, -R31, 1.4426950216293334961, -R24 ;  /* 0x3fb8aa3b1f187823 */ /* 0x000fe20000000918 */
[----:B------:R-:W-:-:S02]  /*26e90*/  HADD2.F32 R15, -RZ, R7.H0_H0 ;  /* 0x20000007ff0f7230 */ /* 0x000fc40000004100 */
[----:B------:R-:W-:Y:S01]  /*26ea0*/  FFMA R11, R16, R11, R35 ;  /* 0x0000000b100b7223 */ /* 0x000fe20000000023 */
[----:B------:R1:W-:Y:S01]  /*26eb0*/  MUFU.EX2 R25, R8 ;  /* 0x0000000800197308 */ /* 0x0003e20000000800 */
[----:B----4-:R-:W-:Y:S01]  /*26ec0*/  FFMA.SAT R28, -R9, R40, 0.5 ;  /* 0x3f000000091c7423 */ /* 0x010fe20000002128 */
[----:B------:R-:W-:Y:S01]  /*26ed0*/  FFMA R24, -R31, 1.925963033500011079e-08, R24 ;  /* 0x32a570601f187823 */ /* 0x000fe20000000118 */
[C---:B------:R-:W-:Y:S01]  /*26ee0*/  FMUL R37, R17.reuse, R150 ;  /* 0x0000009611257220 */ /* 0x040fe20000400000 */
[C---:B------:R-:W-:Y:S01]  /*26ef0*/  FMUL R149, R17.reuse, R149 ;  /* 0x0000009511957220 */ /* 0x040fe20000400000 */
[-C--:B------:R-:W-:Y:S01]  /*26f00*/  FFMA.RM R28, R28, R45.reuse, 12582913 ;  /* 0x4b4000011c1c7423 */ /* 0x080fe2000000402d */
[----:B------:R-:W-:Y:S02]  /*26f10*/  HADD2.F32 R7, -RZ, R7.H1_H1 ;  /* 0x30000007ff077230 */ /* 0x000fe40000004100 */
[----:B------:R-:W-:Y:S01]  /*26f20*/  FFMA.RM R34, R34, R45, 12582913 ;  /* 0x4b40000122227423 */ /* 0x000fe2000000402d */
[----:B------:R4:W-:Y:S01]  /*26f30*/  MUFU.EX2 R33, R6 ;  /* 0x0000000600217308 */ /* 0x0009e20000000800 */
[----:B-1----:R-:W-:Y:S01]  /*26f40*/  FADD R8, R32, -12583039 ;  /* 0xcb40007f20087421 */ /* 0x002fe20000000000 */
[----:B------:R-:W-:Y:S01]  /*26f50*/  FMUL R151, R17, R151 ;  /* 0x0000009711977220 */ /* 0x000fe20000400000 */
[C---:B------:R-:W-:Y:S01]  /*26f60*/  FFMA R15, R16.reuse, R15, R37 ;  /* 0x0000000f100f7223 */ /* 0x040fe20000000025 */
[----:B------:R-:W-:Y:S01]  /*26f70*/  FFMA R13, R16, R13, R149 ;  /* 0x0000000d100d7223 */ /* 0x000fe20000000095 */
[C---:B------:R-:W-:Y:S01]  /*26f80*/  FFMA R8, -R3.reuse, 1.4426950216293334961, -R8 ;  /* 0x3fb8aa3b03087823 */ /* 0x040fe20000000908 */
[----:B------:R-:W-:Y:S01]  /*26f90*/  FADD R36, R34, -12583039 ;  /* 0xcb40007f22247421 */ /* 0x000fe20000000000 */
[----:B------:R-:W-:Y:S01]  /*26fa0*/  FFMA R7, R16, R7, R151 ;  /* 0x0000000710077223 */ /* 0x000fe20000000097 */
[----:B------:R1:W5:Y:S01]  /*26fb0*/  MUFU.EX2 R31, R24 ;  /* 0x00000018001f7308 */ /* 0x0003620000000800 */
[----:B----4-:R-:W-:Y:S01]  /*26fc0*/  FADD R6, R28, -12583039 ;  /* 0xcb40007f1c067421 */ /* 0x010fe20000000000 */
[----:B------:R-:W-:Y:S01]  /*26fd0*/  FFMA R8, -R3, 1.925963033500011079e-08, R8 ;  /* 0x32a5706003087823 */ /* 0x000fe20000000108 */
[-C--:B------:R-:W-:Y:S01]  /*26fe0*/  FFMA.SAT R37, -R15, R40.reuse, 0.5 ;  /* 0x3f0000000f257423 */ /* 0x080fe20000002128 */
[----:B------:R-:W-:Y:S01]  /*26ff0*/  FFMA R36, -R5, 1.4426950216293334961, -R36 ;  /* 0x3fb8aa3b05247823 */ /* 0x000fe20000000924 */
[----:B------:R-:W-:Y:S01]  /*27000*/  FFMA R6, -R9, 1.4426950216293334961, -R6 ;  /* 0x3fb8aa3b09067823 */ /* 0x000fe20000000906 */
[----:B------:R-:W-:Y:S01]  /*27010*/  SHF.L.U32 R2, R2, 0x17, RZ ;  /* 0x0000001702027819 */ /* 0x000fe200000006ff */
[-C--:B------:R-:W-:Y:S01]  /*27020*/  FFMA.RM R37, R37, R45.reuse, 12582913 ;  /* 0x4b40000125257423 */ /* 0x080fe2000000402d */
[----:B------:R4:W-:Y:S01]  /*27030*/  MUFU.EX2 R3, R8 ;  /* 0x0000000800037308 */ /* 0x0009e20000000800 */
[-C--:B-1----:R-:W-:Y:S01]  /*27040*/  FFMA.SAT R24, -R11, R40.reuse, 0.5 ;  /* 0x3f0000000b187423 */ /* 0x082fe20000002128 */
[----:B------:R-:W-:Y:S01]  /*27050*/  FFMA R6, -R9, 1.925963033500011079e-08, R6 ;  /* 0x32a5706009067823 */ /* 0x000fe20000000106 */
[-C--:B------:R-:W-:Y:S01]  /*27060*/  FFMA.SAT R9, -R13, R40.reuse, 0.5 ;  /* 0x3f0000000d097423 */ /* 0x080fe20000002128 */
[----:B------:R-:W-:Y:S01]  /*27070*/  FFMA.SAT R40, -R7, R40, 0.5 ;  /* 0x3f00000007287423 */ /* 0x000fe20000002128 */
[-C--:B------:R-:W-:Y:S01]  /*27080*/  FFMA.RM R24, R24, R45.reuse, 12582913 ;  /* 0x4b40000118187423 */ /* 0x080fe2000000402d */
[----:B------:R-:W-:Y:S01]  /*27090*/  FFMA R36, -R5, 1.925963033500011079e-08, R36 ;  /* 0x32a5706005247823 */ /* 0x000fe20000000124 */
[-C--:B------:R-:W-:Y:S01]  /*270a0*/  FFMA.RM R35, R9, R45.reuse, 12582913 ;  /* 0x4b40000109237423 */ /* 0x080fe2000000402d */
[----:B------:R1:W-:Y:S01]  /*270b0*/  MUFU.EX2 R5, R6 ;  /* 0x0000000600057308 */ /* 0x0003e20000000800 */
[----:B----4-:R-:W-:Y:S01]  /*270c0*/  FADD R8, R24, -12583039 ;  /* 0xcb40007f18087421 */ /* 0x010fe20000000000 */
[----:B------:R-:W-:Y:S01]  /*270d0*/  FFMA.RM R40, R40, R45, 12582913 ;  /* 0x4b40000128287423 */ /* 0x000fe2000000402d */
[----:B------:R-:W-:Y:S01]  /*270e0*/  FADD R38, R35, -12583039 ;  /* 0xcb40007f23267421 */ /* 0x000fe20000000000 */
[----:B------:R-:W-:Y:S01]  /*270f0*/  SHF.L.U32 R0, R0, 0x17, RZ ;  /* 0x0000001700007819 */ /* 0x000fe200000006ff */
[----:B------:R-:W-:Y:S01]  /*27100*/  FFMA R8, -R11, 1.4426950216293334961, -R8 ;  /* 0x3fb8aa3b0b087823 */ /* 0x000fe20000000908 */
[----:B------:R-:W-:Y:S01]  /*27110*/  FADD R42, R40, -12583039 ;  /* 0xcb40007f282a7421 */ /* 0x000fe20000000000 */
[----:B--2---:R-:W-:Y:S01]  /*27120*/  FFMA R21, R2, R21, 1 ;  /* 0x3f80000002157423 */ /* 0x004fe20000000015 */
[----:B------:R-:W-:Y:S01]  /*27130*/  FFMA R38, -R13, 1.4426950216293334961, -R38 ;  /* 0x3fb8aa3b0d267823 */ /* 0x000fe20000000926 */
[----:B-1----:R-:W-:Y:S01]  /*27140*/  FADD R6, R37, -12583039 ;  /* 0xcb40007f25067421 */ /* 0x002fe20000000000 */
[----:B------:R-:W-:Y:S01]  /*27150*/  FFMA R8, -R11, 1.925963033500011079e-08, R8 ;  /* 0x32a570600b087823 */ /* 0x000fe20000000108 */
[----:B------:R-:W-:Y:S01]  /*27160*/  FFMA R42, -R7, 1.4426950216293334961, -R42 ;  /* 0x3fb8aa3b072a7823 */ /* 0x000fe2000000092a */
[----:B------:R-:W-:Y:S01]  /*27170*/  FFMA R38, -R13, 1.925963033500011079e-08, R38 ;  /* 0x32a570600d267823 */ /* 0x000fe20000000126 */
[----:B------:R-:W-:Y:S01]  /*27180*/  FFMA R6, -R15, 1.4426950216293334961, -R6 ;  /* 0x3fb8aa3b0f067823 */ /* 0x000fe20000000906 */
[----:B------:R3:W1:Y:S01]  /*27190*/  MUFU.EX2 R11, R8 ;  /* 0x00000008000b7308 */ /* 0x0006620000000800 */
[----:B------:R-:W-:Y:S01]  /*271a0*/  FFMA R42, -R7, 1.925963033500011079e-08, R42 ;  /* 0x32a57060072a7823 */ /* 0x000fe2000000012a */
[----:B------:R-:W-:Y:S01]  /*271b0*/  SHF.L.U32 R30, R30, 0x17, RZ ;  /* 0x000000171e1e7819 */ /* 0x000fe200000006ff */
[----:B------:R-:W-:Y:S01]  /*271c0*/  FFMA R6, -R15, 1.925963033500011079e-08, R6 ;  /* 0x32a570600f067823 */ /* 0x000fe20000000106 */
[----:B------:R-:W-:Y:S01]  /*271d0*/  SHF.L.U32 R20, R20, 0x17, RZ ;  /* 0x0000001714147819 */ /* 0x000fe200000006ff */
[----:B------:R-:W-:Y:S01]  /*271e0*/  IMAD.SHL.U32 R24, R24, 0x800000, RZ ;  /* 0x0080000018187824 */ /* 0x000fe200078e00ff */
[----:B------:R-:W-:Y:S01]  /*271f0*/  SHF.L.U32 R37, R37, 0x17, RZ ;  /* 0x0000001725257819 */ /* 0x000fe200000006ff */
[----:B------:R-:W-:Y:S01]  /*27200*/  BSSY B1, `(.L_x_907) ;  /* 0x000002c000017945 */ /* 0x000fe20003800000 */
[----:B------:R-:W2:Y:S01]  /*27210*/  MUFU.EX2 R39, R39 ;  /* 0x0000002700277308 */ /* 0x000ea20000000800 */
[----:B---3--:R-:W-:Y:S01]  /*27220*/  FFMA R8, R0, R41, 1 ;  /* 0x3f80000000087423 */ /* 0x008fe20000000029 */
[----:B------:R-:W-:Y:S01]  /*27230*/  IADD3 R0, R21, 0x1800000, RZ ;  /* 0x0180000015007810 */ /* 0x000fe20007ffe0ff */
[----:B-----5:R-:W-:Y:S01]  /*27240*/  FFMA R31, R30, R31, 1 ;  /* 0x3f8000001e1f7423 */ /* 0x020fe2000000001f */
[----:B------:R-:W-:Y:S01]  /*27250*/  SHF.L.U32 R10, R10, 0x17, RZ ;  /* 0x000000170a0a7819 */ /* 0x000fe200000006ff */
[----:B------:R-:W-:Y:S01]  /*27260*/  FFMA R20, R20, R33, 1 ;  /* 0x3f80000014147423 */ /* 0x000fe20000000021 */
[----:B------:R-:W-:-:S02]  /*27270*/  LOP3.LUT R0, R0, 0x7f800000, RZ, 0xc0, !PT ;  /* 0x7f80000000007812 */ /* 0x000fc400078ec0ff */
[----:B------:R-:W3:Y:S01]  /*27280*/  MUFU.EX2 R6, R6 ;  /* 0x0000000600067308 */ /* 0x000ee20000000800 */
[----:B------:R-:W-:Y:S01]  /*27290*/  SHF.L.U32 R12, R12, 0x17, RZ ;  /* 0x000000170c0c7819 */ /* 0x000fe200000006ff */
[----:B-1----:R-:W-:Y:S01]  /*272a0*/  FFMA R24, R24, R11, 1 ;  /* 0x3f80000018187423 */ /* 0x002fe2000000000b */
[----:B------:R-:W-:Y:S02]  /*272b0*/  ISETP.GT.U32.AND P1, PT, R0, 0x1ffffff, PT ;  /* 0x01ffffff0000780c */ /* 0x000fe40003f24070 */
[----:B------:R-:W-:Y:S01]  /*272c0*/  SHF.L.U32 R22, R22, 0x17, RZ ;  /* 0x0000001716167819 */ /* 0x000fe200000006ff */
[----:B------:R-:W-:Y:S01]  /*272d0*/  FFMA R27, R12, R27, 1 ;  /* 0x3f8000000c1b7423 */ /* 0x000fe2000000001b */
[----:B------:R-:W-:Y:S01]  /*272e0*/  SHF.L.U32 R26, R26, 0x17, RZ ;  /* 0x000000171a1a7819 */ /* 0x000fe200000006ff */
[----:B------:R-:W1:Y:S01]  /*272f0*/  MUFU.EX2 R9, R36 ;  /* 0x0000002400097308 */ /* 0x000e620000000800 */
        /* <DEDUP_REMOVED lines=9> */
[----:B---3--:R-:W-:Y:S01]  /*27390*/  FFMA R30, R37, R6, 1 ;  /* 0x3f800000251e7423 */ /* 0x008fe20000000006 */
[----:B------:R-:W-:Y:S01]  /*273a0*/  SHF.L.U32 R40, R40, 0x17, RZ ;  /* 0x0000001728287819 */ /* 0x000fe200000006ff */
[----:B------:R-:W-:Y:S01]  /*273b0*/  FFMA R25, R4, R25, 1 ;  /* 0x3f80000004197423 */ /* 0x000fe20000000019 */
[----:B------:R-:W-:Y:S01]  /*273c0*/  FFMA R32, R32, R3, 1 ;  /* 0x3f80000020207423 */ /* 0x000fe20000000003 */
[----:B------:R-:W-:-:S02]  /*273d0*/  FFMA R28, R28, R5, 1 ;  /* 0x3f8000001c1c7423 */ /* 0x000fc40000000005 */
        /* <DEDUP_REMOVED lines=10> */
.L_x_908:
[----:B------:R-:W1:Y:S02]  /*27480*/  MUFU.RCP R4, R21 ;  /* 0x0000001500047308 */ /* 0x000e640000001000 */
[----:B-1----:R-:W-:-:S04]  /*27490*/  FFMA R0, R21, R4, -1 ;  /* 0xbf80000015007423 */ /* 0x002fc80000000004 */
[----:B------:R-:W-:-:S04]  /*274a0*/  FADD.FTZ R3, -R0, -RZ ;  /* 0x800000ff00037221 */ /* 0x000fc80000010100 */
[----:B------:R-:W-:-:S07]  /*274b0*/  FFMA R4, R4, R3, R4 ;  /* 0x0000000304047223 */ /* 0x000fce0000000004 */
.L_x_909:
[----:B------:R-:W-:Y:S05]  /*274c0*/  BSYNC B1 ;  /* 0x0000000000017941 */ /* 0x000fea0003800000 */
.L_x_907:
        /* <DEDUP_REMOVED lines=10> */
.L_x_911:
[----:B------:R-:W1:Y:S02]  /*27570*/  MUFU.RCP R5, R10 ;  /* 0x0000000a00057308 */ /* 0x000e640000001000 */
[----:B-1----:R-:W-:-:S04]  /*27580*/  FFMA R0, R10, R5, -1 ;  /* 0xbf8000000a007423 */ /* 0x002fc80000000005 */
[----:B------:R-:W-:-:S04]  /*27590*/  FADD.FTZ R0, -R0, -RZ ;  /* 0x800000ff00007221 */ /* 0x000fc80000010100 */
[----:B------:R-:W-:-:S07]  /*275a0*/  FFMA R5, R5, R0, R5 ;  /* 0x0000000005057223 */ /* 0x000fce0000000005 */
.L_x_912:
[----:B------:R-:W-:Y:S05]  /*275b0*/  BSYNC B1 ;  /* 0x0000000000017941 */ /* 0x000fea0003800000 */
.L_x_910:
        /* <DEDUP_REMOVED lines=10> */
.L_x_914:
[----:B------:R-:W1:Y:S02]  /*27660*/  MUFU.RCP R6, R27 ;  /* 0x0000001b00067308 */ /* 0x000e640000001000 */
[----:B-1----:R-:W-:-:S04]  /*27670*/  FFMA R0, R27, R6, -1 ;  /* 0xbf8000001b007423 */ /* 0x002fc80000000006 */
[----:B------:R-:W-:-:S04]  /*27680*/  FADD.FTZ R3, -R0, -RZ ;  /* 0x800000ff00037221 */ /* 0x000fc80000010100 */
[----:B------:R-:W-:-:S07]  /*27690*/  FFMA R6, R6, R3, R6 ;  /* 0x0000000306067223 */ /* 0x000fce0000000006 */
.L_x_915:
[----:B------:R-:W-:Y:S05]  /*276a0*/  BSYNC B1 ;  /* 0x0000000000017941 */ /* 0x000fea0003800000 */
.L_x_913:
        /* <DEDUP_REMOVED lines=10> */
.L_x_917:
[----:B------:R-:W1:Y:S02]  /*27750*/  MUFU.RCP R7, R8 ;  /* 0x0000000800077308 */ /* 0x000e640000001000 */
[----:B-1----:R-:W-:-:S04]  /*27760*/  FFMA R0, R8, R7, -1 ;  /* 0xbf80000008007423 */ /* 0x002fc80000000007 */
[----:B------:R-:W-:-:S04]  /*27770*/  FADD.FTZ R0, -R0, -RZ ;  /* 0x800000ff00007221 */ /* 0x000fc80000010100 */
[----:B------:R-:W-:-:S07]  /*27780*/  FFMA R7, R7, R0, R7 ;  /* 0x0000000007077223 */ /* 0x000fce0000000007 */
.L_x_918:
[----:B------:R-:W-:Y:S05]  /*27790*/  BSYNC B1 ;  /* 0x0000000000017941 */ /* 0x000fea0003800000 */
.L_x_916:
        /* <DEDUP_REMOVED lines=10> */
.L_x_920:
[----:B------:R-:W1:Y:S02]  /*27840*/  MUFU.RCP R8, R23 ;  /* 0x0000001700087308 */ /* 0x000e640000001000 */
[----:B-1----:R-:W-:-:S04]  /*27850*/  FFMA R0, R23, R8, -1 ;  /* 0xbf80000017007423 */ /* 0x002fc80000000008 */
[----:B------:R-:W-:-:S04]  /*27860*/  FADD.FTZ R3, -R0, -RZ ;  /* 0x800000ff00037221 */ /* 0x000fc80000010100 */
[----:B------:R-:W-:-:S07]  /*27870*/  FFMA R8, R8, R3, R8 ;  /* 0x0000000308087223 */ /* 0x000fce0000000008 */
.L_x_921:
[----:B------:R-:W-:Y:S05]  /*27880*/  BSYNC B1 ;  /* 0x0000000000017941 */ /* 0x000fea0003800000 */
.L_x_919:
        /* <DEDUP_REMOVED lines=10> */
.L_x_923:
[----:B------:R-:W1:Y:S02]  /*27930*/  MUFU.RCP R9, R26 ;  /* 0x0000001a00097308 */ /* 0x000e640000001000 */
[----:B-1----:R-:W-:-:S04]  /*27940*/  FFMA R0, R26, R9, -1 ;  /* 0xbf8000001a007423 */ /* 0x002fc80000000009 */
[----:B------:R-:W-:-:S04]  /*27950*/  FADD.FTZ R0, -R0, -RZ ;  /* 0x800000ff00007221 */ /* 0x000fc80000010100 */
[----:B------:R-:W-:-:S07]  /*27960*/  FFMA R9, R9, R0, R9 ;  /* 0x0000000009097223 */ /* 0x000fce0000000009 */
.L_x_924:
[----:B------:R-:W-:Y:S05]  /*27970*/  BSYNC B1 ;  /* 0x0000000000017941 */ /* 0x000fea0003800000 */
.L_x_922:
        /* <DEDUP_REMOVED lines=10> */
.L_x_926:
[----:B------:R-:W1:Y:S02]  /*27a20*/  MUFU.RCP R10, R25 ;  /* 0x00000019000a7308 */ /* 0x000e640000001000 */
[----:B-1----:R-:W-:-:S04]  /*27a30*/  FFMA R0, R25, R10, -1 ;  /* 0xbf80000019007423 */ /* 0x002fc8000000000a */
[----:B------:R-:W-:-:S04]  /*27a40*/  FADD.FTZ R3, -R0, -RZ ;  /* 0x800000ff00037221 */ /* 0x000fc80000010100 */
[----:B------:R-:W-:-:S07]  /*27a50*/  FFMA R10, R10, R3, R10 ;  /* 0x000000030a0a7223 */ /* 0x000fce000000000a */
.L_x_927:
[----:B------:R-:W-:Y:S05]  /*27a60*/  BSYNC B1 ;  /* 0x0000000000017941 */ /* 0x000fea0003800000 */
.L_x_925:
        /* <DEDUP_REMOVED lines=10> */
.L_x_929:
[----:B------:R-:W1:Y:S02]  /*27b10*/  MUFU.RCP R11, R20 ;  /* 0x00000014000b7308 */ /* 0x000e640000001000 */
[----:B-1----:R-:W-:-:S04]  /*27b20*/  FFMA R0, R20, R11, -1 ;  /* 0xbf80000014007423 */ /* 0x002fc8000000000b */
[----:B------:R-:W-:-:S04]  /*27b30*/  FADD.FTZ R0, -R0, -RZ ;  /* 0x800000ff00007221 */ /* 0x000fc80000010100 */
[----:B------:R-:W-:-:S07]  /*27b40*/  FFMA R11, R11, R0, R11 ;  /* 0x000000000b0b7223 */ /* 0x000fce000000000b */
.L_x_930:
[----:B------:R-:W-:Y:S05]  /*27b50*/  BSYNC B1 ;  /* 0x0000000000017941 */ /* 0x000fea0003800000 */
.L_x_928:
        /* <DEDUP_REMOVED lines=10> */
.L_x_932:
[----:B------:R-:W1:Y:S02]  /*27c00*/  MUFU.RCP R12, R31 ;  /* 0x0000001f000c7308 */ /* 0x000e640000001000 */
[----:B-1----:R-:W-:-:S04]  /*27c10*/  FFMA R0, R31, R12, -1 ;  /* 0xbf8000001f007423 */ /* 0x002fc8000000000c */
[----:B------:R-:W-:-:S04]  /*27c20*/  FADD.FTZ R3, -R0, -RZ ;  /* 0x800000ff00037221 */ /* 0x000fc80000010100 */
[----:B------:R-:W-:-:S07]  /*27c30*/  FFMA R12, R12, R3, R12 ;  /* 0x000000030c0c7223 */ /* 0x000fce000000000c */
.L_x_933:
[----:B------:R-:W-:Y:S05]  /*27c40*/  BSYNC B1 ;  /* 0x0000000000017941 */ /* 0x000fea0003800000 */
.L_x_931:
        /* <DEDUP_REMOVED lines=10> */
.L_x_935:
[----:B------:R-:W1:Y:S02]  /*27cf0*/  MUFU.RCP R13, R32 ;  /* 0x00000020000d7308 */ /* 0x000e640000001000 */
[----:B-1----:R-:W-:-:S04]  /*27d00*/  FFMA R0, R32, R13, -1 ;  /* 0xbf80000020007423 */ /* 0x002fc8000000000d */
[----:B------:R-:W-:-:S04]  /*27d10*/  FADD.FTZ R0, -R0, -RZ ;  /* 0x800000ff00007221 */ /* 0x000fc80000010100 */
[----:B------:R-:W-:-:S07]  /*27d20*/  FFMA R13, R13, R0, R13 ;  /* 0x000000000d0d7223 */ /* 0x000fce000000000d */
.L_x_936:
[----:B------:R-:W-:Y:S05]  /*27d30*/  BSYNC B1 ;  /* 0x0000000000017941 */ /* 0x000fea0003800000 */
.L_x_934:
        /* <DEDUP_REMOVED lines=10> */
.L_x_938:
[----:B------:R-:W1:Y:S02]  /*27de0*/  MUFU.RCP R15, R28 ;  /* 0x0000001c000f7308 */ /* 0x000e640000001000 */
[----:B-1----:R-:W-:-:S04]  /*27df0*/  FFMA R0, R28, R15, -1 ;  /* 0xbf8000001c007423 */ /* 0x002fc8000000000f */
[----:B------:R-:W-:-:S04]  /*27e00*/  FADD.FTZ R0, -R0, -RZ ;  /* 0x800000ff00007221 */ /* 0x000fc80000010100 */
[----:B------:R-:W-:-:S07]  /*27e10*/  FFMA R15, R15, R0, R15 ;  /* 0x000000000f0f7223 */ /* 0x000fce000000000f */
.L_x_939:
[----:B------:R-:W-:Y:S05]  /*27e20*/  BSYNC B1 ;  /* 0x0000000000017941 */ /* 0x000fea0003800000 */
.L_x_937:
        /* <DEDUP_REMOVED lines=10> */
.L_x_941:
[----:B------:R-:W1:Y:S02]  /*27ed0*/  MUFU.RCP R20, R33 ;  /* 0x0000002100147308 */ /* 0x000e640000001000 */
[----:B-1----:R-:W-:-:S04]  /*27ee0*/  FFMA R0, R33, R20, -1 ;  /* 0xbf80000021007423 */ /* 0x002fc80000000014 */
[----:B------:R-:W-:-:S04]  /*27ef0*/  FADD.FTZ R3, -R0, -RZ ;  /* 0x800000ff00037221 */ /* 0x000fc80000010100 */
[----:B------:R-:W-:-:S07]  /*27f00*/  FFMA R20, R20, R3, R20 ;  /* 0x0000000314147223 */ /* 0x000fce0000000014 */
.L_x_942:
[----:B------:R-:W-:Y:S05]  /*27f10*/  BSYNC B1 ;  /* 0x0000000000017941 */ /* 0x000fea0003800000 */
.L_x_940:
        /* <DEDUP_REMOVED lines=10> */
.L_x_944:
[----:B------:R-:W1:Y:S02]  /*27fc0*/  MUFU.RCP R21, R24 ;  /* 0x0000001800157308 */ /* 0x000e640000001000 */
[----:B-1----:R-:W-:-:S04]  /*27fd0*/  FFMA R0, R24, R21, -1 ;  /* 0xbf80000018007423 */ /* 0x002fc80000000015 */
[----:B------:R-:W-:-:S04]  /*27fe0*/  FADD.FTZ R0, -R0, -RZ ;  /* 0x800000ff00007221 */ /* 0x000fc80000010100 */
[----:B------:R-:W-:-:S07]  /*27ff0*/  FFMA R21, R21, R0, R21 ;  /* 0x0000000015157223 */ /* 0x000fce0000000015 */
.L_x_945:
[----:B------:R-:W-:Y:S05]  /*28000*/  BSYNC B1 ;  /* 0x0000000000017941 */ /* 0x000fea0003800000 */
.L_x_943:
        /* <DEDUP_REMOVED lines=10> */
.L_x_947:
[----:B------:R-:W1:Y:S02]  /*280b0*/  MUFU.RCP R22, R35 ;  /* 0x0000002300167308 */ /* 0x000e640000001000 */
[----:B-1----:R-:W-:-:S04]  /*280c0*/  FFMA R0, R35, R22, -1 ;  /* 0xbf80000023007423 */ /* 0x002fc80000000016 */
[----:B------:R-:W-:-:S04]  /*280d0*/  FADD.FTZ R3, -R0, -RZ ;  /* 0x800000ff00037221 */ /* 0x000fc80000010100 */
[----:B------:R-:W-:-:S07]  /*280e0*/  FFMA R22, R22, R3, R22 ;  /* 0x0000000316167223 */ /* 0x000fce0000000016 */
.L_x_948:
[----:B------:R-:W-:Y:S05]  /*280f0*/  BSYNC B1 ;  /* 0x0000000000017941 */ /* 0x000fea0003800000 */
.L_x_946:
        /* <DEDUP_REMOVED lines=10> */
.L_x_950:
[----:B------:R-:W1:Y:S02]  /*281a0*/  MUFU.RCP R23, R30 ;  /* 0x0000001e00177308 */ /* 0x000e640000001000 */
[----:B-1----:R-:W-:-:S04]  /*281b0*/  FFMA R0, R30, R23, -1 ;  /* 0xbf8000001e007423 */ /* 0x002fc80000000017 */
[----:B------:R-:W-:-:S04]  /*281c0*/  FADD.FTZ R0, -R0, -RZ ;  /* 0x800000ff00007221 */ /* 0x000fc80000010100 */
[----:B------:R-:W-:-:S07]  /*281d0*/  FFMA R23, R23, R0, R23 ;  /* 0x0000000017177223 */ /* 0x000fce0000000017 */
.L_x_951:
[----:B------:R-:W-:Y:S05]  /*281e0*/  BSYNC B1 ;  /* 0x0000000000017941 */ /* 0x000fea0003800000 */
.L_x_949:
        /* <DEDUP_REMOVED lines=8> */
.L_x_952:
[----:B------:R-:W1:Y:S02]  /*28270*/  MUFU.RCP R0, R37 ;  /* 0x0000002500007308 */ /* 0x000e640000001000 */
[----:B-1----:R-:W-:-:S04]  /*28280*/  FFMA R2, R37, R0, -1 ;  /* 0xbf80000025027423 */ /* 0x002fc80000000000 */
[----:B------:R-:W-:-:S04]  /*28290*/  FADD.FTZ R3, -R2, -RZ ;  /* 0x800000ff02037221 */ /* 0x000fc80000010100 */
[----:B------:R-:W-:-:S07]  /*282a0*/  FFMA R0, R0, R3, R0 ;  /* 0x0000000300007223 */ /* 0x000fce0000000000 */
.L_x_953:
        /* <DEDUP_REMOVED lines=29> */
.L_x_955:
[----:B------:R-:W-:Y:S05]  /*28480*/  BSYNC B0 ;  /* 0x0000000000007941 */ /* 0x000fea0003800000 */
.L_x_954:
[----:B------:R-:W-:Y:S06]  /*28490*/  BAR.SYNC.DEFER_BLOCKING 0x1, 0x100 ;  /* 0x0044000000007b1d */ /* 0x000fec0000010000 */
[----:B------:R-:W-:Y:S04]  /*284a0*/  BSSY B0, `(.L_x_956) ;  /* 0x000000a000007945 */ /* 0x000fe80003800000 */
[----:B------:R-:W-:Y:S05]  /*284b0*/  @P0 BRA `(.L_x_957) ;  /* 0x0000000000200947 */ /* 0x000fea0003800000 */
[----:B------:R-:W-:-:S06]  /*284c0*/  UISETP.NE.AND UP0, UPT, UR43, 0x3, UPT ;  /* 0x000000032b00788c */ /* 0x000fcc000bf05270 */
[----:B------:R-:W-:-:S13]  /*284d0*/  PLOP3.LUT P0, PT, PT, PT, UP0, 0x80, 0x0 ;  /* 0x000000000000781c */ /* 0x000fda0003f0f008 */
[----:B------:R-:W-:Y:S05]  /*284e0*/  @!P0 BRA `(.L_x_958) ;  /* 0x0000000000048947 */ /* 0x000fea0003800000 */
[----:B------:R-:W-:Y:S01]  /*284f0*/  BPT.TRAP 0x1 ;  /* 0x000000040000795c */ /* 0x000fe20000300000 */
.L_x_958:
[----:B------:R-:W-:-:S04]  /*28500*/  ULEA UR4, UR36, UR46, 0x3 ;  /* 0x0000002e24047291 */ /* 0x000fc8000f8e183f */
[----:B------:R-:W-:-:S04]  /*28510*/  UIADD3 UR4, UR4, 0x50, URZ ;  /* 0x0000005004047890 */ /* 0x000fc8000fffe03f */
[----:B------:R-:W-:-:S09]  /*28520*/  UPRMT UR4, UR47, 0x654, UR4 ;  /* 0x000006542f047896 */ /* 0x000fd20008000004 */
[----:B------:R-:W-:Y:S03]  /*28530*/  SYNCS.ARRIVE.TRANS64.RED.A1T0 RZ, [UR4], RZ ;  /* 0x000000ffffff79a7 */ /* 0x000fe60008100404 */
.L_x_957:
[----:B------:R-:W-:Y:S05]  /*28540*/  BSYNC B0 ;  /* 0x0000000000007941 */ /* 0x000fea0003800000 */
.L_x_956:
[----:B------:R-:W2:Y:S01]  /*28550*/  LDL.LU R25, [R1+0x200] ;  /* 0x0002000001197983 */ /* 0x000ea20000300800 */
[----:B------:R-:W-:Y:S01]  /*28560*/  IADD3 R19, P0, R19, UR54, RZ ;  /* 0x0000003613137c10 */ /* 0x000fe2000ff1e0ff */
[----:B------:R-:W-:Y:S01]  /*28570*/  ULDC.64 UR4, c[0x0][0x8f8] ;  /* 0x00023e0000047ab9 */ /* 0x000fe20000000a00 */
[----:B------:R-:W-:Y:S01]  /*28580*/  UIADD3 UR36, UR36, 0x1, URZ ;  /* 0x0000000124247890 */ /* 0x000fe2000fffe03f */
[----:B------:R-:W-:Y:S01]  /*28590*/  PRMT R0, RZ, 0x7610, R0 ;  /* 0x00007610ff007816 */ /* 0x000fe20000000000 */
[----:B------:R-:W-:Y:S01]  /*285a0*/  UMOV UR49, 0xffffffff ;  /* 0xffffffff00317882 */ /* 0x000fe20000000000 */
[----:B------:R-:W-:Y:S01]  /*285b0*/  UMOV UR51, 0xffffffff ;  /* 0xffffffff00337882 */ /* 0x000fe20000000000 */
[----:B------:R-:W-:Y:S01]  /*285c0*/  UISETP.NE.AND UP0, UPT, UR36, 0x4, UPT ;  /* 0x000000042400788c */ /* 0x000fe2000bf05270 */
[----:B------:R-:W-:-:S03]  /*285d0*/  MOV R22, 0xffffffff ;  /* 0xffffffff00167802 */ /* 0x000fc60000000f00 */
[----:B------:R-:W-:Y:S01]  /*285e0*/  USEL UR36, UR36, URZ, UP0 ;  /* 0x0000003f24247287 */ /* 0x000fe20008000000 */
[----:B--2---:R-:W-:Y:S02]  /*285f0*/  IADD3.X R25, R25, UR53, RZ, P0, !PT ;  /* 0x0000003519197c10 */ /* 0x004fe400087fe4ff */
[----:B------:R-:W-:-:S03]  /*28600*/  ISETP.GE.U32.AND P0, PT, R19, UR4, PT ;  /* 0x0000000413007c0c */ /* 0x000fc6000bf06070 */
[----:B------:R2:W-:Y:S01]  /*28610*/  STL [R1+0x200], R25 ;  /* 0x0002001901007387 */ /* 0x0005e20000100800 */
[----:B------:R-:W-:-:S13]  /*28620*/  ISETP.GE.U32.AND.EX P0, PT, R25, UR5, PT, P0 ;  /* 0x0000000519007c0c */ /* 0x000fda000bf06100 */
[----:B--2---:R-:W-:Y:S05]  /*28630*/  @P0 BRA `(.L_x_959) ;  /* 0x0000000400740947 */ /* 0x004fea0003800000 */
[----:B------:R-:W2:Y:S01]  /*28640*/  S2R R20, SR_CTAID.X ;  /* 0x0000000000147919 */ /* 0x000ea20000002500 */
[----:B-1----:R-:W1:Y:S01]  /*28650*/  LDC.64 R8, c[0x0][0x8d0] ;  /* 0x00023400ff087b82 */ /* 0x002e620000000a00 */
[----:B------:R-:W-:Y:S01]  /*28660*/  ULDC UR4, c[0x0][0x150] ;  /* 0x0000540000047ab9 */ /* 0x000fe20000000800 */
[----:B------:R-:W-:Y:S01]  /*28670*/  MOV R6, R19 ;  /* 0x0000001300067202 */ /* 0x000fe20000000f00 */
[----:B------:R-:W3:Y:S01]  /*28680*/  S2R R22, SR_CTAID.Y ;  /* 0x0000000000167919 */ /* 0x000ee20000002600 */
[----:B------:R-:W-:-:S04]  /*28690*/  MOV R7, R25 ;  /* 0x0000001900077202 */ /* 0x000fc80000000f00 */
[----:B------:R-:W4:Y:S08]  /*286a0*/  LDC R23, c[0x0][0x144] ;  /* 0x00005100ff177b82 */ /* 0x000f300000000800 */
[----:B------:R-:W3:Y:S08]  /*286b0*/  LDC R10, c[0x0][0x8d8] ;  /* 0x00023600ff0a7b82 */ /* 0x000ef00000000800 */
[----:B------:R-:W3:Y:S01]  /*286c0*/  LDC.64 R14, c[0x0][0x8c8] ;  /* 0x00023200ff0e7b82 */ /* 0x000ee20000000a00 */
[----:B-1----:R-:W-:-:S04]  /*286d0*/  ISETP.NE.U32.AND P0, PT, R8, RZ, PT ;  /* 0x000000ff0800720c */ /* 0x002fc80003f05070 */
[----:B------:R-:W-:Y:S02]  /*286e0*/  ISETP.NE.AND.EX P0, PT, R9, RZ, PT, P0 ;  /* 0x000000ff0900720c */ /* 0x000fe40003f05300 */
[----:B--2---:R-:W-:-:S05]  /*286f0*/  I2FP.F32.U32 R0, R20 ;  /* 0x0000001400007245 */ /* 0x004fca0000201000 */
[----:B------:R-:W-:-:S04]  /*28700*/  FMUL R0, R0, UR4 ;  /* 0x0000000400007c20 */ /* 0x000fc80008400000 */
[----:B------:R1:W2:Y:S02]  /*28710*/  F2I.U32.TRUNC.NTZ R21, R0 ;  /* 0x0000000000157305 */ /* 0x0002a4000020f000 */
[----:B----4-:R-:W-:Y:S05]  /*28720*/  @!P0 BRA `(.L_x_960) ;  /* 0x0000000000288947 */ /* 0x010fea0003800000 */
[----:B-1----:R-:W1:Y:S02]  /*28730*/  LDC R0, c[0x0][0x8dc] ;  /* 0x00023700ff007b82 */ /* 0x002e640000000800 */
        /* <DEDUP_REMOVED lines=9> */
.L_x_960:
[-CC-:B---3--:R-:W-:Y:S01]  /*287d0*/  SHF.R.U64 R28, R6, R10.reuse, R7.reuse ;  /* 0x0000000a061c7219 */ /* 0x188fe20000001207 */
[----:B------:R-:W3:Y:S01]  /*287e0*/  LDC.64 R12, c[0x0][0x8e8] ;  /* 0x00023a00ff0c7b82 */ /* 0x000ee20000000a00 */
[----:B-1----:R-:W-:Y:S01]  /*287f0*/  SHF.R.U32.HI R0, RZ, R10, R7 ;  /* 0x0000000aff007219 */ /* 0x002fe20000011607 */
[----:B------:R-:W-:Y:S01]  /*28800*/  ULDC UR4, c[0x0][0x154] ;  /* 0x0000550000047ab9 */ /* 0x000fe20000000800 */
[----:B------:R-:W-:Y:S02]  /*28810*/  IADD3 R5, P0, RZ, -R28, RZ ;  /* 0x8000001cff057210 */ /* 0x000fe40007f1e0ff */
[----:B------:R-:W-:Y:S02]  /*28820*/  MOV R2, R19 ;  /* 0x0000001300027202 */ /* 0x000fe40000000f00 */
[----:B------:R-:W-:Y:S01]  /*28830*/  IADD3.X R3, RZ, ~R0, RZ, P0, !PT ;  /* 0x80000000ff037210 */ /* 0x000fe200007fe4ff */
[----:B------:R-:W1:Y:S01]  /*28840*/  LDC R4, c[0x0][0x8c0] ;  /* 0x00023000ff047b82 */ /* 0x000e620000000800 */
[----:B--2---:R-:W-:-:S02]  /*28850*/  IADD3 R21, -R21, RZ, RZ ;  /* 0x000000ff15157210 */ /* 0x004fc40007ffe1ff */
[----:B------:R-:W-:Y:S01]  /*28860*/  MOV R7, 0x1 ;  /* 0x0000000100077802 */ /* 0x000fe20000000f00 */
[-C--:B------:R-:W-:Y:S01]  /*28870*/  IMAD R0, R3, R14.reuse, RZ ;  /* 0x0000000e03007224 */ /* 0x080fe200078e02ff */
[----:B------:R-:W-:Y:S01]  /*28880*/  MOV R3, R25 ;  /* 0x0000001900037202 */ /* 0x000fe20000000f00 */
[----:B------:R-:W-:Y:S02]  /*28890*/  IMAD R21, R23, R21, R20 ;  /* 0x0000001517157224 */ /* 0x000fe400078e0214 */
[----:B------:R-:W2:Y:S01]  /*288a0*/  LDC R6, c[0x0][0x8b0] ;  /* 0x00022c00ff067b82 */ /* 0x000ea20000000800 */
[----:B------:R-:W-:-:S04]  /*288b0*/  IMAD.WIDE.U32 R2, R5, R14, R2 ;  /* 0x0000000e05027225 */ /* 0x000fc800078e0002 */
[----:B------:R-:W-:Y:S01]  /*288c0*/  IMAD R5, R5, R15, R0 ;  /* 0x0000000f05057224 */ /* 0x000fe200078e0200 */
[----:B------:R-:W-:Y:S02]  /*288d0*/  I2FP.F32.U32 R0, R22 ;  /* 0x0000001600007245 */ /* 0x000fe40000201000 */
[----:B------:R-:W4:Y:S01]  /*288e0*/  LDC R24, c[0x0][0x900] ;  /* 0x00024000ff187b82 */ /* 0x000f220000000800 */
[----:B---3--:R-:W-:Y:S02]  /*288f0*/  ISETP.NE.U32.AND P0, PT, R12, RZ, PT ;  /* 0x000000ff0c00720c */ /* 0x008fe40003f05070 */
[----:B------:R-:W-:Y:S01]  /*28900*/  IADD3 R3, R3, R5, RZ ;  /* 0x0000000503037210 */ /* 0x000fe20007ffe0ff */
[----:B------:R-:W-:Y:S01]  /*28910*/  FMUL R0, R0, UR4 ;  /* 0x0000000400007c20 */ /* 0x000fe20008400000 */
[----:B------:R-:W-:Y:S02]  /*28920*/  ISETP.NE.AND.EX P0, PT, R13, RZ, PT, P0 ;  /* 0x000000ff0d00720c */ /* 0x000fe40003f05300 */
[----:B------:R-:W-:Y:S01]  /*28930*/  MOV R5, 0xffffffff ;  /* 0xffffffff00057802 */ /* 0x000fe20000000f00 */
[----:B------:R-:W3:Y:S01]  /*28940*/  LDC R15, c[0x0][0x148] ;  /* 0x00005200ff0f7b82 */ /* 0x000ee20000000800 */
[-CC-:B-1----:R-:W-:Y:S01]  /*28950*/  SHF.R.U64 R10, R2, R4.reuse, R3.reuse ;  /* 0x00000004020a7219 */ /* 0x182fe20000001203 */
[----:B------:R1:W1:Y:S01]  /*28960*/  F2I.U32.TRUNC.NTZ R14, R0 ;  /* 0x00000000000e7305 */ /* 0x000262000020f000 */
[----:B------:R-:W-:-:S05]  /*28970*/  SHF.R.U32.HI R3, RZ, R4, R3 ;  /* 0x00000004ff037219 */ /* 0x000fca0000011603 */
[----:B------:R-:W1:Y:S01]  /*28980*/  LDC R20, c[0x0][0x8a8] ;  /* 0x00022a00ff147b82 */ /* 0x000e620000000800 */
[-CC-:B--2---:R-:W-:Y:S02]  /*28990*/  SHF.R.U64 R8, R10, R6.reuse, R3.reuse ;  /* 0x000000060a087219 */ /* 0x184fe40000001203 */
[----:B------:R-:W-:-:S05]  /*289a0*/  SHF.R.U32.HI R3, RZ, R6, R3 ;  /* 0x00000006ff037219 */ /* 0x000fca0000011603 */
[----:B------:R-:W2:Y:S01]  /*289b0*/  LDC R25, c[0x0][0x8f0] ;  /* 0x00023c00ff197b82 */ /* 0x000ea20000000800 */
[-C--:B----4-:R-:W-:Y:S02]  /*289c0*/  SHF.L.U32 R5, R5, R24.reuse, RZ ;  /* 0x0000001805057219 */ /* 0x090fe400000006ff */
[-CC-:B------:R-:W-:Y:S02]  /*289d0*/  SHF.R.U64 R11, R8, R24.reuse, R3.reuse ;  /* 0x00000018080b7219 */ /* 0x180fe40000001203 */
[-C--:B------:R-:W-:Y:S02]  /*289e0*/  SHF.R.U32.HI R3, RZ, R24.reuse, R3 ;  /* 0x00000018ff037219 */ /* 0x080fe40000011603 */
[----:B------:R-:W-:Y:S01]  /*289f0*/  SHF.L.U32 R24, R7, R24, RZ ;  /* 0x0000001807187219 */ /* 0x000fe200000006ff */
[----:B------:R-:W4:Y:S01]  /*28a00*/  LDC R26, c[0x0][0x8e0] ;  /* 0x00023800ff1a7b82 */ /* 0x000f220000000800 */
[----:B------:R-:W-:Y:S02]  /*28a10*/  LOP3.LUT R23, RZ, R5, RZ, 0x33, !PT ;  /* 0x00000005ff177212 */ /* 0x000fe400078e33ff */
[----:B------:R-:W-:-:S05]  /*28a20*/  MOV R2, R11 ;  /* 0x0000000b00027202 */ /* 0x000fca0000000f00 */
[----:B------:R-:W1:Y:S01]  /*28a30*/  LDC R27, c[0x0][0x8b8] ;  /* 0x00022e00ff1b7b82 */ /* 0x000e620000000800 */
[----:B------:R-:W-:Y:S05]  /*28a40*/  @!P0 BRA `(.L_x_961) ;  /* 0x0000000000288947 */ /* 0x000fea0003800000 */
        /* <DEDUP_REMOVED lines=10> */
.L_x_961:
[----:B------:R-:W5:Y:S01]  /*28af0*/  LDC R4, c[0x0][0x904] ;  /* 0x00024100ff047b82 */ /* 0x000f620000000800 */
[----:B-12---:R-:W-:Y:S02]  /*28b00*/  SHF.R.U64 R0, R2, R25, R3 ;  /* 0x0000001902007219 */ /* 0x006fe40000001203 */
[----:B------:R-:W-:Y:S02]  /*28b10*/  IADD3 R14, -R14, RZ, RZ ;  /* 0x000000ff0e0e7210 */ /* 0x000fe40007ffe1ff */
[----:B------:R-:W-:Y:S01]  /*28b20*/  LOP3.LUT R5, R8, R23, RZ, 0xc0, !PT ;  /* 0x0000001708057212 */ /* 0x000fe200078ec0ff */
[----:B------:R-:W-:Y:S01]  /*28b30*/  IMAD.MOV R2, RZ, RZ, -R0 ;  /* 0x000000ffff027224 */ /* 0x000fe200078e0a00 */
[----:B------:R-:W-:Y:S02]  /*28b40*/  IADD3 R3, R20, -0x1, RZ ;  /* 0xffffffff14037810 */ /* 0x000fe40007ffe0ff */
[----:B------:R-:W-:Y:S02]  /*28b50*/  R2UR UR51, R28 ;  /* 0x000000001c3372ca */ /* 0x000fe400000e0000 */
[----:B------:R-:W-:-:S02]  /*28b60*/  LOP3.LUT R3, R10, R3, RZ, 0xc0, !PT ;  /* 0x000000030a037212 */ /* 0x000fc400078ec0ff */
[----:B-----5:R-:W-:-:S13]  /*28b70*/  ISETP.NE.AND P0, PT, R4, 0x1, PT ;  /* 0x000000010400780c */ /* 0x020fda0003f05270 */
[----:B---3--:R-:W-:Y:S02]  /*28b80*/  @P0 IMAD R21, R15, R14, R22 ;  /* 0x0000000e0f150224 */ /* 0x008fe400078e0216 */
[----:B------:R-:W-:Y:S02]  /*28b90*/  IMAD R22, R24, R0, R5 ;  /* 0x0000000018167224 */ /* 0x000fe400078e0205 */
[----:B----4-:R-:W-:Y:S02]  /*28ba0*/  IMAD R0, R2, R26, R11 ;  /* 0x0000001a02007224 */ /* 0x010fe400078e020b */
[----:B------:R-:W-:Y:S02]  /*28bb0*/  IMAD R22, R22, R27, R21 ;  /* 0x0000001b16167224 */ /* 0x000fe400078e0215 */
[----:B------:R-:W-:-:S05]  /*28bc0*/  IMAD R3, R0, R20, R3 ;  /* 0x0000001400037224 */ /* 0x000fca00078e0203 */
[----:B------:R-:W-:Y:S02]  /*28bd0*/  SEL R0, R3, R22, !P0 ;  /* 0x0000001603007207 */ /* 0x000fe40004000000 */
[----:B------:R-:W-:Y:S02]  /*28be0*/  SEL R22, R22, R3, !P0 ;  /* 0x0000000316167207 */ /* 0x000fe40004000000 */
[----:B------:R-:W-:Y:S02]  /*28bf0*/  R2UR UR49, R0 ;  /* 0x00000000003172ca */ /* 0x000fe400000e0000 */
[----:B------:R-:W-:-:S13]  /*28c00*/  MOV R0, 0x1 ;  /* 0x0000000100007802 */ /* 0x000fda0000000f00 */
.L_x_959:
[----:B------:R-:W-:Y:S01]  /*28c10*/  LOP3.LUT P0, RZ, R0, 0xff, RZ, 0xc0, !PT ;  /* 0x000000ff00ff7812 */ /* 0x000fe2000780c0ff */
[----:B------:R-:W-:Y:S02]  /*28c20*/  UIMAD.WIDE.U32 UR4, UR42, -0x55555555, URZ ;  /* 0xaaaaaaab2a0478a5 */ /* 0x000fe4000f8e003f */
[----:B------:R-:W-:Y:S02]  /*28c30*/  UIADD3 UR40, UR40, 0x10, URZ ;  /* 0x0000001028287890 */ /* 0x000fe4000fffe03f */
[----:B------:R-:W-:-:S04]  /*28c40*/  USHF.R.U32.HI UR4, URZ, 0x1, UR5 ;  /* 0x000000013f047899 */ /* 0x000fc80008011605 */
[----:B------:R-:W-:-:S04]  /*28c50*/  UIMAD UR42, UR4, -0x3, UR42 ;  /* 0xfffffffd042a78a4 */ /* 0x000fc8000f8e022a */
[----:B------:R-:W-:Y:S08]  /*28c60*/  @P0 BRA `(.L_x_962) ;  /* 0xfffffd88004c0947 */ /* 0x000ff0000383ffff */
[----:B------:R-:W-:-:S13]  /*28c70*/  PLOP3.LUT P0, PT, PT, PT, PT, 0x8, 0x0 ;  /* 0x000000000000781c */ /* 0x000fda0003f0e170 */
.L_x_18:
[----:B------:R-:W-:Y:S05]  /*28c80*/  @P0 BRA `(.L_x_10) ;  /* 0x0000003c00440947 */ /* 0x000fea0003800000 */
[----:B------:R-:W-:Y:S01]  /*28c90*/  ULDC.64 UR6, c[0x0][0x588] ;  /* 0x0001620000067ab9 */ /* 0x000fe20000000a00 */
[----:B------:R-:W-:Y:S01]  /*28ca0*/  ULDC.64 UR4, c[0x0][0x590] ;  /* 0x0001640000047ab9 */ /* 0x000fe20000000a00 */
[----:B------:R-:W-:Y:S01]  /*28cb0*/  ISETP.NE.U32.AND P0, PT, RZ, UR6, PT ;  /* 0x00000006ff007c0c */ /* 0x000fe2000bf05070 */
[----:B------:R-:W-:-:S04]  /*28cc0*/  DEPBAR.LE SB0, 0x0 ;  /* 0x000080000000791a */ /* 0x000fc80000000000 */
[----:B------:R-:W-:Y:S01]  /*28cd0*/  ISETP.NE.U32.AND P1, PT, RZ, UR4, PT ;  /* 0x00000004ff007c0c */ /* 0x000fe2000bf25070 */
[----:B------:R-:W-:Y:S01]  /*28ce0*/  BSSY B0, `(.L_x_963) ;  /* 0x0000016000007945 */ /* 0x000fe20003800000 */
[----:B------:R-:W-:Y:S02]  /*28cf0*/  ISETP.NE.AND.EX P0, PT, RZ, UR7, PT, P0 ;  /* 0x00000007ff007c0c */ /* 0x000fe4000bf05300 */
[----:B------:R-:W-:-:S13]  /*28d00*/  ISETP.NE.AND.EX P1, PT, RZ, UR5, PT, P1 ;  /* 0x00000005ff007c0c */ /* 0x000fda000bf25310 */
[----:B------:R-:W-:Y:S05]  /*28d10*/  @P0 BRA P1, `(.L_x_964) ;  /* 0x0000000000480947 */ /* 0x000fea0000800000 */
[----:B------:R-:W-:-:S04]  /*28d20*/  ISETP.NE.U32.AND P0, PT, RZ, UR4, PT ;  /* 0x00000004ff007c0c */ /* 0x000fc8000bf05070 */
[----:B------:R-:W-:-:S13]  /*28d30*/  ISETP.NE.AND.EX P0, PT, RZ, UR5, PT, P0 ;  /* 0x00000005ff007c0c */ /* 0x000fda000bf05300 */
[----:B------:R-:W-:Y:S05]  /*28d40*/  @!P0 BRA `(.L_x_965) ;  /* 0x0000000000308947 */ /* 0x000fea0003800000 */
[----:B-12---:R-:W2:Y:S02]  /*28d50*/  LDL.LU R0, [R1+0x204] ;  /* 0x0002040001007983 */ /* 0x006ea40000300800 */
[----:B--2---:R-:W-:-:S13]  /*28d60*/  LOP3.LUT P0, RZ, R0, 0xff, RZ, 0xc0, !PT ;  /* 0x000000ff00ff7812 */ /* 0x004fda000780c0ff */
[----:B------:R-:W-:Y:S05]  /*28d70*/  @!P0 BRA `(.L_x_966) ;  /* 0x0000000000108947 */ /* 0x000fea0003800000 */
[----:B-----5:R-:W-:-:S13]  /*28d80*/  FSETP.NEU.AND P0, PT, R16, RZ, PT ;  /* 0x000000ff1000720b */ /* 0x020fda0003f0d000 */
[----:B------:R-:W-:Y:S05]  /*28d90*/  @!P0 BREAK B0 ;  /* 0x0000000000008942 */ /* 0x000fea0003800000 */
[----:B------:R-:W-:Y:S05]  /*28da0*/  @P0 BRA `(.L_x_964) ;  /* 0x0000000000240947 */ /* 0x000fea0003800000 */
[----:B------:R-:W-:Y:S05]  /*28db0*/  BRA `(.L_x_10) ;  /* 0x0000003800f87947 */ /* 0x000fea0003800000 */
.L_x_966:
[----:B------:R-:W-:-:S04]  /*28dc0*/  ISETP.NE.U32.AND P0, PT, RZ, UR6, PT ;  /* 0x00000006ff007c0c */ /* 0x000fc8000bf05070 */
[----:B------:R-:W-:-:S13]  /*28dd0*/  ISETP.NE.AND.EX P0, PT, RZ, UR7, PT, P0 ;  /* 0x00000007ff007c0c */ /* 0x000fda000bf05300 */
[----:B------:R-:W-:Y:S05]  /*28de0*/  @!P0 BREAK B0 ;  /* 0x0000000000008942 */ /* 0x000fea0003800000 */
[----:B------:R-:W-:Y:S05]  /*28df0*/  @P0 BRA `(.L_x_964) ;  /* 0x0000000000100947 */ /* 0x000fea0003800000 */
[----:B------:R-:W-:Y:S05]  /*28e00*/  BRA `(.L_x_10) ;  /* 0x0000003800e47947 */ /* 0x000fea0003800000 */
.L_x_965:
[----:B-----5:R-:W-:-:S13]  /*28e10*/  FSETP.NEU.AND P0, PT, R16, RZ, PT ;  /* 0x000000ff1000720b */ /* 0x020fda0003f0d000 */
[----:B------:R-:W-:Y:S05]  /*28e20*/  @!P0 BREAK B0 ;  /* 0x0000000000008942 */ /* 0x000fea0003800000 */
[----:B------:R-:W-:Y:S05]  /*28e30*/  @!P0 BRA `(.L_x_10) ;  /* 0x0000003800d88947 */ /* 0x000fea0003800000 */
.L_x_964:
[----:B------:R-:W-:Y:S05]  /*28e40*/  BSYNC B0 ;  /* 0x0000000000007941 */ /* 0x000fea0003800000 */
.L_x_963:
[----:B------:R-:W-:-:S04]  /*28e50*/  ULOP3.LUT UR4, UR59, 0x1, URZ, 0xfc, !UPT ;  /* 0x000000013b047892 */ /* 0x000fc8000f8efc3f */
[----:B------:R-:W-:-:S06]  /*28e60*/  UISETP.NE.AND UP0, UPT, UR4, 0x3, UPT ;  /* 0x000000030400788c */ /* 0x000fcc000bf05270 */
[----:B------:R-:W-:-:S13]  /*28e70*/  PLOP3.LUT P0, PT, PT, PT, UP0, 0x80, 0x0 ;  /* 0x000000000000781c */ /* 0x000fda0003f0f008 */
[----:B------:R-:W-:Y:S05]  /*28e80*/  @!P0 BRA `(.L_x_967) ;  /* 0x0000000000048947 */ /* 0x000fea0003800000 */
[----:B------:R-:W-:Y:S01]  /*28e90*/  BPT.TRAP 0x1 ;  /* 0x000000040000795c */ /* 0x000fe20000300000 */
.L_x_967:
[----:B------:R-:W4:Y:S01]  /*28ea0*/  S2UR UR5, SR_CgaCtaId ;  /* 0x00000000000579c3 */ /* 0x000f220000008800 */
[----:B------:R-:W-:Y:S02]  /*28eb0*/  UMOV UR4, 0x400 ;  /* 0x0000040000047882 */ /* 0x000fe40000000000 */
[----:B----4-:R-:W-:-:S04]  /*28ec0*/  ULEA UR4, UR5, UR4, 0x18 ;  /* 0x0000000405047291 */ /* 0x010fc8000f8ec03f */
[----:B------:R-:W-:-:S04]  /*28ed0*/  ULEA UR4, UR36, UR4, 0x3 ;  /* 0x0000000424047291 */ /* 0x000fc8000f8e183f */
[----:B------:R-:W-:-:S04]  /*28ee0*/  UIADD3 UR4, UR4, 0x50, URZ ;  /* 0x0000005004047890 */ /* 0x000fc8000fffe03f */
[----:B------:R-:W-:-:S09]  /*28ef0*/  UPRMT UR4, UR5, 0x654, UR4 ;  /* 0x0000065405047896 */ /* 0x000fd20008000004 */
[----:B------:R-:W-:Y:S01]  /*28f00*/  SYNCS.ARRIVE.TRANS64.RED.A1T0 RZ, [UR4], RZ ;  /* 0x000000ffffff79a7 */ /* 0x000fe20008100404 */
[----:B------:R-:W-:Y:S05]  /*28f10*/  BRA `(.L_x_10) ;  /* 0x0000003800a07947 */ /* 0x000fea0003800000 */
.L_x_9:
[----:B------:R-:W2:Y:S01]  /*28f20*/  LDL R17, [R1+0x200] ;  /* 0x0002000001117983 */ /* 0x000ea20000100800 */
[----:B------:R-:W-:Y:S01]  /*28f30*/  ULDC.64 UR4, c[0x0][0x8f8] ;  /* 0x00023e0000047ab9 */ /* 0x000fe20000000a00 */
[----:B------:R-:W-:Y:S02]  /*28f40*/  PRMT R6, RZ, 0x7610, R6 ;  /* 0x00007610ff067816 */ /* 0x000fe40000000006 */
[----:B------:R-:W-:Y:S02]  /*28f50*/  ISETP.GE.U32.AND P0, PT, R19, UR4, PT ;  /* 0x0000000413007c0c */ /* 0x000fe4000bf06070 */
[----:B------:R-:W-:Y:S02]  /*28f60*/  MOV R2, 0xffffffff ;  /* 0xffffffff00027802 */ /* 0x000fe40000000f00 */
[----:B------:R-:W-:Y:S02]  /*28f70*/  MOV R3, 0xffffffff ;  /* 0xffffffff00037802 */ /* 0x000fe40000000f00 */
[----:B------:R-:W-:-:S02]  /*28f80*/  MOV R10, 0xffffffff ;  /* 0xffffffff000a7802 */ /* 0x000fc40000000f00 */
[----:B--2---:R-:W-:-:S13]  /*28f90*/  ISETP.GE.U32.AND.EX P0, PT, R17, UR5, PT, P0 ;  /* 0x0000000511007c0c */ /* 0x004fda000bf06100 */
[----:B------:R-:W-:Y:S05]  /*28fa0*/  @P0 BRA `(.L_x_968) ;  /* 0x0000000400640947 */ /* 0x000fea0003800000 */
        /* <DEDUP_REMOVED lines=18> */
.L_x_969:
[--C-:B------:R-:W-:Y:S01]  /*290d0*/  SHF.R.U64 R10, R8, R12, R9.reuse ;  /* 0x0000000c080a7219 */ /* 0x100fe20000001209 */
[----:B------:R-:W1:Y:S01]  /*290e0*/  LDC R16, c[0x0][0x8c0] ;  /* 0x00023000ff107b82 */ /* 0x000e620000000800 */
[----:B------:R-:W-:Y:S01]  /*290f0*/  I2FP.F32.U32 R6, R4 ;  /* 0x0000000400067245 */ /* 0x000fe20000201000 */
[----:B------:R-:W-:Y:S01]  /*29100*/  ULDC UR4, c[0x0][0x150] ;  /* 0x0000540000047ab9 */ /* 0x000fe20000000800 */
[----:B------:R-:W-:Y:S02]  /*29110*/  SHF.R.U32.HI R2, RZ, R12, R9 ;  /* 0x0000000cff027219 */ /* 0x000fe40000011609 */
[----:B------:R-:W-:Y:S01]  /*29120*/  IADD3 R5, P0, RZ, -R10, RZ ;  /* 0x8000000aff057210 */ /* 0x000fe20007f1e0ff */
[----:B------:R-:W-:Y:S01]  /*29130*/  FMUL R9, R6, UR4 ;  /* 0x0000000406097c20 */ /* 0x000fe20008400000 */
[----:B------:R-:W-:Y:S01]  /*29140*/  MOV R3, R17 ;  /* 0x0000001100037202 */ /* 0x000fe20000000f00 */
[----:B------:R-:W2:Y:S01]  /*29150*/  LDC.64 R20, c[0x0][0x8e8] ;  /* 0x00023a00ff147b82 */ /* 0x000ea20000000a00 */
[----:B------:R-:W-:Y:S01]  /*29160*/  IADD3.X R7, RZ, ~R2, RZ, P0, !PT ;  /* 0x80000002ff077210 */ /* 0x000fe200007fe4ff */
[----:B------:R-:W-:Y:S01]  /*29170*/  ULDC UR4, c[0x0][0x154] ;  /* 0x0000550000047ab9 */ /* 0x000fe20000000800 */
[----:B------:R-:W-:Y:S01]  /*29180*/  MOV R2, R19 ;  /* 0x0000001300027202 */ /* 0x000fe20000000f00 */
[----:B------:R-:W3:Y:S02]  /*29190*/  F2I.U32.TRUNC.NTZ R9, R9 ;  /* 0x0000000900097305 */ /* 0x000ee4000020f000 */
[----:B------:R-:W-:-:S02]  /*291a0*/  IMAD R6, R7, R14, RZ ;  /* 0x0000000e07067224 */ /* 0x000fc400078e02ff */
[----:B------:R-:W4:Y:S01]  /*291b0*/  LDC R11, c[0x0][0x144] ;  /* 0x00005100ff0b7b82 */ /* 0x000f220000000800 */
[----:B------:R-:W-:-:S04]  /*291c0*/  IMAD.WIDE.U32 R2, R5, R14, R2 ;  /* 0x0000000e05027225 */ /* 0x000fc800078e0002 */
[----:B------:R-:W-:Y:S01]  /*291d0*/  IMAD R5, R5, R15, R6 ;  /* 0x0000000f05057224 */ /* 0x000fe200078e0206 */
[----:B------:R-:W-:Y:S02]  /*291e0*/  MOV R6, 0xffffffff ;  /* 0xffffffff00067802 */ /* 0x000fe40000000f00 */
[----:B------:R-:W5:Y:S02]  /*291f0*/  LDC R12, c[0x0][0x8b0] ;  /* 0x00022c00ff0c7b82 */ /* 0x000f640000000800 */
[----:B------:R-:W-:Y:S02]  /*29200*/  IADD3 R3, R3, R5, RZ ;  /* 0x0000000503037210 */ /* 0x000fe40007ffe0ff */
[----:B------:R-:W-:Y:S02]  /*29210*/  I2FP.F32.U32 R5, R0 ;  /* 0x0000000000057245 */ /* 0x000fe40000201000 */
[----:B-1----:R-:W-:Y:S02]  /*29220*/  SHF.R.U64 R8, R2, R16, R3 ;  /* 0x0000001002087219 */ /* 0x002fe40000001203 */
[----:B------:R-:W1:Y:S01]  /*29230*/  LDC R7, c[0x0][0x900] ;  /* 0x00024000ff077b82 */ /* 0x000e620000000800 */
[----:B---3--:R-:W-:Y:S01]  /*29240*/  IADD3 R2, -R9, RZ, RZ ;  /* 0x000000ff09027210 */ /* 0x008fe20007ffe1ff */
[----:B------:R-:W-:Y:S01]  /*29250*/  FMUL R5, R5, UR4 ;  /* 0x0000000405057c20 */ /* 0x000fe20008400000 */
[----:B--2---:R-:W-:-:S02]  /*29260*/  ISETP.NE.U32.AND P0, PT, R20, RZ, PT ;  /* 0x000000ff1400720c */ /* 0x004fc40003f05070 */
[----:B------:R-:W-:Y:S02]  /*29270*/  SHF.R.U32.HI R3, RZ, R16, R3 ;  /* 0x00000010ff037219 */ /* 0x000fe40000011603 */
[----:B------:R-:W-:Y:S01]  /*29280*/  ISETP.NE.AND.EX P0, PT, R21, RZ, PT, P0 ;  /* 0x000000ff1500720c */ /* 0x000fe20003f05300 */
[----:B------:R-:W2:Y:S01]  /*29290*/  LDC R15, c[0x0][0x148] ;  /* 0x00005200ff0f7b82 */ /* 0x000ea20000000800 */
[----:B----4-:R-:W-:Y:S01]  /*292a0*/  IMAD R17, R11, R2, R4 ;  /* 0x000000020b117224 */ /* 0x010fe200078e0204 */
[----:B------:R-:W-:-:S06]  /*292b0*/  MOV R4, 0x1 ;  /* 0x0000000100047802 */ /* 0x000fcc0000000f00 */
[----:B------:R-:W3:Y:S01]  /*292c0*/  LDC R14, c[0x0][0x8a8] ;  /* 0x00022a00ff0e7b82 */ /* 0x000ee20000000800 */
[-CC-:B-----5:R-:W-:Y:S02]  /*292d0*/  SHF.R.U64 R11, R8, R12.reuse, R3.reuse ;  /* 0x0000000c080b7219 */ /* 0x1a0fe40000001203 */
[----:B------:R-:W-:Y:S02]  /*292e0*/  SHF.R.U32.HI R2, RZ, R12, R3 ;  /* 0x0000000cff027219 */ /* 0x000fe40000011603 */
[----:B------:R4:W1:Y:S03]  /*292f0*/  F2I.U32.TRUNC.NTZ R12, R5 ;  /* 0x00000005000c7305 */ /* 0x000866000020f000 */
[----:B------:R-:W2:Y:S01]  /*29300*/  LDC R18, c[0x0][0x8f0] ;  /* 0x00023c00ff127b82 */ /* 0x000ea20000000800 */
[-C--:B-1----:R-:W-:Y:S02]  /*29310*/  SHF.L.U32 R6, R6, R7.reuse, RZ ;  /* 0x0000000706067219 */ /* 0x082fe400000006ff */
[----:B------:R-:W-:-:S02]  /*29320*/  SHF.R.U64 R13, R11, R7, R2 ;  /* 0x000000070b0d7219 */ /* 0x000fc40000001202 */
[-C--:B------:R-:W-:Y:S02]  /*29330*/  SHF.R.U32.HI R3, RZ, R7.reuse, R2 ;  /* 0x00000007ff037219 */ /* 0x080fe40000011602 */
[----:B------:R-:W-:Y:S01]  /*29340*/  SHF.L.U32 R16, R4, R7, RZ ;  /* 0x0000000704107219 */ /* 0x000fe200000006ff */
[----:B------:R-:W1:Y:S01]  /*29350*/  LDC R22, c[0x0][0x8e0] ;  /* 0x00023800ff167b82 */ /* 0x000e620000000800 */
[----:B------:R-:W-:Y:S02]  /*29360*/  LOP3.LUT R24, RZ, R6, RZ, 0x33, !PT ;  /* 0x00000006ff187212 */ /* 0x000fe400078e33ff */
[----:B------:R-:W-:-:S05]  /*29370*/  MOV R2, R13 ;  /* 0x0000000d00027202 */ /* 0x000fca0000000f00 */
[----:B------:R-:W1:Y:S01]  /*29380*/  LDC R23, c[0x0][0x8b8] ;  /* 0x00022e00ff177b82 */ /* 0x000e620000000800 */
        /* <DEDUP_REMOVED lines=11> */
.L_x_970:
[----:B------:R-:W4:Y:S01]  /*29440*/  LDC R4, c[0x0][0x904] ;  /* 0x00024100ff047b82 */ /* 0x000f220000000800 */
[----:B--2---:R-:W-:Y:S02]  /*29450*/  SHF.R.U64 R3, R2, R18, R3 ;  /* 0x0000001202037219 */ /* 0x004fe40000001203 */
[----:B------:R-:W-:Y:S02]  /*29460*/  IADD3 R12, -R12, RZ, RZ ;  /* 0x000000ff0c0c7210 */ /* 0x000fe40007ffe1ff */
[----:B------:R-:W-:Y:S02]  /*29470*/  LOP3.LUT R2, R11, R24, RZ, 0xc0, !PT ;  /* 0x000000180b027212 */ /* 0x000fe400078ec0ff */
[----:B---3--:R-:W-:Y:S02]  /*29480*/  IADD3 R5, R14, -0x1, RZ ;  /* 0xffffffff0e057810 */ /* 0x008fe40007ffe0ff */
[----:B------:R-:W-:Y:S01]  /*29490*/  MOV R6, 0x1 ;  /* 0x0000000100067802 */ /* 0x000fe20000000f00 */
[----:B------:R-:W-:Y:S01]  /*294a0*/  IMAD R2, R16, R3, R2 ;  /* 0x0000000310027224 */ /* 0x000fe200078e0202 */
[----:B------:R-:W-:-:S02]  /*294b0*/  LOP3.LUT R5, R8, R5, RZ, 0xc0, !PT ;  /* 0x0000000508057212 */ /* 0x000fc400078ec0ff */
[----:B----4-:R-:W-:Y:S01]  /*294c0*/  ISETP.NE.AND P0, PT, R4, 0x1, PT ;  /* 0x000000010400780c */ /* 0x010fe20003f05270 */
[----:B------:R-:W-:-:S12]  /*294d0*/  IMAD.MOV R4, RZ, RZ, -R3 ;  /* 0x000000ffff047224 */ /* 0x000fd800078e0a03 */
[----:B------:R-:W-:Y:S02]  /*294e0*/  @P0 IMAD R17, R15, R12, R0 ;  /* 0x0000000c0f110224 */ /* 0x000fe400078e0200 */
[----:B-1----:R-:W-:Y:S02]  /*294f0*/  IMAD R0, R4, R22, R13 ;  /* 0x0000001604007224 */ /* 0x002fe400078e020d */
[----:B------:R-:W-:Y:S02]  /*29500*/  IMAD R2, R2, R23, R17 ;  /* 0x0000001702027224 */ /* 0x000fe400078e0211 */
[----:B------:R-:W-:-:S05]  /*29510*/  IMAD R5, R0, R14, R5 ;  /* 0x0000000e00057224 */ /* 0x000fca00078e0205 */
[----:B------:R-:W-:Y:S02]  /*29520*/  SEL R3, R5, R2, !P0 ;  /* 0x0000000205037207 */ /* 0x000fe40004000000 */
[----:B------:R-:W-:-:S07]  /*29530*/  SEL R2, R2, R5, !P0 ;  /* 0x0000000502027207 */ /* 0x000fce0004000000 */
.L_x_968:
[----:B------:R-:W-:-:S08]  /*29540*/  NOP ;  /* 0x0000000000007918 */ /* 0x000fd00000000000 */
[----:B------:R-:W1:-:S00]  /*29550*/  USETMAXREG.DEALLOC.CTAPOOL 0x18 ;  /* 0x00000018000079c8 */ /* 0x000e4000080e0500 */
[----:B------:R-:W-:-:S06]  /*29560*/  UISETP.NE.AND UP0, UPT, UR58, 0x1, UPT ;  /* 0x000000013a00788c */ /* 0x000fcc000bf05270 */
[----:B------:R-:W-:-:S13]  /*29570*/  PLOP3.LUT P0, PT, PT, PT, UP0, 0x80, 0x0 ;  /* 0x000000000000781c */ /* 0x000fda0003f0f008 */
[----:B-1----:R-:W-:Y:S05]  /*29580*/  @!P0 BRA `(.L_x_10) ;  /* 0x0000003400048947 */ /* 0x002fea0003800000 */
[----:B------:R-:W-:-:S06]  /*29590*/  UISETP.NE.AND UP0, UPT, UR58, URZ, UPT ;  /* 0x0000003f3a00728c */ /* 0x000fcc000bf05270 */
[----:B------:R-:W-:-:S13]  /*295a0*/  PLOP3.LUT P0, PT, PT, PT, UP0, 0x80, 0x0 ;  /* 0x000000000000781c */ /* 0x000fda0003f0f008 */
[----:B------:R-:W-:Y:S05]  /*295b0*/  @!P0 BRA `(.L_x_971) ;  /* 0x0000002400308947 */ /* 0x000fea0003800000 */
[----:B------:R-:W-:-:S04]  /*295c0*/  UISETP.NE.AND UP0, UPT, UR60, URZ, UPT ;  /* 0x0000003f3c00728c */ /* 0x000fc8000bf05270 */
[----:B------:R-:W-:-:S06]  /*295d0*/  UISETP.NE.OR UP0, UPT, UR58, 0x2, UP0 ;  /* 0x000000023a00788c */ /* 0x000fcc0008705670 */
[----:B------:R-:W-:-:S13]  /*295e0*/  PLOP3.LUT P0, PT, PT, PT, UP0, 0x80, 0x0 ;  /* 0x000000000000781c */ /* 0x000fda0003f0f008 */
[----:B------:R-:W-:Y:S05]  /*295f0*/  @P0 BRA `(.L_x_10) ;  /* 0x0000003000e80947 */ /* 0x000fea0003800000 */
[----:B------:R-:W-:-:S13]  /*29600*/  LOP3.LUT P2, RZ, R6, 0xff, RZ, 0xc0, !PT ;  /* 0x000000ff06ff7812 */ /* 0x000fda000784c0ff */
[----:B------:R-:W-:Y:S05]  /*29610*/  @!P2 BRA `(.L_x_972) ;  /* 0x000000000018a947 */ /* 0x000fea0003800000 */
[----:B------:R-:W-:Y:S01]  /*29620*/  UMOV UR4, 0x400 ;  /* 0x0000040000047882 */ /* 0x000fe20000000000 */
[----:B------:R-:W-:Y:S01]  /*29630*/  MOV R0, RZ ;  /* 0x000000ff00007202 */ /* 0x000fe20000000f00 */
[----:B------:R-:W-:-:S03]  /*29640*/  ULEA UR4, UR45, UR4, 0x18 ;  /* 0x000000042d047291 */ /* 0x000fc6000f8ec03f */
[----:B------:R-:W-:-:S06]  /*29650*/  SHF.L.U32 R0, R0, 0x1f, RZ ;  /* 0x0000001f00007819 */ /* 0x000fcc00000006ff */
[----:B------:R-:W1:Y:S02]  /*29660*/  SYNCS.PHASECHK.TRANS64.TRYWAIT P0, [UR4+0x78], R0 ;  /* 0x00007800ff0075a7 */ /* 0x000e640008000144 */
[----:B-1----:R-:W-:Y:S05]  /*29670*/  @!P0 BRA `(.L_x_973) ;  /* 0x0000003800408947 */ /* 0x002fea0003800000 */
.L_x_972:
[----:B-1----:R-:W-:Y:S01]  /*29680*/  PRMT R0, RZ, 0x7610, R0 ;  /* 0x00007610ff007816 */ /* 0x002fe20000000000 */
[----:B------:R-:W-:Y:S06]  /*29690*/  @P1 BRA `(.L_x_974) ;  /* 0x0000000000301947 */ /* 0x000fec0003800000 */
[----:B------:R-:W-:Y:S02]  /*296a0*/  ULDC.64 UR4, c[0x0][0x588] ;  /* 0x0001620000047ab9 */ /* 0x000fe40000000a00 */
[----:B------:R-:W-:-:S04]  /*296b0*/  ISETP.NE.U32.AND P0, PT, RZ, UR4, PT ;  /* 0x00000004ff007c0c */ /* 0x000fc8000bf05070 */
[----:B------:R-:W-:-:S13]  /*296c0*/  ISETP.NE.AND.EX P0, PT, RZ, UR5, PT, P0 ;  /* 0x00000005ff007c0c */ /* 0x000fda000bf05300 */
[----:B------:R-:W-:Y:S05]  /*296d0*/  @!P0 BRA `(.L_x_975) ;  /* 0x0000000000188947 */ /* 0x000fea0003800000 */
[----:B------:R-:W-:Y:S02]  /*296e0*/  ULDC.64 UR4, c[0x0][0x588] ;  /* 0x0001620000047ab9 */ /* 0x000fe40000000a00 */
[----:B------:R-:W-:Y:S02]  /*296f0*/  MOV R6, UR4 ;  /* 0x0000000400067c02 */ /* 0x000fe40008000f00 */
[----:B------:R-:W-:-:S05]  /*29700*/  MOV R7, UR5 ;  /* 0x0000000500077c02 */ /* 0x000fca0008000f00 */
[----:B------:R1:W5:Y:S01]  /*29710*/  LDG.E R6, desc[UR56][R6.64] ;  /* 0x0000003806067981 */ /* 0x000362000c1e1900 */
[----:B------:R-:W-:Y:S01]  /*29720*/  MOV R0, 0x1 ;  /* 0x0000000100007802 */ /* 0x000fe20000000f00 */
[----:B------:R-:W-:Y:S06]  /*29730*/  BRA `(.L_x_974) ;  /* 0x0000000000087947 */ /* 0x000fec0003800000 */
.L_x_975:
[----:B------:R-:W2:Y:S01]  /*29740*/  LDC R6, c[0x0][0x580] ;  /* 0x00016000ff067b82 */ /* 0x000ea20000000800 */
[----:B------:R-:W-:-:S07]  /*29750*/  MOV R0, 0x1 ;  /* 0x0000000100007802 */ /* 0x000fce0000000f00 */
.L_x_974:
[----:B------:R-:W-:Y:S05]  /*29760*/  @!P2 BRA `(.L_x_976) ;  /* 0x000000200048a947 */ /* 0x000fea0003800000 */
[----:B------:R-:W3:Y:S01]  /*29770*/  LDC R16, c[0x0][0x900] ;  /* 0x00024000ff107b82 */ /* 0x000ee20000000800 */
[----:B------:R-:W-:Y:S01]  /*29780*/  MOV R5, 0xffffffff ;  /* 0xffffffff00057802 */ /* 0x000fe20000000f00 */
[----:B------:R-:W-:Y:S01]  /*29790*/  ULOP3.LUT UR21, UR59, 0x2, URZ, 0xfc, !UPT ;  /* 0x000000023b157892 */ /* 0x000fe2000f8efc3f */
[----:B-1----:R-:W-:Y:S01]  /*297a0*/  MOV R7, 0x1 ;  /* 0x0000000100077802 */ /* 0x002fe20000000f00 */
[----:B------:R-:W-:Y:S01]  /*297b0*/  ULDC.64 UR6, c[0x0][0x198] ;  /* 0x0000660000067ab9 */ /* 0x000fe20000000a00 */
[----:B------:R-:W-:Y:S01]  /*297c0*/  ULDC.64 UR38, c[0x0][0x588] ;  /* 0x0001620000267ab9 */ /* 0x000fe20000000a00 */
[----:B------:R-:W-:Y:S01]  /*297d0*/  ULDC.64 UR22, c[0x0][0x590] ;  /* 0x0001640000167ab9 */ /* 0x000fe20000000a00 */
[----:B------:R-:W-:Y:S01]  /*297e0*/  ULDC.64 UR30, c[0x0][0x8f8] ;  /* 0x00023e00001e7ab9 */ /* 0x000fe20000000a00 */
[----:B------:R-:W1:Y:S01]  /*297f0*/  LDC R17, c[0x0][0x8a8] ;  /* 0x00022a00ff117b82 */ /* 0x000e620000000800 */
[-C--:B---3--:R-:W-:Y:S02]  /*29800*/  SHF.L.U32 R5, R5, R16.reuse, RZ ;  /* 0x0000001005057219 */ /* 0x088fe400000006ff */
[----:B------:R-:W-:-:S02]  /*29810*/  SHF.L.U32 R16, R7, R16, RZ ;  /* 0x0000001007107219 */ /* 0x000fc400000006ff */
[----:B------:R-:W-:Y:S02]  /*29820*/  LOP3.LUT R14, RZ, R5, RZ, 0x33, !PT ;  /* 0x00000005ff0e7212 */ /* 0x000fe400078e33ff */
[----:B-1----:R-:W-:-:S07]  /*29830*/  IADD3 R17, R17, -0x1, RZ ;  /* 0xffffffff11117810 */ /* 0x002fce0007ffe0ff */
.L_x_1080:
[----:B------:R-:W-:Y:S02]  /*29840*/  ISETP.NE.U32.AND P0, PT, RZ, UR22, PT ;  /* 0x00000016ff007c0c */ /* 0x000fe4000bf05070 */
[----:B------:R-:W-:Y:S02]  /*29850*/  R2UR UR51, R2 ;  /* 0x00000000023372ca */ /* 0x000fe400000e0000 */
[----:B------:R-:W-:Y:S02]  /*29860*/  R2UR UR50, R3 ;  /* 0x00000000033272ca */ /* 0x000fe400000e0000 */
[----:B------:R-:W-:-:S09]  /*29870*/  ISETP.NE.AND.EX P0, PT, RZ, UR23, PT, P0 ;  /* 0x00000017ff007c0c */ /* 0x000fd2000bf05300 */
[----:B------:R-:W-:Y:S02]  /*29880*/  USHF.L.U32 UR51, UR51, 0x8, URZ ;  /* 0x0000000833337899 */ /* 0x000fe4000800063f */
[----:B------:R-:W-:Y:S02]  /*29890*/  USHF.L.U32 UR50, UR50, 0x8, URZ ;  /* 0x0000000832327899 */ /* 0x000fe4000800063f */
[----:B------:R-:W-:Y:S10]  /*298a0*/  @!P0 BRA `(.L_x_977) ;  /* 0x00000000002c8947 */ /* 0x000ff40003800000 */
[----:B------:R-:W-:-:S04]  /*298b0*/  ISETP.NE.U32.AND P1, PT, RZ, UR38, PT ;  /* 0x00000026ff007c0c */ /* 0x000fc8000bf25070 */
[----:B------:R-:W-:-:S13]  /*298c0*/  ISETP.NE.AND.EX P1, PT, RZ, UR39, PT, P1 ;  /* 0x00000027ff007c0c */ /* 0x000fda000bf25310 */
[----:B------:R-:W-:Y:S05]  /*298d0*/  @!P1 BRA `(.L_x_978) ;  /* 0x0000000000189947 */ /* 0x000fea0003800000 */
[----:B------:R-:W1:Y:S01]  /*298e0*/  LDC.64 R2, c[0x0][0x588] ;  /* 0x00016200ff027b82 */ /* 0x000e620000000a00 */
[----:B------:R-:W-:-:S04]  /*298f0*/  IMAD R5, R10, UR22, RZ ;  /* 0x000000160a057c24 */ /* 0x000fc8000f8e02ff */
[----:B-1----:R-:W-:-:S05]  /*29900*/  IMAD.WIDE R2, R5, 0x4, R2 ;  /* 0x0000000405027825 */ /* 0x002fca00078e0202 */
[----:B--2--5:R1:W5:Y:S01]  /*29910*/  LDG.E R6, desc[UR56][R2.64] ;  /* 0x0000003802067981 */ /* 0x024362000c1e1900 */
[----:B------:R-:W-:Y:S01]  /*29920*/  MOV R0, 0x1 ;  /* 0x0000000100007802 */ /* 0x000fe20000000f00 */
[----:B------:R-:W-:Y:S06]  /*29930*/  BRA `(.L_x_977) ;  /* 0x0000000000087947 */ /* 0x000fec0003800000 */
.L_x_978:
[----:B--2--5:R-:W3:Y:S01]  /*29940*/  LDC R6, c[0x0][0x580] ;  /* 0x00016000ff067b82 */ /* 0x024ee20000000800 */
[----:B------:R-:W-:-:S07]  /*29950*/  MOV R0, 0x1 ;  /* 0x0000000100007802 */ /* 0x000fce0000000f00 */
.L_x_977:
[----:B------:R-:W-:Y:S05]  /*29960*/  @!P0 BRA `(.L_x_979) ;  /* 0x00000000001c8947 */ /* 0x000fea0003800000 */
[----:B------:R-:W-:-:S13]  /*29970*/  LOP3.LUT P2, RZ, R0, 0xff, RZ, 0xc0, !PT ;  /* 0x000000ff00ff7812 */ /* 0x000fda000784c0ff */
[----:B-1----:R-:W1:Y:S02]  /*29980*/  @!P2 LDC.64 R2, c[0x0][0x588] ;  /* 0x00016200ff02ab82 */ /* 0x002e640000000a00 */
[----:B-1----:R-:W-:-:S04]  /*29990*/  @!P2 ISETP.NE.U32.AND P0, PT, R2, RZ, PT ;  /* 0x000000ff0200a20c */ /* 0x002fc80003f05070 */
[----:B------:R-:W-:Y:S02]  /*299a0*/  @!P2 ISETP.NE.AND.EX P1, PT, R3, RZ, PT, P0 ;  /* 0x000000ff0300a20c */ /* 0x000fe40003f25300 */
[----:B--23-5:R-:W-:Y:S02]  /*299b0*/  @P2 FSETP.EQ.AND P0, PT, R6, RZ, PT ;  /* 0x000000ff0600220b */ /* 0x02cfe40003f02000 */
[----:B------:R-:W-:Y:S01]  /*299c0*/  @!P2 PLOP3.LUT P0, PT, P1, PT, PT, 0x8, 0x0 ;  /* 0x000000000000a81c */ /* 0x000fe20000f0e170 */
[----:B------:R-:W-:-:S12]  /*299d0*/  BRA `(.L_x_980) ;  /* 0x0000000000047947 */ /* 0x000fd80003800000 */
.L_x_979:
[----:B--23-5:R-:W-:-:S13]  /*299e0*/  FSETP.EQ.AND P0, PT, R6, RZ, PT ;  /* 0x000000ff0600720b */ /* 0x02cfda0003f02000 */
.L_x_980:
[----:B------:R-:W-:Y:S01]  /*299f0*/  UISETP.NE.AND UP0, UPT, UR21, 0x3, UPT ;  /* 0x000000031500788c */ /* 0x000fe2000bf05270 */
[----:B------:R-:W-:-:S04]  /*29a00*/  ELECT P1, URZ, PT ;  /* 0x00000000003f782f */ /* 0x000fc80003820000 */
[----:B------:R-:W-:Y:S02]  /*29a10*/  PLOP3.LUT P0, PT, P1, P0, PT, 0x20, 0x0 ;  /* 0x000000000000781c */ /* 0x000fe40000f00470 */
[----:B------:R-:W-:-:S13]  /*29a20*/  PLOP3.LUT P1, PT, PT, PT, UP0, 0x80, 0x0 ;  /* 0x000000000000781c */ /* 0x000fda0003f2f008 */
[----:B------:R-:W-:Y:S05]  /*29a30*/  @!P1 BRA `(.L_x_981) ;  /* 0x0000000000049947 */ /* 0x000fea0003800000 */
[----:B------:R-:W-:Y:S01]  /*29a40*/  BPT.TRAP 0x1 ;  /* 0x000000040000795c */ /* 0x000fe20000300000 */
.L_x_981:
[----:B------:R-:W2:Y:S01]  /*29a50*/  S2UR UR45, SR_CgaCtaId ;  /* 0x00000000002d79c3 */ /* 0x000ea20000008800 */
[----:B------:R-:W-:Y:S01]  /*29a60*/  UMOV UR4, 0x400 ;  /* 0x0000040000047882 */ /* 0x000fe20000000000 */
[----:B-1----:R-:W-:-:S04]  /*29a70*/  MOV R2, 0x1 ;  /* 0x0000000100027802 */ /* 0x002fc80000000f00 */
[----:B------:R-:W-:Y:S01]  /*29a80*/  SHF.L.U32 R2, R2, 0x1f, RZ ;  /* 0x0000001f02027819 */ /* 0x000fe200000006ff */
[----:B--2---:R-:W-:-:S09]  /*29a90*/  ULEA UR4, UR45, UR4, 0x18 ;  /* 0x000000042d047291 */ /* 0x004fd2000f8ec03f */
[----:B------:R-:W1:Y:S02]  /*29aa0*/  SYNCS.PHASECHK.TRANS64.TRYWAIT P2, [UR4+0x50], R2 ;  /* 0x00005002ff0075a7 */ /* 0x000e640008040144 */
[----:B-1----:R-:W-:Y:S05]  /*29ab0*/  @!P2 BRA `(.L_x_982) ;  /* 0x000000340048a947 */ /* 0x002fea0003800000 */
.L_x_1123:
[----:B------:R-:W-:Y:S04]  /*29ac0*/  BSSY B0, `(.L_x_983) ;  /* 0x000000e000007945 */ /* 0x000fe80003800000 */
[----:B------:R-:W-:Y:S05]  /*29ad0*/  @!P0 BRA `(.L_x_984) ;  /* 0x0000000000308947 */ /* 0x000fea0003800000 */
[----:B------:R-:W-:Y:S01]  /*29ae0*/  R2UR UR52, R10 ;  /* 0x000000000a3472ca */ /* 0x000fe200000e0000 */
[----:B------:R-:W-:Y:S02]  /*29af0*/  UIADD3 UR8, UP0, UR6, 0x3f0, URZ ;  /* 0x000003f006087890 */ /* 0x000fe4000ff1e03f */
[----:B------:R-:W-:Y:S02]  /*29b00*/  UIADD3 UR48, UR4, 0x200, URZ ;  /* 0x0000020004307890 */ /* 0x000fe4000fffe03f */
[----:B------:R-:W-:Y:S02]  /*29b10*/  UIADD3 UR49, UR4, 0x30, URZ ;  /* 0x0000003004317890 */ /* 0x000fe4000fffe03f */
[----:B------:R-:W-:Y:S01]  /*29b20*/  UIADD3.X UR9, URZ, UR7, URZ, UP0, !UPT ;  /* 0x000000073f097290 */ /* 0x000fe200087fe43f */
[----:B------:R-:W-:Y:S01]  /*29b30*/  UMOV UR10, 0x0 ;  /* 0x00000000000a7882 */ /* 0x000fe20000000000 */
[----:B------:R-:W-:-:S07]  /*29b40*/  UMOV UR11, 0x10000000 ;  /* 0x10000000000b7882 */ /* 0x000fce0000000000 */
[----:B------:R2:W-:Y:S02]  /*29b50*/  UTMALDG.3D [UR48], [UR8], desc[UR10] ;  /* 0x00000a30080075b4 */ /* 0x0005e40008011000 */
[----:B--2---:R-:W-:Y:S05]  /*29b60*/  @!P1 BRA `(.L_x_985) ;  /* 0x0000000000049947 */ /* 0x004fea0003800000 */
[----:B------:R-:W-:Y:S01]  /*29b70*/  BPT.TRAP 0x1 ;  /* 0x000000040000795c */ /* 0x000fe20000300000 */
.L_x_985:
[----:B-1----:R-:W1:Y:S02]  /*29b80*/  LDC R3, c[0x0][0x800] ;  /* 0x00020000ff037b82 */ /* 0x002e640000000800 */
[----:B-1----:R2:W-:Y:S02]  /*29b90*/  SYNCS.ARRIVE.TRANS64.RED.A0TR RZ, [UR4+0x30], R3 ;  /* 0x00003003ffff79a7 */ /* 0x0025e40008300404 */
.L_x_984:
[----:B------:R-:W-:Y:S05]  /*29ba0*/  BSYNC B0 ;  /* 0x0000000000007941 */ /* 0x000fea0003800000 */
.L_x_983:
[----:B------:R-:W-:Y:S05]  /*29bb0*/  @!P1 BRA `(.L_x_986) ;  /* 0x0000000000049947 */ /* 0x000fea0003800000 */
[----:B------:R-:W-:Y:S01]  /*29bc0*/  BPT.TRAP 0x1 ;  /* 0x000000040000795c */ /* 0x000fe20000300000 */
.L_x_986:
[----:B------:R-:W-:-:S04]  /*29bd0*/  UIADD3 UR41, UR4, 0x30, URZ ;  /* 0x0000003004297890 */ /* 0x000fc8000fffe03f */
[----:B------:R-:W-:-:S09]  /*29be0*/  UPRMT UR14, UR45, 0x654, UR41 ;  /* 0x000006542d0e7896 */ /* 0x000fd20008000029 */
[----:B------:R-:W-:Y:S01]  /*29bf0*/  SYNCS.ARRIVE.TRANS64.RED.A1T0 RZ, [UR14], RZ ;  /* 0x000000ffffff79a7 */ /* 0x000fe2000810040e */
[----:B------:R-:W-:Y:S05]  /*29c00*/  @!P1 BRA `(.L_x_987) ;  /* 0x0000000000049947 */ /* 0x000fea0003800000 */
[----:B------:R-:W-:Y:S01]  /*29c10*/  BPT.TRAP 0x1 ;  /* 0x000000040000795c */ /* 0x000fe20000300000 */
.L_x_987:
[----:B------:R-:W3:Y:S02]  /*29c20*/  SYNCS.PHASECHK.TRANS64.TRYWAIT P2, [UR4+0x58], R2 ;  /* 0x00005802ff0075a7 */ /* 0x000ee40008040144 */
[----:B---3--:R-:W-:Y:S05]  /*29c30*/  @!P2 BRA `(.L_x_988) ;  /* 0x000000340000a947 */ /* 0x008fea0003800000 */
.L_x_1124:
[----:B------:R-:W-:Y:S04]  /*29c40*/  BSSY B0, `(.L_x_989) ;  /* 0x0000010000007945 */ /* 0x000fe80003800000 */
[----:B------:R-:W-:Y:S05]  /*29c50*/  @!P0 BRA `(.L_x_990) ;  /* 0x0000000000388947 */ /* 0x000fea0003800000 */
[----:B------:R-:W-:Y:S01]  /*29c60*/  UIADD3 UR16, UP0, UR6, 0x3f0, URZ ;  /* 0x000003f006107890 */ /* 0x000fe2000ff1e03f */
[----:B------:R-:W-:Y:S01]  /*29c70*/  R2UR UR12, R10 ;  /* 0x000000000a0c72ca */ /* 0x000fe200000e0000 */
[----:B------:R-:W-:Y:S02]  /*29c80*/  UIADD3 UR11, UR51, 0x80, URZ ;  /* 0x00000080330b7890 */ /* 0x000fe4000fffe03f */
[----:B------:R-:W-:Y:S02]  /*29c90*/  UIADD3 UR8, UR4, 0x2200, URZ ;  /* 0x0000220004087890 */ /* 0x000fe4000fffe03f */
[----:B------:R-:W-:Y:S02]  /*29ca0*/  UIADD3 UR9, UR4, 0x38, URZ ;  /* 0x0000003804097890 */ /* 0x000fe4000fffe03f */
[----:B------:R-:W-:Y:S01]  /*29cb0*/  UIADD3.X UR17, URZ, UR7, URZ, UP0, !UPT ;  /* 0x000000073f117290 */ /* 0x000fe200087fe43f */
[----:B------:R-:W-:Y:S01]  /*29cc0*/  UMOV UR18, 0x0 ;  /* 0x0000000000127882 */ /* 0x000fe20000000000 */
[----:B------:R-:W-:Y:S01]  /*29cd0*/  UMOV UR19, 0x10000000 ;  /* 0x1000000000137882 */ /* 0x000fe20000000000 */
[----:B------:R-:W-:-:S06]  /*29ce0*/  UMOV UR10, UR50 ;  /* 0x00000032000a7c82 */ /* 0x000fcc0008000000 */
[----:B------:R3:W-:Y:S02]  /*29cf0*/  UTMALDG.3D [UR8], [UR16], desc[UR18] ;  /* 0x00001208100075b4 */ /* 0x0007e40008011000 */
[----:B---3--:R-:W-:Y:S05]  /*29d00*/  @!P1 BRA `(.L_x_991) ;  /* 0x0000000000049947 */ /* 0x008fea0003800000 */
[----:B------:R-:W-:Y:S01]  /*29d10*/  BPT.TRAP 0x1 ;  /* 0x000000040000795c */ /* 0x000fe20000300000 */
.L_x_991:
[----:B-12---:R-:W1:Y:S02]  /*29d20*/  LDC R3, c[0x0][0x800] ;  /* 0x00020000ff037b82 */ /* 0x006e640000000800 */
[----:B-1----:R3:W-:Y:S02]  /*29d30*/  SYNCS.ARRIVE.TRANS64.RED.A0TR RZ, [UR4+0x38], R3 ;  /* 0x00003803ffff79a7 */ /* 0x0027e40008300404 */
.L_x_990:
[----:B------:R-:W-:Y:S05]  /*29d40*/  BSYNC B0 ;  /* 0x0000000000007941 */ /* 0x000fea0003800000 */
.L_x_989:
[----:B------:R-:W-:Y:S05]  /*29d50*/  @!P1 BRA `(.L_x_992) ;  /* 0x0000000000049947 */ /* 0x000fea0003800000 */
[----:B------:R-:W-:Y:S01]  /*29d60*/  BPT.TRAP 0x1 ;  /* 0x000000040000795c */ /* 0x000fe20000300000 */
.L_x_992:
[----:B------:R-:W-:Y:S02]  /*29d70*/  UIADD3 UR33, UR4, 0x38, URZ ;  /* 0x0000003804217890 */ /* 0x000fe4000fffe03f */
[----:B------:R-:W-:Y:S02]  /*29d80*/  UIADD3 UR10, UR50, 0x20, URZ ;  /* 0x00000020320a7890 */ /* 0x000fe4000fffe03f */
[----:B------:R-:W-:-:S09]  /*29d90*/  UPRMT UR13, UR45, 0x654, UR33 ;  /* 0x000006542d0d7896 */ /* 0x000fd20008000021 */
[----:B------:R-:W-:Y:S01]  /*29da0*/  SYNCS.ARRIVE.TRANS64.RED.A1T0 RZ, [UR13], RZ ;  /* 0x000000ffffff79a7 */ /* 0x000fe2000810040d */
[----:B------:R-:W-:Y:S05]  /*29db0*/  @!P1 BRA `(.L_x_993) ;  /* 0x0000000000049947 */ /* 0x000fea0003800000 */
[----:B------:R-:W-:Y:S01]  /*29dc0*/  BPT.TRAP 0x1 ;  /* 0x000000040000795c */ /* 0x000fe20000300000 */
.L_x_993:
[----:B------:R-:W4:Y:S02]  /*29dd0*/  SYNCS.PHASECHK.TRANS64.TRYWAIT P2, [UR4+0x60], R2 ;  /* 0x00006002ff0075a7 */ /* 0x000f240008040144 */
[----:B----4-:R-:W-:Y:S05]  /*29de0*/  @!P2 BRA `(.L_x_994) ;  /* 0x0000003000aca947 */ /* 0x010fea0003800000 */
.L_x_1125:
        /* <DEDUP_REMOVED lines=8> */
[----:B------:R-:W-:Y:S01]  /*29e70*/  UMOV UR19, 0x10000000 ;  /* 0x1000000000137882 */ /* 0x000fe20000000000 */
[----:B------:R-:W-:-:S06]  /*29e80*/  UMOV UR11, UR51 ;  /* 0x00000033000b7c82 */ /* 0x000fcc0008000000 */
[----:B------:R4:W-:Y:S02]  /*29e90*/  UTMALDG.3D [UR8], [UR16], desc[UR18] ;  /* 0x00001208100075b4 */ /* 0x0009e40008011000 */
[----:B----4-:R-:W-:Y:S05]  /*29ea0*/  @!P1 BRA `(.L_x_997) ;  /* 0x0000000000049947 */ /* 0x010fea0003800000 */
[----:B------:R-:W-:Y:S01]  /*29eb0*/  BPT.TRAP 0x1 ;  /* 0x000000040000795c */ /* 0x000fe20000300000 */
.L_x_997:
[----:B-123--:R-:W1:Y:S02]  /*29ec0*/  LDC R3, c[0x0][0x800] ;  /* 0x00020000ff037b82 */ /* 0x00ee640000000800 */
[----:B-1----:R4:W-:Y:S02]  /*29ed0*/  SYNCS.ARRIVE.TRANS64.RED.A0TR RZ, [UR4+0x40], R3 ;  /* 0x00004003ffff79a7 */ /* 0x0029e40008300404 */
.L_x_996:
[----:B------:R-:W-:Y:S05]  /*29ee0*/  BSYNC B0 ;  /* 0x0000000000007941 */ /* 0x000fea0003800000 */
.L_x_995:
[----:B------:R-:W-:Y:S05]  /*29ef0*/  @!P1 BRA `(.L_x_998) ;  /* 0x0000000000049947 */ /* 0x000fea0003800000 */
[----:B------:R-:W-:Y:S01]  /*29f00*/  BPT.TRAP 0x1 ;  /* 0x000000040000795c */ /* 0x000fe20000300000 */
.L_x_998:
[----:B------:R-:W-:-:S04]  /*29f10*/  UIADD3 UR25, UR4, 0x40, URZ ;  /* 0x0000004004197890 */ /* 0x000fc8000fffe03f */
[----:B------:R-:W-:-:S09]  /*29f20*/  UPRMT UR15, UR45, 0x654, UR25 ;  /* 0x000006542d0f7896 */ /* 0x000fd20008000019 */
[----:B------:R-:W-:Y:S01]  /*29f30*/  SYNCS.ARRIVE.TRANS64.RED.A1T0 RZ, [UR15], RZ ;  /* 0x000000ffffff79a7 */ /* 0x000fe2000810040f */
[----:B------:R-:W-:Y:S05]  /*29f40*/  @!P1 BRA `(.L_x_999) ;  /* 0x0000000000049947 */ /* 0x000fea0003800000 */
[----:B------:R-:W-:Y:S01]  /*29f50*/  BPT.TRAP 0x1 ;  /* 0x000000040000795c */ /* 0x000fe20000300000 */
.L_x_999:
[----:B------:R-:W5:Y:S02]  /*29f60*/  SYNCS.PHASECHK.TRANS64.TRYWAIT P2, [UR4+0x68], R2 ;  /* 0x00006802ff0075a7 */ /* 0x000f640008040144 */
[----:B-----5:R-:W-:Y:S05]  /*29f70*/  @!P2 BRA `(.L_x_1000) ;  /* 0x000000300060a947 */ /* 0x020fea0003800000 */
.L_x_1126:
        /* <DEDUP_REMOVED lines=9> */
[----:B------:R-:W-:-:S07]  /*2a010*/  UMOV UR19, 0x10000000 ;  /* 0x1000000000137882 */ /* 0x000fce0000000000 */
[----:B------:R1:W-:Y:S02]  /*2a020*/  UTMALDG.3D [UR8], [UR16], desc[UR18] ;  /* 0x00001208100075b4 */ /* 0x0003e40008011000 */
[----:B-1----:R-:W-:Y:S05]  /*2a030*/  @!P1 BRA `(.L_x_1003) ;  /* 0x0000000000049947 */ /* 0x002fea0003800000 */
[----:B------:R-:W-:Y:S01]  /*2a040*/  BPT.TRAP 0x1 ;  /* 0x000000040000795c */ /* 0x000fe20000300000 */
.L_x_1003:
[----:B--234-:R-:W1:Y:S02]  /*2a050*/  LDC R3, c[0x0][0x800] ;  /* 0x00020000ff037b82 */ /* 0x01ce640000000800 */
[----:B-1----:R1:W-:Y:S02]  /*2a060*/  SYNCS.ARRIVE.TRANS64.RED.A0TR RZ, [UR4+0x48], R3 ;  /* 0x00004803ffff79a7 */ /* 0x0023e40008300404 */
.L_x_1002:
[----:B------:R-:W-:Y:S05]  /*2a070*/  BSYNC B0 ;  /* 0x0000000000007941 */ /* 0x000fea0003800000 */
.L_x_1001:
[----:B------:R-:W-:Y:S05]  /*2a080*/  @!P1 BRA `(.L_x_1004) ;  /* 0x0000000000049947 */ /* 0x000fea0003800000 */
[----:B------:R-:W-:Y:S01]  /*2a090*/  BPT.TRAP 0x1 ;  /* 0x000000040000795c */ /* 0x000fe20000300000 */
.L_x_1004:
[----:B------:R-:W-:Y:S02]  /*2a0a0*/  UIADD3 UR17, UR4, 0x48, URZ ;  /* 0x0000004804117890 */ /* 0x000fe4000fffe03f */
[----:B------:R-:W-:Y:S02]  /*2a0b0*/  UIADD3 UR42, UR50, 0x40, URZ ;  /* 0x00000040322a7890 */ /* 0x000fe4000fffe03f */
[----:B------:R-:W-:-:S09]  /*2a0c0*/  UPRMT UR5, UR45, 0x654, UR17 ;  /* 0x000006542d057896 */ /* 0x000fd20008000011 */
[----:B------:R-:W-:Y:S01]  /*2a0d0*/  SYNCS.ARRIVE.TRANS64.RED.A1T0 RZ, [UR5], RZ ;  /* 0x000000ffffff79a7 */ /* 0x000fe20008100405 */
[----:B------:R-:W-:Y:S05]  /*2a0e0*/  @!P1 BRA `(.L_x_1005) ;  /* 0x0000000000049947 */ /* 0x000fea0003800000 */
[----:B------:R-:W-:Y:S01]  /*2a0f0*/  BPT.TRAP 0x1 ;  /* 0x000000040000795c */ /* 0x000fe20000300000 */
.L_x_1005:
[----:B-1234-:R-:W-:-:S04]  /*2a100*/  SHF.L.U32 R3, RZ, 0x1f, RZ ;  /* 0x0000001fff037819 */ /* 0x01efc800000006ff */
[----:B------:R-:W1:Y:S02]  /*2a110*/  SYNCS.PHASECHK.TRANS64.TRYWAIT P2, [UR4+0x50], R3 ;  /* 0x00005003ff0075a7 */ /* 0x000e640008040144 */
[----:B-1----:R-:W-:Y:S05]  /*2a120*/  @!P2 BRA `(.L_x_1006) ;  /* 0x00000030000ca947 */ /* 0x002fea0003800000 */
.L_x_1127:
[----:B------:R-:W-:Y:S04]  /*2a130*/  BSSY B0, `(.L_x_1007) ;  /* 0x000000e000007945 */ /* 0x000fe80003800000 */
[----:B------:R-:W-:Y:S05]  /*2a140*/  @!P0 BRA `(.L_x_1008) ;  /* 0x0000000000308947 */ /* 0x000fea0003800000 */
[----:B------:R-:W-:Y:S01]  /*2a150*/  R2UR UR44, R10 ;  /* 0x000000000a2c72ca */ /* 0x000fe200000e0000 */
[----:B------:R-:W-:Y:S02]  /*2a160*/  UIADD3 UR8, UP0, UR6, 0x3f0, URZ ;  /* 0x000003f006087890 */ /* 0x000fe4000ff1e03f */
[----:B------:R-:W-:Y:S02]  /*2a170*/  UIADD3 UR40, UR4, 0x200, URZ ;  /* 0x0000020004287890 */ /* 0x000fe4000fffe03f */
[----:B------:R-:W-:Y:S01]  /*2a180*/  UIADD3.X UR9, URZ, UR7, URZ, UP0, !UPT ;  /* 0x000000073f097290 */ /* 0x000fe200087fe43f */
[----:B------:R-:W-:Y:S01]  /*2a190*/  UMOV UR10, 0x0 ;  /* 0x00000000000a7882 */ /* 0x000fe20000000000 */
[----:B------:R-:W-:Y:S01]  /*2a1a0*/  UMOV UR11, 0x10000000 ;  /* 0x10000000000b7882 */ /* 0x000fe20000000000 */
[----:B------:R-:W-:-:S06]  /*2a1b0*/  UMOV UR43, UR51 ;  /* 0x00000033002b7c82 */ /* 0x000fcc0008000000 */
[----:B------:R2:W-:Y:S02]  /*2a1c0*/  UTMALDG.3D [UR40], [UR8], desc[UR10] ;  /* 0x00000a28080075b4 */ /* 0x0005e40008011000 */
[----:B--2---:R-:W-:Y:S05]  /*2a1d0*/  @!P1 BRA `(.L_x_1009) ;  /* 0x0000000000049947 */ /* 0x004fea0003800000 */
[----:B------:R-:W-:Y:S01]  /*2a1e0*/  BPT.TRAP 0x1 ;  /* 0x000000040000795c */ /* 0x000fe20000300000 */
.L_x_1009:
[----:B-1----:R-:W1:Y:S02]  /*2a1f0*/  LDC R4, c[0x0][0x800] ;  /* 0x00020000ff047b82 */ /* 0x002e640000000800 */
[----:B-1----:R2:W-:Y:S02]  /*2a200*/  SYNCS.ARRIVE.TRANS64.RED.A0TR RZ, [UR4+0x30], R4 ;  /* 0x00003004ffff79a7 */ /* 0x0025e40008300404 */
.L_x_1008:
[----:B------:R-:W-:Y:S05]  /*2a210*/  BSYNC B0 ;  /* 0x0000000000007941 */ /* 0x000fea0003800000 */
.L_x_1007:
[----:B------:R-:W-:Y:S05]  /*2a220*/  @!P1 BRA `(.L_x_1010) ;  /* 0x0000000000049947 */ /* 0x000fea0003800000 */
[----:B------:R-:W-:Y:S01]  /*2a230*/  BPT.TRAP 0x1 ;  /* 0x000000040000795c */ /* 0x000fe20000300000 */
.L_x_1010:
[----:B------:R-:W-:Y:S01]  /*2a240*/  SYNCS.ARRIVE.TRANS64.RED.A1T0 RZ, [UR14], RZ ;  /* 0x000000ffffff79a7 */ /* 0x000fe2000810040e */
[----:B------:R-:W-:Y:S05]  /*2a250*/  @!P1 BRA `(.L_x_1011) ;  /* 0x0000000000049947 */ /* 0x000fea0003800000 */
[----:B------:R-:W-:Y:S01]  /*2a260*/  BPT.TRAP 0x1 ;  /* 0x000000040000795c */ /* 0x000fe20000300000 */
.L_x_1011:
[----:B------:R-:W3:Y:S02]  /*2a270*/  SYNCS.PHASECHK.TRANS64.TRYWAIT P2, [UR4+0x58], R3 ;  /* 0x00005803ff0075a7 */ /* 0x000ee40008040144 */
[----:B---3--:R-:W-:Y:S05]  /*2a280*/  @!P2 BRA `(.L_x_1012) ;  /* 0x0000002c00cca947 */ /* 0x008fea0003800000 */
.L_x_1128:
        /* <DEDUP_REMOVED lines=13> */
.L_x_1015:
[----:B-12---:R-:W1:Y:S02]  /*2a360*/  LDC R4, c[0x0][0x800] ;  /* 0x00020000ff047b82 */ /* 0x006e640000000800 */
[----:B-1----:R3:W-:Y:S02]  /*2a370*/  SYNCS.ARRIVE.TRANS64.RED.A0TR RZ, [UR4+0x38], R4 ;  /* 0x00003804ffff79a7 */ /* 0x0027e40008300404 */
.L_x_1014:
[----:B------:R-:W-:Y:S05]  /*2a380*/  BSYNC B0 ;  /* 0x0000000000007941 */ /* 0x000fea0003800000 */
.L_x_1013:
[----:B------:R-:W-:Y:S05]  /*2a390*/  @!P1 BRA `(.L_x_1016) ;  /* 0x0000000000049947 */ /* 0x000fea0003800000 */
[----:B------:R-:W-:Y:S01]  /*2a3a0*/  BPT.TRAP 0x1 ;  /* 0x000000040000795c */ /* 0x000fe20000300000 */
.L_x_1016:
[----:B------:R-:W-:Y:S01]  /*2a3b0*/  SYNCS.ARRIVE.TRANS64.RED.A1T0 RZ, [UR13], RZ ;  /* 0x000000ffffff79a7 */ /* 0x000fe2000810040d */
[----:B------:R-:W-:Y:S01]  /*2a3c0*/  UIADD3 UR26, UR50, 0x60, URZ ;  /* 0x00000060321a7890 */ /* 0x000fe2000fffe03f */
[----:B------:R-:W-:Y:S11]  /*2a3d0*/  @!P1 BRA `(.L_x_1017) ;  /* 0x0000000000049947 */ /* 0x000ff60003800000 */
[----:B------:R-:W-:Y:S01]  /*2a3e0*/  BPT.TRAP 0x1 ;  /* 0x000000040000795c */ /* 0x000fe20000300000 */
.L_x_1017:
[----:B------:R-:W4:Y:S02]  /*2a3f0*/  SYNCS.PHASECHK.TRANS64.TRYWAIT P2, [UR4+0x60], R3 ;  /* 0x00006003ff0075a7 */ /* 0x000f240008040144 */
[----:B----4-:R-:W-:Y:S05]  /*2a400*/  @!P2 BRA `(.L_x_1018) ;  /* 0x0000002c0084a947 */ /* 0x010fea0003800000 */
.L_x_1129:
        /* <DEDUP_REMOVED lines=12> */
.L_x_1021:
[----:B-123--:R-:W1:Y:S02]  /*2a4d0*/  LDC R4, c[0x0][0x800] ;  /* 0x00020000ff047b82 */ /* 0x00ee640000000800 */
[----:B-1----:R4:W-:Y:S02]  /*2a4e0*/  SYNCS.ARRIVE.TRANS64.RED.A0TR RZ, [UR4+0x40], R4 ;  /* 0x00004004ffff79a7 */ /* 0x0029e40008300404 */
.L_x_1020:
[----:B------:R-:W-:Y:S05]  /*2a4f0*/  BSYNC B0 ;  /* 0x0000000000007941 */ /* 0x000fea0003800000 */
.L_x_1019:
[----:B------:R-:W-:Y:S05]  /*2a500*/  @!P1 BRA `(.L_x_1022) ;  /* 0x0000000000049947 */ /* 0x000fea0003800000 */
[----:B------:R-:W-:Y:S01]  /*2a510*/  BPT.TRAP 0x1 ;  /* 0x000000040000795c */ /* 0x000fe20000300000 */
.L_x_1022:
[----:B------:R-:W-:Y:S01]  /*2a520*/  SYNCS.ARRIVE.TRANS64.RED.A1T0 RZ, [UR15], RZ ;  /* 0x000000ffffff79a7 */ /* 0x000fe2000810040f */
[----:B------:R-:W-:Y:S05]  /*2a530*/  @!P1 BRA `(.L_x_1023) ;  /* 0x0000000000049947 */ /* 0x000fea0003800000 */
[----:B------:R-:W-:Y:S01]  /*2a540*/  BPT.TRAP 0x1 ;  /* 0x000000040000795c */ /* 0x000fe20000300000 */
.L_x_1023:
[----:B------:R-:W5:Y:S02]  /*2a550*/  SYNCS.PHASECHK.TRANS64.TRYWAIT P2, [UR4+0x68], R3 ;  /* 0x00006803ff0075a7 */ /* 0x000f640008040144 */
[----:B-----5:R-:W-:Y:S05]  /*2a560*/  @!P2 BRA `(.L_x_1024) ;  /* 0x0000002c0044a947 */ /* 0x020fea0003800000 */
.L_x_1130:
        /* <DEDUP_REMOVED lines=11> */
[----:B-1----:R-:W-:Y:S05]  /*2a620*/  @!P1 BRA `(.L_x_1027) ;  /* 0x0000000000049947 */ /* 0x002fea0003800000 */
[----:B------:R-:W-:Y:S01]  /*2a630*/  BPT.TRAP 0x1 ;  /* 0x000000040000795c */ /* 0x000fe20000300000 */
.L_x_1027:
[----:B--234-:R-:W1:Y:S02]  /*2a640*/  LDC R4, c[0x0][0x800] ;  /* 0x00020000ff047b82 */ /* 0x01ce640000000800 */
[----:B-1----:R1:W-:Y:S02]  /*2a650*/  SYNCS.ARRIVE.TRANS64.RED.A0TR RZ, [UR4+0x48], R4 ;  /* 0x00004804ffff79a7 */ /* 0x0023e40008300404 */
.L_x_1026:
[----:B------:R-:W-:Y:S05]  /*2a660*/  BSYNC B0 ;  /* 0x0000000000007941 */ /* 0x000fea0003800000 */
.L_x_1025:
[----:B------:R-:W-:Y:S05]  /*2a670*/  @!P1 BRA `(.L_x_1028) ;  /* 0x0000000000049947 */ /* 0x000fea0003800000 */
[----:B------:R-:W-:Y:S01]  /*2a680*/  BPT.TRAP 0x1 ;  /* 0x000000040000795c */ /* 0x000fe20000300000 */
.L_x_1028:
[----:B------:R-:W-:Y:S01]  /*2a690*/  SYNCS.ARRIVE.TRANS64.RED.A1T0 RZ, [UR5], RZ ;  /* 0x000000ffffff79a7 */ /* 0x000fe20008100405 */
[----:B------:R-:W-:Y:S01]  /*2a6a0*/  UIADD3 UR10, UR50, 0x80, URZ ;  /* 0x00000080320a7890 */ /* 0x000fe2000fffe03f */
[----:B------:R-:W-:Y:S11]  /*2a6b0*/  @!P1 BRA `(.L_x_1029) ;  /* 0x0000000000049947 */ /* 0x000ff60003800000 */
[----:B------:R-:W-:Y:S01]  /*2a6c0*/  BPT.TRAP 0x1 ;  /* 0x000000040000795c */ /* 0x000fe20000300000 */
.L_x_1029:
[----:B------:R-:W5:Y:S02]  /*2a6d0*/  SYNCS.PHASECHK.TRANS64.TRYWAIT P2, [UR4+0x50], R2 ;  /* 0x00005002ff0075a7 */ /* 0x000f640008040144 */
[----:B-----5:R-:W-:Y:S05]  /*2a6e0*/  @!P2 BRA `(.L_x_1030) ;  /* 0x0000002800fca947 */ /* 0x020fea0003800000 */
.L_x_1131:
        /* <DEDUP_REMOVED lines=8> */
[----:B------:R-:W-:Y:S01]  /*2a770*/  UMOV UR9, UR41 ;  /* 0x0000002900097c82 */ /* 0x000fe20008000000 */
[----:B------:R-:W-:-:S05]  /*2a780*/  UMOV UR11, UR51 ;  /* 0x00000033000b7c82 */ /* 0x000fca0008000000 */
[----:B------:R1:W-:Y:S02]  /*2a790*/  UTMALDG.3D [UR8], [UR18], desc[UR26] ;  /* 0x00001a08120075b4 */ /* 0x0003e40008011000 */
[----:B-1----:R-:W-:Y:S05]  /*2a7a0*/  @!P1 BRA `(.L_x_1033) ;  /* 0x0000000000049947 */ /* 0x002fea0003800000 */
[----:B------:R-:W-:Y:S01]  /*2a7b0*/  BPT.TRAP 0x1 ;  /* 0x000000040000795c */ /* 0x000fe20000300000 */
.L_x_1033:
[----:B--234-:R-:W1:Y:S02]  /*2a7c0*/  LDC R4, c[0x0][0x800] ;  /* 0x00020000ff047b82 */ /* 0x01ce640000000800 */
[----:B-1----:R1:W-:Y:S02]  /*2a7d0*/  SYNCS.ARRIVE.TRANS64.RED.A0TR RZ, [UR4+0x30], R4 ;  /* 0x00003004ffff79a7 */ /* 0x0023e40008300404 */
.L_x_1032:
[----:B------:R-:W-:Y:S05]  /*2a7e0*/  BSYNC B0 ;  /* 0x0000000000007941 */ /* 0x000fea0003800000 */
.L_x_1031:
[----:B------:R-:W-:Y:S05]  /*2a7f0*/  @!P1 BRA `(.L_x_1034) ;  /* 0x0000000000049947 */ /* 0x000fea0003800000 */
[----:B------:R-:W-:Y:S01]  /*2a800*/  BPT.TRAP 0x1 ;  /* 0x000000040000795c */ /* 0x000fe20000300000 */
.L_x_1034:
[----:B------:R-:W-:Y:S01]  /*2a810*/  SYNCS.ARRIVE.TRANS64.RED.A1T0 RZ, [UR14], RZ ;  /* 0x000000ffffff79a7 */ /* 0x000fe2000810040e */
[----:B------:R-:W-:Y:S05]  /*2a820*/  @!P1 BRA `(.L_x_1035) ;  /* 0x0000000000049947 */ /* 0x000fea0003800000 */
[----:B------:R-:W-:Y:S01]  /*2a830*/  BPT.TRAP 0x1 ;  /* 0x000000040000795c */ /* 0x000fe20000300000 */
.L_x_1035:
[----:B------:R-:W5:Y:S02]  /*2a840*/  SYNCS.PHASECHK.TRANS64.TRYWAIT P2, [UR4+0x58], R2 ;  /* 0x00005802ff0075a7 */ /* 0x000f640008040144 */
[----:B-----5:R-:W-:Y:S05]  /*2a850*/  @!P2 BRA `(.L_x_1036) ;  /* 0x0000002800b8a947 */ /* 0x020fea0003800000 */
.L_x_1132:
        /* <DEDUP_REMOVED lines=13> */
.L_x_1039:
[----:B--234-:R-:W1:Y:S02]  /*2a930*/  LDC R4, c[0x0][0x800] ;  /* 0x00020000ff047b82 */ /* 0x01ce640000000800 */
[----:B-1----:R1:W-:Y:S02]  /*2a940*/  SYNCS.ARRIVE.TRANS64.RED.A0TR RZ, [UR4+0x38], R4 ;  /* 0x00003804ffff79a7 */ /* 0x0023e40008300404 */
.L_x_1038:
[----:B------:R-:W-:Y:S05]  /*2a950*/  BSYNC B0 ;  /* 0x0000000000007941 */ /* 0x000fea0003800000 */
.L_x_1037:
[----:B------:R-:W-:Y:S05]  /*2a960*/  @!P1 BRA `(.L_x_1040) ;  /* 0x0000000000049947 */ /* 0x000fea0003800000 */
[----:B------:R-:W-:Y:S01]  /*2a970*/  BPT.TRAP 0x1 ;  /* 0x000000040000795c */ /* 0x000fe20000300000 */
.L_x_1040:
[----:B------:R-:W-:Y:S01]  /*2a980*/  SYNCS.ARRIVE.TRANS64.RED.A1T0 RZ, [UR13], RZ ;  /* 0x000000ffffff79a7 */ /* 0x000fe2000810040d */
[----:B------:R-:W-:Y:S01]  /*2a990*/  UIADD3 UR10, UR50, 0xa0, URZ ;  /* 0x000000a0320a7890 */ /* 0x000fe2000fffe03f */
[----:B------:R-:W-:Y:S11]  /*2a9a0*/  @!P1 BRA `(.L_x_1041) ;  /* 0x0000000000049947 */ /* 0x000ff60003800000 */
[----:B------:R-:W-:Y:S01]  /*2a9b0*/  BPT.TRAP 0x1 ;  /* 0x000000040000795c */ /* 0x000fe20000300000 */
.L_x_1041:
[----:B------:R-:W5:Y:S02]  /*2a9c0*/  SYNCS.PHASECHK.TRANS64.TRYWAIT P2, [UR4+0x60], R2 ;  /* 0x00006002ff0075a7 */ /* 0x000f640008040144 */
[----:B-----5:R-:W-:Y:S05]  /*2a9d0*/  @!P2 BRA `(.L_x_1042) ;  /* 0x000000280070a947 */ /* 0x020fea0003800000 */
.L_x_1133:
        /* <DEDUP_REMOVED lines=13> */
.L_x_1045:
[----:B--234-:R-:W1:Y:S02]  /*2aab0*/  LDC R4, c[0x0][0x800] ;  /* 0x00020000ff047b82 */ /* 0x01ce640000000800 */
[----:B-1----:R1:W-:Y:S02]  /*2aac0*/  SYNCS.ARRIVE.TRANS64.RED.A0TR RZ, [UR4+0x40], R4 ;  /* 0x00004004ffff79a7 */ /* 0x0023e40008300404 */
.L_x_1044:
[----:B------:R-:W-:Y:S05]  /*2aad0*/  BSYNC B0 ;  /* 0x0000000000007941 */ /* 0x000fea0003800000 */
.L_x_1043:
[----:B------:R-:W-:Y:S05]  /*2aae0*/  @!P1 BRA `(.L_x_1046) ;  /* 0x0000000000049947 */ /* 0x000fea0003800000 */
[----:B------:R-:W-:Y:S01]  /*2aaf0*/  BPT.TRAP 0x1 ;  /* 0x000000040000795c */ /* 0x000fe20000300000 */
.L_x_1046:
[----:B------:R-:W-:Y:S01]  /*2ab00*/  SYNCS.ARRIVE.TRANS64.RED.A1T0 RZ, [UR15], RZ ;  /* 0x000000ffffff79a7 */ /* 0x000fe2000810040f */
[----:B------:R-:W-:Y:S05]  /*2ab10*/  @!P1 BRA `(.L_x_1047) ;  /* 0x0000000000049947 */ /* 0x000fea0003800000 */
[----:B------:R-:W-:Y:S01]  /*2ab20*/  BPT.TRAP 0x1 ;  /* 0x000000040000795c */ /* 0x000fe20000300000 */
.L_x_1047:
[----:B------:R-:W5:Y:S02]  /*2ab30*/  SYNCS.PHASECHK.TRANS64.TRYWAIT P2, [UR4+0x68], R2 ;  /* 0x00006802ff0075a7 */ /* 0x000f640008040144 */
[----:B-----5:R-:W-:Y:S05]  /*2ab40*/  @!P2 BRA `(.L_x_1048) ;  /* 0x00000028002ca947 */ /* 0x020fea0003800000 */
.L_x_1134:
        /* <DEDUP_REMOVED lines=13> */
.L_x_1051:
[----:B------:R-:W1:Y:S02]  /*2ac20*/  LDC R2, c[0x0][0x800] ;  /* 0x00020000ff027b82 */ /* 0x000e640000000800 */
[----:B-1----:R1:W-:Y:S02]  /*2ac30*/  SYNCS.ARRIVE.TRANS64.RED.A0TR RZ, [UR4+0x48], R2 ;  /* 0x00004802ffff79a7 */ /* 0x0023e40008300404 */
.L_x_1050:
[----:B------:R-:W-:Y:S05]  /*2ac40*/  BSYNC B0 ;  /* 0x0000000000007941 */ /* 0x000fea0003800000 */
.L_x_1049:
[----:B------:R-:W-:Y:S05]  /*2ac50*/  @!P1 BRA `(.L_x_1052) ;  /* 0x0000000000049947 */ /* 0x000fea0003800000 */
[----:B------:R-:W-:Y:S01]  /*2ac60*/  BPT.TRAP 0x1 ;  /* 0x000000040000795c */ /* 0x000fe20000300000 */
.L_x_1052:
[----:B------:R-:W-:Y:S01]  /*2ac70*/  SYNCS.ARRIVE.TRANS64.RED.A1T0 RZ, [UR5], RZ ;  /* 0x000000ffffff79a7 */ /* 0x000fe20008100405 */
[----:B------:R-:W-:Y:S01]  /*2ac80*/  UIADD3 UR10, UR50, 0xc0, URZ ;  /* 0x000000c0320a7890 */ /* 0x000fe2000fffe03f */
[----:B------:R-:W-:Y:S11]  /*2ac90*/  @!P1 BRA `(.L_x_1053) ;  /* 0x0000000000049947 */ /* 0x000ff60003800000 */
[----:B------:R-:W-:Y:S01]  /*2aca0*/  BPT.TRAP 0x1 ;  /* 0x000000040000795c */ /* 0x000fe20000300000 */
.L_x_1053:
[----:B------:R-:W5:Y:S02]  /*2acb0*/  SYNCS.PHASECHK.TRANS64.TRYWAIT P2, [UR4+0x50], R3 ;  /* 0x00005003ff0075a7 */ /* 0x000f640008040144 */
[----:B-----5:R-:W-:Y:S05]  /*2acc0*/  @!P2 BRA `(.L_x_1054) ;  /* 0x0000002400e4a947 */ /* 0x020fea0003800000 */
.L_x_1135:
        /* <DEDUP_REMOVED lines=13> */
.L_x_1057:
[----:B------:R-:W1:Y:S02]  /*2ada0*/  LDC R2, c[0x0][0x800] ;  /* 0x00020000ff027b82 */ /* 0x000e640000000800 */
[----:B-1----:R1:W-:Y:S02]  /*2adb0*/  SYNCS.ARRIVE.TRANS64.RED.A0TR RZ, [UR4+0x30], R2 ;  /* 0x00003002ffff79a7 */ /* 0x0023e40008300404 */
.L_x_1056:
[----:B------:R-:W-:Y:S05]  /*2adc0*/  BSYNC B0 ;  /* 0x0000000000007941 */ /* 0x000fea0003800000 */
.L_x_1055:
[----:B------:R-:W-:Y:S05]  /*2add0*/  @!P1 BRA `(.L_x_1058) ;  /* 0x0000000000049947 */ /* 0x000fea0003800000 */
[----:B------:R-:W-:Y:S01]  /*2ade0*/  BPT.TRAP 0x1 ;  /* 0x000000040000795c */ /* 0x000fe20000300000 */
.L_x_1058:
[----:B------:R-:W-:Y:S01]  /*2adf0*/  SYNCS.ARRIVE.TRANS64.RED.A1T0 RZ, [UR14], RZ ;  /* 0x000000ffffff79a7 */ /* 0x000fe2000810040e */
[----:B------:R-:W-:Y:S05]  /*2ae00*/  @!P1 BRA `(.L_x_1059) ;  /* 0x0000000000049947 */ /* 0x000fea0003800000 */
[----:B------:R-:W-:Y:S01]  /*2ae10*/  BPT.TRAP 0x1 ;  /* 0x000000040000795c */ /* 0x000fe20000300000 */
.L_x_1059:
[----:B------:R-:W5:Y:S02]  /*2ae20*/  SYNCS.PHASECHK.TRANS64.TRYWAIT P2, [UR4+0x58], R3 ;  /* 0x00005803ff0075a7 */ /* 0x000f640008040144 */
[----:B-----5:R-:W-:Y:S05]  /*2ae30*/  @!P2 BRA `(.L_x_1060) ;  /* 0x0000002400a0a947 */ /* 0x020fea0003800000 */
.L_x_1136:
        /* <DEDUP_REMOVED lines=13> */
.L_x_1063:
[----:B------:R-:W1:Y:S02]  /*2af10*/  LDC R2, c[0x0][0x800] ;  /* 0x00020000ff027b82 */ /* 0x000e640000000800 */
[----:B-1----:R1:W-:Y:S02]  /*2af20*/  SYNCS.ARRIVE.TRANS64.RED.A0TR RZ, [UR4+0x38], R2 ;  /* 0x00003802ffff79a7 */ /* 0x0023e40008300404 */
.L_x_1062:
[----:B------:R-:W-:Y:S05]  /*2af30*/  BSYNC B0 ;  /* 0x0000000000007941 */ /* 0x000fea0003800000 */
.L_x_1061:
[----:B------:R-:W-:Y:S05]  /*2af40*/  @!P1 BRA `(.L_x_1064) ;  /* 0x0000000000049947 */ /* 0x000fea0003800000 */
[----:B------:R-:W-:Y:S01]  /*2af50*/  BPT.TRAP 0x1 ;  /* 0x000000040000795c */ /* 0x000fe20000300000 */
.L_x_1064:
[----:B------:R-:W-:Y:S01]  /*2af60*/  SYNCS.ARRIVE.TRANS64.RED.A1T0 RZ, [UR13], RZ ;  /* 0x000000ffffff79a7 */ /* 0x000fe2000810040d */
[----:B------:R-:W-:Y:S01]  /*2af70*/  UIADD3 UR10, UR50, 0xe0, URZ ;  /* 0x000000e0320a7890 */ /* 0x000fe2000fffe03f */
[----:B------:R-:W-:Y:S11]  /*2af80*/  @!P1 BRA `(.L_x_1065) ;  /* 0x0000000000049947 */ /* 0x000ff60003800000 */
[----:B------:R-:W-:Y:S01]  /*2af90*/  BPT.TRAP 0x1 ;  /* 0x000000040000795c */ /* 0x000fe20000300000 */
.L_x_1065:
[----:B------:R-:W5:Y:S02]  /*2afa0*/  SYNCS.PHASECHK.TRANS64.TRYWAIT P2, [UR4+0x60], R3 ;  /* 0x00006003ff0075a7 */ /* 0x000f640008040144 */
[----:B-----5:R-:W-:Y:S05]  /*2afb0*/  @!P2 BRA `(.L_x_1066) ;  /* 0x000000240058a947 */ /* 0x020fea0003800000 */
.L_x_1137:
        /* <DEDUP_REMOVED lines=13> */
.L_x_1069:
[----:B------:R-:W1:Y:S02]  /*2b090*/  LDC R2, c[0x0][0x800] ;  /* 0x00020000ff027b82 */ /* 0x000e640000000800 */
[----:B-1----:R1:W-:Y:S02]  /*2b0a0*/  SYNCS.ARRIVE.TRANS64.RED.A0TR RZ, [UR4+0x40], R2 ;  /* 0x00004002ffff79a7 */ /* 0x0023e40008300404 */
.L_x_1068:
[----:B------:R-:W-:Y:S05]  /*2b0b0*/  BSYNC B0 ;  /* 0x0000000000007941 */ /* 0x000fea0003800000 */
.L_x_1067:
[----:B------:R-:W-:Y:S05]  /*2b0c0*/  @!P1 BRA `(.L_x_1070) ;  /* 0x0000000000049947 */ /* 0x000fea0003800000 */
[----:B------:R-:W-:Y:S01]  /*2b0d0*/  BPT.TRAP 0x1 ;  /* 0x000000040000795c */ /* 0x000fe20000300000 */
.L_x_1070:
[----:B------:R-:W-:Y:S01]  /*2b0e0*/  SYNCS.ARRIVE.TRANS64.RED.A1T0 RZ, [UR15], RZ ;  /* 0x000000ffffff79a7 */ /* 0x000fe2000810040f */
[----:B------:R-:W-:Y:S05]  /*2b0f0*/  @!P1 BRA `(.L_x_1071) ;  /* 0x0000000000049947 */ /* 0x000fea0003800000 */
[----:B------:R-:W-:Y:S01]  /*2b100*/  BPT.TRAP 0x1 ;  /* 0x000000040000795c */ /* 0x000fe20000300000 */
.L_x_1071:
[----:B------:R-:W5:Y:S02]  /*2b110*/  SYNCS.PHASECHK.TRANS64.TRYWAIT P2, [UR4+0x68], R3 ;  /* 0x00006803ff0075a7 */ /* 0x000f640008040144 */
[----:B-----5:R-:W-:Y:S05]  /*2b120*/  @!P2 BRA `(.L_x_1072) ;  /* 0x000000240014a947 */ /* 0x020fea0003800000 */
.L_x_1138:
        /* <DEDUP_REMOVED lines=13> */
.L_x_1075:
[----:B------:R-:W1:Y:S02]  /*2b200*/  LDC R2, c[0x0][0x800] ;  /* 0x00020000ff027b82 */ /* 0x000e640000000800 */
[----:B-1----:R1:W-:Y:S02]  /*2b210*/  SYNCS.ARRIVE.TRANS64.RED.A0TR RZ, [UR4+0x48], R2 ;  /* 0x00004802ffff79a7 */ /* 0x0023e40008300404 */
.L_x_1074:
[----:B------:R-:W-:Y:S05]  /*2b220*/  BSYNC B0 ;  /* 0x0000000000007941 */ /* 0x000fea0003800000 */
.L_x_1073:
[----:B------:R-:W-:Y:S05]  /*2b230*/  @!P1 BRA `(.L_x_1076) ;  /* 0x0000000000049947 */ /* 0x000fea0003800000 */
[----:B------:R-:W-:Y:S01]  /*2b240*/  BPT.TRAP 0x1 ;  /* 0x000000040000795c */ /* 0x000fe20000300000 */
.L_x_1076:
[----:B------:R-:W5:Y:S01]  /*2b250*/  LDL.LU R12, [R1+0x200] ;  /* 0x00020000010c7983 */ /* 0x000f620000300800 */
[----:B------:R-:W-:Y:S01]  /*2b260*/  IADD3 R19, P0, R19, UR54, RZ ;  /* 0x0000003613137c10 */ /* 0x000fe2000ff1e0ff */
[----:B------:R-:W-:Y:S01]  /*2b270*/  SYNCS.ARRIVE.TRANS64.RED.A1T0 RZ, [UR5], RZ ;  /* 0x000000ffffff79a7 */ /* 0x000fe20008100405 */
[----:B-1234-:R-:W-:Y:S02]  /*2b280*/  PRMT R4, RZ, 0x7610, R4 ;  /* 0x00007610ff047816 */ /* 0x01efe40000000004 */
[----:B------:R-:W-:Y:S02]  /*2b290*/  MOV R2, 0xffffffff ;  /* 0xffffffff00027802 */ /* 0x000fe40000000f00 */
[----:B------:R-:W-:Y:S02]  /*2b2a0*/  MOV R3, 0xffffffff ;  /* 0xffffffff00037802 */ /* 0x000fe40000000f00 */
[----:B------:R-:W-:Y:S02]  /*2b2b0*/  MOV R10, 0xffffffff ;  /* 0xffffffff000a7802 */ /* 0x000fe40000000f00 */
[----:B-----5:R-:W-:-:S02]  /*2b2c0*/  IADD3.X R12, R12, UR53, RZ, P0, !PT ;  /* 0x000000350c0c7c10 */ /* 0x020fc400087fe4ff */
[----:B------:R-:W-:-:S03]  /*2b2d0*/  ISETP.GE.U32.AND P0, PT, R19, UR30, PT ;  /* 0x0000001e13007c0c */ /* 0x000fc6000bf06070 */
[----:B------:R1:W-:Y:S01]  /*2b2e0*/  STL [R1+0x200], R12 ;  /* 0x0002000c01007387 */ /* 0x0003e20000100800 */
[----:B------:R-:W-:-:S13]  /*2b2f0*/  ISETP.GE.U32.AND.EX P0, PT, R12, UR31, PT, P0 ;  /* 0x0000001f0c007c0c */ /* 0x000fda000bf06100 */
[----:B-1----:R-:W-:Y:S05]  /*2b300*/  @P0 BRA `(.L_x_1077) ;  /* 0x0000000400580947 */ /* 0x002fea0003800000 */
[----:B------:R-:W1:Y:S01]  /*2b310*/  S2R R7, SR_CTAID.X ;  /* 0x0000000000077919 */ /* 0x000e620000002500 */
[----:B------:R-:W2:Y:S01]  /*2b320*/  LDC R13, c[0x0][0x904] ;  /* 0x00024100ff0d7b82 */ /* 0x000ea20000000800 */
[----:B------:R-:W-:Y:S01]  /*2b330*/  ULDC UR4, c[0x0][0x150] ;  /* 0x0000540000047ab9 */ /* 0x000fe20000000800 */
[----:B------:R-:W3:Y:S06]  /*2b340*/  S2R R2, SR_CTAID.Y ;  /* 0x0000000000027919 */ /* 0x000eec0000002600 */
[----:B------:R-:W4:Y:S08]  /*2b350*/  LDC R4, c[0x0][0x144] ;  /* 0x00005100ff047b82 */ /* 0x000f300000000800 */
[----:B------:R-:W5:Y:S08]  /*2b360*/  LDC R11, c[0x0][0x148] ;  /* 0x00005200ff0b7b82 */ /* 0x000f700000000800 */
[----:B------:R-:W4:Y:S01]  /*2b370*/  LDC.64 R8, c[0x0][0x8d0] ;  /* 0x00023400ff087b82 */ /* 0x000f220000000a00 */
[----:B--2---:R-:W-:-:S02]  /*2b380*/  ISETP.NE.AND P2, PT, R13, 0x1, PT ;  /* 0x000000010d00780c */ /* 0x004fc40003f45270 */
[----:B-1----:R-:W-:Y:S02]  /*2b390*/  I2FP.F32.U32 R3, R7 ;  /* 0x0000000700037245 */ /* 0x002fe40000201000 */
[----:B---3--:R-:W-:-:S03]  /*2b3a0*/  I2FP.F32.U32 R5, R2 ;  /* 0x0000000200057245 */ /* 0x008fc60000201000 */
[----:B------:R-:W-:Y:S01]  /*2b3b0*/  FMUL R3, R3, UR4 ;  /* 0x0000000403037c20 */ /* 0x000fe20008400000 */
[----:B------:R-:W-:Y:S02]  /*2b3c0*/  ULDC UR4, c[0x0][0x154] ;  /* 0x0000550000047ab9 */ /* 0x000fe40000000800 */
[----:B------:R-:W-:-:S03]  /*2b3d0*/  FMUL R10, R5, UR4 ;  /* 0x00000004050a7c20 */ /* 0x000fc60008400000 */
[----:B------:R-:W1:Y:S01]  /*2b3e0*/  F2I.U32.TRUNC.NTZ R3, R3 ;  /* 0x0000000300037305 */ /* 0x000e62000020f000 */
[----:B----4-:R-:W-:-:S07]  /*2b3f0*/  ISETP.NE.U32.AND P0, PT, R8, RZ, PT ;  /* 0x000000ff0800720c */ /* 0x010fce0003f05070 */
[----:B------:R-:W2:Y:S01]  /*2b400*/  F2I.U32.TRUNC.NTZ R10, R10 ;  /* 0x0000000a000a7305 */ /* 0x000ea2000020f000 */
[----:B------:R-:W-:Y:S02]  /*2b410*/  ISETP.NE.AND.EX P0, PT, R9, RZ, PT, P0 ;  /* 0x000000ff0900720c */ /* 0x000fe40003f05300 */
[----:B-1----:R-:W-:Y:S02]  /*2b420*/  IADD3 R5, -R3, RZ, RZ ;  /* 0x000000ff03057210 */ /* 0x002fe40007ffe1ff */
[----:B------:R-:W-:-:S03]  /*2b430*/  MOV R3, R12 ;  /* 0x0000000c00037202 */ /* 0x000fc60000000f00 */
[----:B------:R-:W-:Y:S01]  /*2b440*/  IMAD R7, R4, R5, R7 ;  /* 0x0000000504077224 */ /* 0x000fe200078e0207 */
[----:B--2---:R-:W-:-:S05]  /*2b450*/  IADD3 R4, -R10, RZ, RZ ;  /* 0x000000ff0a047210 */ /* 0x004fca0007ffe1ff */
[----:B-----5:R-:W-:Y:S01]  /*2b460*/  @P2 IMAD R7, R11, R4, R2 ;  /* 0x000000040b072224 */ /* 0x020fe200078e0202 */
[----:B------:R-:W-:Y:S01]  /*2b470*/  MOV R2, R19 ;  /* 0x0000001300027202 */ /* 0x000fe20000000f00 */
[----:B------:R-:W1:Y:S01]  /*2b480*/  LDC R11, c[0x0][0x8d8] ;  /* 0x00023600ff0b7b82 */ /* 0x000e620000000800 */
[----:B------:R-:W-:Y:S05]  /*2b490*/  @!P0 BRA `(.L_x_1078) ;  /* 0x0000000000288947 */ /* 0x000fea0003800000 */
[----:B------:R-:W2:Y:S02]  /*2b4a0*/  LDC R2, c[0x0][0x8dc] ;  /* 0x00023700ff027b82 */ /* 0x000ea40000000800 */
[----:B--2---:R-:W-:-:S04]  /*2b4b0*/  IADD3 R3, P0, R19, R2, RZ ;  /* 0x0000000213037210 */ /* 0x004fc80007f1e0ff */
[----:B------:R-:W-:-:S05]  /*2b4c0*/  IADD3.X R13, RZ, R12, RZ, P0, !PT ;  /* 0x0000000cff0d7210 */ /* 0x000fca00007fe4ff */
[----:B------:R-:W-:-:S04]  /*2b4d0*/  IMAD.WIDE.U32 R4, R13, R8, RZ ;  /* 0x000000080d047225 */ /* 0x000fc800078e00ff */
[----:B------:R-:W-:-:S04]  /*2b4e0*/  IMAD.WIDE.U32 R4, P0, R3, R9, R4 ;  /* 0x0000000903047225 */ /* 0x000fc80007800004 */
[----:B------:R-:W-:Y:S01]  /*2b4f0*/  IMAD.WIDE.U32 R2, R3, R8, RZ ;  /* 0x0000000803027225 */ /* 0x000fe200078e00ff */
[----:B------:R-:W-:-:S04]  /*2b500*/  MOV R2, R5 ;  /* 0x0000000500027202 */ /* 0x000fc80000000f00 */
[----:B------:R-:W-:Y:S02]  /*2b510*/  IADD3 RZ, P1, R3, R4, RZ ;  /* 0x0000000403ff7210 */ /* 0x000fe40007f3e0ff */
[----:B------:R-:W-:-:S03]  /*2b520*/  IADD3.X R3, RZ, RZ, RZ, P0, !PT ;  /* 0x000000ffff037210 */ /* 0x000fc600007fe4ff */
[----:B------:R-:W-:-:S08]  /*2b530*/  IMAD.WIDE.U32.X R2, R13, R9, R2, P1 ;  /* 0x000000090d027225 */ /* 0x000fd000008e0402 */
.L_x_1078:
[----:B------:R-:W2:Y:S01]  /*2b540*/  LDC.64 R4, c[0x0][0x8c8] ;  /* 0x00023200ff047b82 */ /* 0x000ea20000000a00 */
[-CC-:B-1----:R-:W-:Y:S02]  /*2b550*/  SHF.R.U64 R10, R2, R11.reuse, R3.reuse ;  /* 0x0000000b020a7219 */ /* 0x182fe40000001203 */
[----:B------:R-:W-:Y:S02]  /*2b560*/  SHF.R.U32.HI R11, RZ, R11, R3 ;  /* 0x0000000bff0b7219 */ /* 0x000fe40000011603 */
[----:B------:R-:W-:Y:S02]  /*2b570*/  IADD3 R9, P0, RZ, -R10, RZ ;  /* 0x8000000aff097210 */ /* 0x000fe40007f1e0ff */
[----:B------:R-:W-:Y:S02]  /*2b580*/  MOV R3, R12 ;  /* 0x0000000c00037202 */ /* 0x000fe40000000f00 */
[----:B------:R-:W1:Y:S01]  /*2b590*/  LDC R12, c[0x0][0x8c0] ;  /* 0x00023000ff0c7b82 */ /* 0x000e620000000800 */
[----:B------:R-:W-:-:S04]  /*2b5a0*/  IMAD.X R11, RZ, RZ, ~R11, P0 ;  /* 0x000000ffff0b7224 */ /* 0x000fc800000e0e0b */
[----:B--2---:R-:W-:-:S04]  /*2b5b0*/  IMAD R2, R11, R4, RZ ;  /* 0x000000040b027224 */ /* 0x004fc800078e02ff */
[C---:B------:R-:W-:Y:S01]  /*2b5c0*/  IMAD R11, R9.reuse, R5, R2 ;  /* 0x00000005090b7224 */ /* 0x040fe200078e0202 */
[----:B------:R-:W-:Y:S01]  /*2b5d0*/  MOV R2, R19 ;  /* 0x0000001300027202 */ /* 0x000fe20000000f00 */
[----:B------:R-:W2:Y:S04]  /*2b5e0*/  LDC R5, c[0x0][0x900] ;  /* 0x00024000ff057b82 */ /* 0x000ea80000000800 */
[----:B------:R-:W-:-:S04]  /*2b5f0*/  IMAD.WIDE.U32 R2, R9, R4, R2 ;  /* 0x0000000409027225 */ /* 0x000fc800078e0002 */
[----:B------:R-:W3:Y:S01]  /*2b600*/  LDC.64 R8, c[0x0][0x8e8] ;  /* 0x00023a00ff087b82 */ /* 0x000ee20000000a00 */
[----:B------:R-:W-:-:S04]  /*2b610*/  IADD3 R3, R3, R11, RZ ;  /* 0x0000000b03037210 */ /* 0x000fc80007ffe0ff */
[-CC-:B-1----:R-:W-:Y:S02]  /*2b620*/  SHF.R.U64 R11, R2, R12.reuse, R3.reuse ;  /* 0x0000000c020b7219 */ /* 0x182fe40000001203 */
[----:B------:R-:W-:Y:S01]  /*2b630*/  SHF.R.U32.HI R3, RZ, R12, R3 ;  /* 0x0000000cff037219 */ /* 0x000fe20000011603 */
[----:B------:R-:W1:Y:S01]  /*2b640*/  LDC R4, c[0x0][0x8b0] ;  /* 0x00022c00ff047b82 */ /* 0x000e620000000800 */
[----:B---3--:R-:W-:-:S04]  /*2b650*/  ISETP.NE.U32.AND P0, PT, R8, RZ, PT ;  /* 0x000000ff0800720c */ /* 0x008fc80003f05070 */
[----:B------:R-:W-:Y:S02]  /*2b660*/  ISETP.NE.AND.EX P0, PT, R9, RZ, PT, P0 ;  /* 0x000000ff0900720c */ /* 0x000fe40003f05300 */
[-CC-:B-1----:R-:W-:Y:S02]  /*2b670*/  SHF.R.U64 R12, R11, R4.reuse, R3.reuse ;  /* 0x000000040b0c7219 */ /* 0x182fe40000001203 */
[----:B------:R-:W-:-:S04]  /*2b680*/  SHF.R.U32.HI R4, RZ, R4, R3 ;  /* 0x00000004ff047219 */ /* 0x000fc80000011603 */
[-CC-:B--2---:R-:W-:Y:S02]  /*2b690*/  SHF.R.U64 R13, R12, R5.reuse, R4.reuse ;  /* 0x000000050c0d7219 */ /* 0x184fe40000001204 */
[----:B------:R-:W-:Y:S02]  /*2b6a0*/  SHF.R.U32.HI R4, RZ, R5, R4 ;  /* 0x00000005ff047219 */ /* 0x000fe40000011604 */
[----:B------:R-:W-:Y:S02]  /*2b6b0*/  MOV R2, R13 ;  /* 0x0000000d00027202 */ /* 0x000fe40000000f00 */
[----:B------:R-:W-:Y:S01]  /*2b6c0*/  MOV R3, R4 ;  /* 0x0000000400037202 */ /* 0x000fe20000000f00 */
[----:B------:R-:W-:Y:S06]  /*2b6d0*/  @!P0 BRA `(.L_x_1079) ;  /* 0x0000000000288947 */ /* 0x000fec0003800000 */
[----:B------:R-:W1:Y:S02]  /*2b6e0*/  LDC R2, c[0x0][0x8f4] ;  /* 0x00023d00ff027b82 */ /* 0x000e640000000800 */
[----:B-1----:R-:W-:-:S04]  /*2b6f0*/  IADD3 R3, P0, R13, R2, RZ ;  /* 0x000000020d037210 */ /* 0x002fc80007f1e0ff */
        /* <DEDUP_REMOVED lines=8> */
.L_x_1079:
[----:B------:R-:W1:Y:S01]  /*2b780*/  LDC R4, c[0x0][0x8f0] ;  /* 0x00023c00ff047b82 */ /* 0x000e620000000800 */
[----:B------:R-:W-:-:S07]  /*2b790*/  LOP3.LUT R11, R11, R17, RZ, 0xc0, !PT ;  /* 0x000000110b0b7212 */ /* 0x000fce00078ec0ff */
[----:B------:R-:W2:Y:S08]  /*2b7a0*/  LDC R5, c[0x0][0x8e0] ;  /* 0x00023800ff057b82 */ /* 0x000eb00000000800 */
[----:B------:R-:W3:Y:S01]  /*2b7b0*/  LDC R9, c[0x0][0x8b8] ;  /* 0x00022e00ff097b82 */ /* 0x000ee20000000800 */
[----:B-1----:R-:W-:-:S07]  /*2b7c0*/  SHF.R.U64 R4, R2, R4, R3 ;  /* 0x0000000402047219 */ /* 0x002fce0000001203 */
[----:B------:R-:W1:Y:S01]  /*2b7d0*/  LDC R2, c[0x0][0x8a8] ;  /* 0x00022a00ff027b82 */ /* 0x000e620000000800 */
[----:B------:R-:W-:-:S05]  /*2b7e0*/  LOP3.LUT R3, R12, R14, RZ, 0xc0, !PT ;  /* 0x0000000e0c037212 */ /* 0x000fca00078ec0ff */
[----:B------:R-:W-:Y:S01]  /*2b7f0*/  IMAD R8, R16, R4, R3 ;  /* 0x0000000410087224 */ /* 0x000fe200078e0203 */
[----:B------:R-:W-:-:S05]  /*2b800*/  IADD3 R4, -R4, RZ, RZ ;  /* 0x000000ff04047210 */ /* 0x000fca0007ffe1ff */
[----:B--2---:R-:W-:Y:S01]  /*2b810*/  IMAD R13, R4, R5, R13 ;  /* 0x00000005040d7224 */ /* 0x004fe200078e020d */
[----:B------:R-:W-:Y:S01]  /*2b820*/  MOV R4, 0x1 ;  /* 0x0000000100047802 */ /* 0x000fe20000000f00 */
[----:B---3--:R-:W-:Y:S02]  /*2b830*/  IMAD R7, R8, R9, R7 ;  /* 0x0000000908077224 */ /* 0x008fe400078e0207 */
[----:B-1----:R-:W-:-:S05]  /*2b840*/  IMAD R2, R13, R2, R11 ;  /* 0x000000020d027224 */ /* 0x002fca00078e020b */
[----:B------:R-:W-:Y:S02]  /*2b850*/  SEL R3, R2, R7, !P2 ;  /* 0x0000000702037207 */ /* 0x000fe40005000000 */
[----:B------:R-:W-:-:S07]  /*2b860*/  SEL R2, R7, R2, !P2 ;  /* 0x0000000207027207 */ /* 0x000fce0005000000 */
.L_x_1077:
[----:B------:R-:W-:-:S13]  /*2b870*/  LOP3.LUT P0, RZ, R4, 0xff, RZ, 0xc0, !PT ;  /* 0x000000ff04ff7812 */ /* 0x000fda000780c0ff */
[----:B------:R-:W-:Y:S05]  /*2b880*/  @P0 BRA `(.L_x_1080) ;  /* 0xffffffdc00ec0947 */ /* 0x000fea000383ffff */
.L_x_976:
[----:B------:R-:W-:-:S13]  /*2b890*/  ELECT P0, URZ, PT ;  /* 0x00000000003f782f */ /* 0x000fda0003800000 */
[----:B------:R-:W-:Y:S05]  /*2b8a0*/  @!P0 BRA `(.L_x_10) ;  /* 0x00000010003c8947 */ /* 0x000fea0003800000 */
[----:B------:R-:W-:-:S06]  /*2b8b0*/  ULOP3.LUT UR4, UR59, 0x2, URZ, 0xfc, !UPT ;  /* 0x000000023b047892 */ /* 0x000fcc000f8efc3f */
[----:B------:R-:W-:-:S04]  /*2b8c0*/  MOV R0, UR4 ;  /* 0x0000000400007c02 */ /* 0x000fc80008000f00 */
[----:B------:R-:W-:-:S13]  /*2b8d0*/  ISETP.NE.AND P1, PT, R0, 0x3, PT ;  /* 0x000000030000780c */ /* 0x000fda0003f25270 */
[----:B------:R-:W-:Y:S05]  /*2b8e0*/  @!P1 BRA `(.L_x_1081) ;  /* 0x0000000000049947 */ /* 0x000fea0003800000 */
[----:B------:R-:W-:Y:S01]  /*2b8f0*/  BPT.TRAP 0x1 ;  /* 0x000000040000795c */ /* 0x000fe20000300000 */
.L_x_1081:
[----:B------:R-:W-:Y:S02]  /*2b900*/  MOV R0, 0x400 ;  /* 0x0000040000007802 */ /* 0x000fe40000000f00 */
[----:B------:R-:W-:Y:S02]  /*2b910*/  MOV R3, UR45 ;  /* 0x0000002d00037c02 */ /* 0x000fe40008000f00 */
[----:B------:R-:W-:Y:S02]  /*2b920*/  MOV R2, 0x1 ;  /* 0x0000000100027802 */ /* 0x000fe40000000f00 */
[----:B------:R-:W-:Y:S02]  /*2b930*/  LEA R0, R3, R0, 0x18 ;  /* 0x0000000003007211 */ /* 0x000fe400078ec0ff */
[----:B------:R-:W-:-:S04]  /*2b940*/  SHF.L.U32 R3, R2, 0x1f, RZ ;  /* 0x0000001f02037819 */ /* 0x000fc800000006ff */
[----:B------:R-:W3:Y:S02]  /*2b950*/  SYNCS.PHASECHK.TRANS64.TRYWAIT P0, [R0+URZ+0x50], R3 ;  /* 0x00005003000075a7 */ /* 0x000ee4000800017f */
[----:B---3--:R-:W-:Y:S05]  /*2b960*/  @!P0 BRA `(.L_x_1082) ;  /* 0x0000001c001c8947 */ /* 0x008fea0003800000 */
.L_x_1139:
[----:B------:R-:W-:Y:S05]  /*2b970*/  @!P1 BRA `(.L_x_1083) ;  /* 0x0000000000049947 */ /* 0x000fea0003800000 */
[----:B------:R-:W-:Y:S01]  /*2b980*/  BPT.TRAP 0x1 ;  /* 0x000000040000795c */ /* 0x000fe20000300000 */
.L_x_1083:
[----:B------:R-:W4:Y:S02]  /*2b990*/  SYNCS.PHASECHK.TRANS64.TRYWAIT P0, [R0+URZ+0x58], R3 ;  /* 0x00005803000075a7 */ /* 0x000f24000800017f */
[----:B----4-:R-:W-:Y:S05]  /*2b9a0*/  @!P0 BRA `(.L_x_1084) ;  /* 0x0000001c00208947 */ /* 0x010fea0003800000 */
.L_x_1140:
[----:B------:R-:W-:Y:S05]  /*2b9b0*/  @!P1 BRA `(.L_x_1085) ;  /* 0x0000000000049947 */ /* 0x000fea0003800000 */
[----:B------:R-:W-:Y:S01]  /*2b9c0*/  BPT.TRAP 0x1 ;  /* 0x000000040000795c */ /* 0x000fe20000300000 */
.L_x_1085:
[----:B------:R-:W1:Y:S02]  /*2b9d0*/  SYNCS.PHASECHK.TRANS64.TRYWAIT P0, [R0+URZ+0x60], R3 ;  /* 0x00006003000075a7 */ /* 0x000e64000800017f */
[----:B-1----:R-:W-:Y:S05]  /*2b9e0*/  @!P0 BRA `(.L_x_1086) ;  /* 0x0000001c00248947 */ /* 0x002fea0003800000 */
.L_x_1141:
[----:B------:R-:W-:Y:S05]  /*2b9f0*/  @!P1 BRA `(.L_x_1087) ;  /* 0x0000000000049947 */ /* 0x000fea0003800000 */
[----:B------:R-:W-:Y:S01]  /*2ba00*/  BPT.TRAP 0x1 ;  /* 0x000000040000795c */ /* 0x000fe20000300000 */
.L_x_1087:
[----:B---34-:R-:W-:-:S04]  /*2ba10*/  MOV R3, 0x1 ;  /* 0x0000000100037802 */ /* 0x018fc80000000f00 */
[----:B------:R-:W-:-:S07]  /*2ba20*/  SHF.L.U32 R3, R3, 0x1f, RZ ;  /* 0x0000001f03037819 */ /* 0x000fce00000006ff */
.L_x_1088:
[----:B-1----:R1:W3:Y:S02]  /*2ba30*/  SYNCS.PHASECHK.TRANS64.TRYWAIT P0, [R0+URZ+0x68], R3 ;  /* 0x00006803000075a7 */ /* 0x0022e4000800017f */
[----:B---3--:R-:W-:Y:S05]  /*2ba40*/  @!P0 NANOSLEEP.SYNCS 0x989680 ;  /* 0x009896800000895d */ /* 0x008fea0003900000 */
[----:B------:R-:W3:Y:S02]  /*2ba50*/  @!P0 SYNCS.PHASECHK.TRANS64 P0, [R0+URZ+0x68], R3 ;  /* 0x00006803000085a7 */ /* 0x000ee4000800007f */
[----:B---3--:R-:W-:Y:S05]  /*2ba60*/  @P0 BRA `(.L_x_10) ;  /* 0x0000000c00cc0947 */ /* 0x008fea0003800000 */
[----:B------:R-:W-:Y:S05]  /*2ba70*/  BRA `(.L_x_1088) ;  /* 0xfffffffc00ec7947 */ /* 0x000fea000383ffff */
.L_x_971:
[----:B------:R-:W-:Y:S02]  /*2ba80*/  LOP3.LUT P0, RZ, R6, 0xff, RZ, 0xc0, !PT ;  /* 0x000000ff06ff7812 */ /* 0x000fe4000780c0ff */
[----:B------:R-:W-:Y:S02]  /*2ba90*/  MOV R0, 0x1 ;  /* 0x0000000100007802 */ /* 0x000fe40000000f00 */
[----:B------:R-:W-:-:S09]  /*2baa0*/  MOV R7, RZ ;  /* 0x000000ff00077202 */ /* 0x000fd20000000f00 */
[----:B------:R-:W-:Y:S05]  /*2bab0*/  @!P0 BRA `(.L_x_1089) ;  /* 0x0000000c00248947 */ /* 0x000fea0003800000 */
[----:B------:R-:W1:Y:S01]  /*2bac0*/  LDC R0, c[0x0][0x28c] ;  /* 0x0000a300ff007b82 */ /* 0x000e620000000800 */
[----:B------:R-:W2:Y:S01]  /*2bad0*/  S2R R4, SR_TID.X ;  /* 0x0000000000047919 */ /* 0x000ea20000002100 */
[----:B------:R-:W-:Y:S01]  /*2bae0*/  ULDC UR5, c[0x0][0x900] ;  /* 0x0002400000057ab9 */ /* 0x000fe20000000800 */
[----:B------:R-:W-:Y:S01]  /*2baf0*/  UMOV UR6, 0xffffffff ;  /* 0xffffffff00067882 */ /* 0x000fe20000000000 */
[----:B------:R-:W-:Y:S01]  /*2bb00*/  BSSY B0, `(.L_x_1089) ;  /* 0x00000c4000007945 */ /* 0x000fe20003800000 */
[----:B------:R-:W-:Y:S01]  /*2bb10*/  USHF.L.U32 UR6, UR6, UR5, URZ ;  /* 0x0000000506067299 */ /* 0x000fe2000800063f */
[----:B------:R-:W-:Y:S01]  /*2bb20*/  MOV R9, 0x1 ;  /* 0x0000000100097802 */ /* 0x000fe20000000f00 */
[----:B------:R-:W-:Y:S01]  /*2bb30*/  ULDC UR4, c[0x0][0x8a8] ;  /* 0x00022a0000047ab9 */ /* 0x000fe20000000800 */
[----:B------:R-:W-:Y:S01]  /*2bb40*/  MOV R7, RZ ;  /* 0x000000ff00077202 */ /* 0x000fe20000000f00 */
[----:B------:R-:W-:Y:S01]  /*2bb50*/  UMOV UR7, 0x1 ;  /* 0x0000000100077882 */ /* 0x000fe20000000000 */
[----:B------:R-:W-:-:S02]  /*2bb60*/  ULOP3.LUT UR20, UR37, 0x2, URZ, 0xfc, !UPT ;  /* 0x0000000225147892 */ /* 0x000fc4000f8efc3f */
[----:B------:R-:W-:Y:S02]  /*2bb70*/  UIADD3 UR4, UR4, -0x1, URZ ;  /* 0xffffffff04047890 */ /* 0x000fe4000fffe03f */
[----:B------:R-:W-:Y:S02]  /*2bb80*/  USHF.L.U32 UR5, UR7, UR5, URZ ;  /* 0x0000000507057299 */ /* 0x000fe4000800063f */
[----:B------:R-:W-:Y:S01]  /*2bb90*/  ULOP3.LUT UR6, URZ, UR6, URZ, 0x33, !UPT ;  /* 0x000000063f067292 */ /* 0x000fe2000f8e333f */
[----:B------:R-:W-:Y:S01]  /*2bba0*/  ULDC.64 UR18, c[0x0][0x198] ;  /* 0x0000660000127ab9 */ /* 0x000fe20000000a00 */
[----:B-1----:R-:W-:-:S04]  /*2bbb0*/  IADD3 R0, R0, 0x3f, RZ ;  /* 0x0000003f00007810 */ /* 0x002fc80007ffe0ff */
[----:B------:R-:W-:-:S04]  /*2bbc0*/  SHF.R.S32.HI R5, RZ, 0x1f, R0 ;  /* 0x0000001fff057819 */ /* 0x000fc80000011400 */
[----:B------:R-:W-:Y:S02]  /*2bbd0*/  LEA.HI R5, R5, R0, RZ, 0x6 ;  /* 0x0000000005057211 */ /* 0x000fe400078f30ff */
[C---:B--2---:R-:W-:Y:S02]  /*2bbe0*/  LOP3.LUT P2, RZ, R4.reuse, 0x7f, RZ, 0xc0, !PT ;  /* 0x0000007f04ff7812 */ /* 0x044fe4000784c0ff */
[----:B------:R-:W-:Y:S02]  /*2bbf0*/  LOP3.LUT P0, RZ, R4, 0x1f, RZ, 0xc0, !PT ;  /* 0x0000001f04ff7812 */ /* 0x000fe4000780c0ff */
[----:B------:R-:W-:Y:S02]  /*2bc00*/  SHF.R.S32.HI R6, RZ, 0x6, R5 ;  /* 0x00000006ff067819 */ /* 0x000fe40000011405 */
[----:B------:R-:W-:Y:S02]  /*2bc10*/  PLOP3.LUT P0, PT, P0, P2, PT, 0x8a, 0x0 ;  /* 0x000000000000781c */ /* 0x000fe40000705172 */
[----:B------:R-:W-:-:S02]  /*2bc20*/  MOV R0, 0x1 ;  /* 0x0000000100007802 */ /* 0x000fc40000000f00 */
[----:B------:R-:W-:-:S09]  /*2bc30*/  IADD3 R16, R6, 0x1, RZ ;  /* 0x0000000106107810 */ /* 0x000fd20007ffe0ff */
.L_x_1101:
[----:B------:R-:W-:-:S03]  /*2bc40*/  UMOV UR7, 0xffffffff ;  /* 0xffffffff00077882 */ /* 0x000fc60000000000 */
[----:B------:R-:W-:Y:S05]  /*2bc50*/  BRA.DIV UR7, `(.L_x_1090) ;  /* 0x0000001a079c7947 */ /* 0x000fea000b800000 */
[----:B------:R-:W-:-:S13]  /*2bc60*/  ELECT P6, URZ, PT ;  /* 0x00000000003f782f */ /* 0x000fda00038c0000 */
.L_x_1144:
[----:B------:R-:W1:Y:S01]  /*2bc70*/  LDC R4, c[0x0][0x28c] ;  /* 0x0000a300ff047b82 */ /* 0x000e620000000800 */
[----:B------:R-:W-:Y:S01]  /*2bc80*/  BSSY B1, `(.L_x_1091) ;  /* 0x0000035000017945 */ /* 0x000fe20003800000 */
[----:B-1----:R-:W-:-:S13]  /*2bc90*/  ISETP.LT.OR P6, PT, R4, 0x1, !P6 ;  /* 0x000000010400780c */ /* 0x002fda00077c1670 */
[----:B------:R-:W-:Y:S05]  /*2bca0*/  @P6 BRA `(.L_x_1092) ;  /* 0x0000000000c86947 */ /* 0x000fea0003800000 */
[----:B------:R-:W-:Y:S01]  /*2bcb0*/  SHF.L.U32 R3, R3, 0x8, RZ ;  /* 0x0000000803037819 */ /* 0x000fe200000006ff */
[----:B------:R-:W-:Y:S01]  /*2bcc0*/  IMAD.SHL.U32 R2, R2, 0x100, RZ ;  /* 0x0000010002027824 */ /* 0x000fe200078e00ff */
[----:B------:R-:W-:Y:S02]  /*2bcd0*/  MOV R13, RZ ;  /* 0x000000ff000d7202 */ /* 0x000fe40000000f00 */
[----:B------:R-:W-:Y:S02]  /*2bce0*/  MOV R4, R16 ;  /* 0x0000001000047202 */ /* 0x000fe40000000f00 */
[----:B------:R-:W-:Y:S02]  /*2bcf0*/  MOV R5, R0 ;  /* 0x0000000000057202 */ /* 0x000fe40000000f00 */
[----:B------:R-:W-:-:S07]  /*2bd00*/  MOV R8, R7 ;  /* 0x0000000700087202 */ /* 0x000fce0000000f00 */
.L_x_1096:
[----:B------:R-:W1:Y:S01]  /*2bd10*/  S2R R12, SR_CgaCtaId ;  /* 0x00000000000c7919 */ /* 0x000e620000008800 */
[----:B--2---:R-:W-:-:S04]  /*2bd20*/  MOV R11, 0x400 ;  /* 0x00000400000b7802 */ /* 0x004fc80000000f00 */
[----:B-1----:R-:W-:Y:S02]  /*2bd30*/  LEA R15, R12, R11, 0x18 ;  /* 0x0000000b0c0f7211 */ /* 0x002fe400078ec0ff */
[----:B------:R-:W-:Y:S01]  /*2bd40*/  SHF.L.U32 R11, R5, 0x1f, RZ ;  /* 0x0000001f050b7819 */ /* 0x000fe200000006ff */
[----:B------:R-:W1:Y:S01]  /*2bd50*/  @!P2 LDC R12, c[0x0][0x500] ;  /* 0x00014000ff0cab82 */ /* 0x000e620000000800 */
[----:B------:R-:W-:-:S04]  /*2bd60*/  LEA R14, R8, R15, 0x3 ;  /* 0x0000000f080e7211 */ /* 0x000fc800078e18ff */
[----:B------:R-:W2:Y:S02]  /*2bd70*/  SYNCS.PHASECHK.TRANS64.TRYWAIT P1, [R14+URZ+0x18], R11 ;  /* 0x0000180b0e0075a7 */ /* 0x000ea4000802017f */
[----:B--2---:R-:W-:Y:S05]  /*2bd80*/  @!P1 BRA `(.L_x_1093) ;  /* 0x0000001800709947 */ /* 0x004fea0003800000 */
.L_x_1145:
[----:B------:R-:W-:Y:S01]  /*2bd90*/  UPRMT UR7, UR20, 0x9910, URZ ;  /* 0x0000991014077896 */ /* 0x000fe2000800003f */
[----:B-1----:R1:W-:Y:S03]  /*2bda0*/  @!P2 SYNCS.ARRIVE.TRANS64 RZ, [R14+URZ], R12 ;  /* 0x0000000c0effa9a7 */ /* 0x0023e6000800003f */
[----:B------:R-:W-:-:S06]  /*2bdb0*/  UISETP.NE.AND UP0, UPT, UR7, 0x2, UPT ;  /* 0x000000020700788c */ /* 0x000fcc000bf05270 */
[----:B------:R-:W-:-:S13]  /*2bdc0*/  PLOP3.LUT P1, PT, PT, PT, UP0, 0x80, 0x0 ;  /* 0x000000000000781c */ /* 0x000fda0003f2f008 */
[----:B-1----:R-:W-:Y:S05]  /*2bdd0*/  @P1 BRA `(.L_x_1094) ;  /* 0x0000000000041947 */ /* 0x002fea0003800000 */
[----:B------:R-:W-:Y:S01]  /*2bde0*/  BPT.TRAP 0x1 ;  /* 0x000000040000795c */ /* 0x000fe20000300000 */
.L_x_1094:
[----:B------:R-:W-:Y:S05]  /*2bdf0*/  @P0 BRA `(.L_x_1095) ;  /* 0x0000000000040947 */ /* 0x000fea0003800000 */
[----:B------:R-:W-:Y:S01]  /*2be00*/  BPT.TRAP 0x1 ;  /* 0x000000040000795c */ /* 0x000fe20000300000 */
.L_x_1095:
[----:B------:R-:W-:Y:S01]  /*2be10*/  LEA R15, R8, R15, 0xf ;  /* 0x0000000f080f7211 */ /* 0x000fe200078e78ff */
[----:B------:R-:W-:Y:S01]  /*2be20*/  UIADD3 UR14, UP0, UR18, 0xf0, URZ ;  /* 0x000000f0120e7890 */ /* 0x000fe2000ff1e03f */
[----:B------:R-:W-:Y:S01]  /*2be30*/  R2UR UR9, R14 ;  /* 0x000000000e0972ca */ /* 0x000fe200000e0000 */
[----:B------:R-:W-:Y:S01]  /*2be40*/  UIADD3 UR22, UP1, UR18, 0x1f0, URZ ;  /* 0x000001f012167890 */ /* 0x000fe2000ff3e03f */
[----:B------:R-:W-:Y:S01]  /*2be50*/  R2UR UR7, R15 ;  /* 0x000000000f0772ca */ /* 0x000fe200000e0000 */
[----:B------:R-:W-:Y:S01]  /*2be60*/  UIADD3.X UR15, URZ, UR19, URZ, UP0, !UPT ;  /* 0x000000133f0f7290 */ /* 0x000fe200087fe43f */
[----:B------:R-:W-:Y:S01]  /*2be70*/  R2UR UR11, R2 ;  /* 0x00000000020b72ca */ /* 0x000fe200000e0000 */
[----:B------:R-:W-:Y:S01]  /*2be80*/  UIADD3.X UR23, URZ, UR19, URZ, UP1, !UPT ;  /* 0x000000133f177290 */ /* 0x000fe20008ffe43f */
[----:B------:R-:W-:Y:S01]  /*2be90*/  R2UR UR10, R13 ;  /* 0x000000000d0a72ca */ /* 0x000fe200000e0000 */
[----:B------:R-:W-:Y:S01]  /*2bea0*/  UMOV UR16, 0x0 ;  /* 0x0000000000107882 */ /* 0x000fe20000000000 */
[----:B------:R-:W-:Y:S01]  /*2beb0*/  R2UR UR12, R10 ;  /* 0x000000000a0c72ca */ /* 0x000fe200000e0000 */
[----:B------:R-:W-:Y:S01]  /*2bec0*/  UMOV UR17, 0x10000000 ;  /* 0x1000000000117882 */ /* 0x000fe20000000000 */
[----:B------:R-:W-:-:S02]  /*2bed0*/  IADD3 R4, R4, -0x1, RZ ;  /* 0xffffffff04047810 */ /* 0x000fc40007ffe0ff */
[----:B------:R-:W-:Y:S02]  /*2bee0*/  R2UR UR13, R3 ;  /* 0x00000000030d72ca */ /* 0x000fe400000e0000 */
[----:B------:R-:W-:Y:S01]  /*2bef0*/  ISETP.GT.AND P3, PT, R4, 0x1, PT ;  /* 0x000000010400780c */ /* 0x000fe20003f64270 */
[----:B------:R-:W-:Y:S01]  /*2bf00*/  UIADD3 UR8, UR7, 0x8400, URZ ;  /* 0x0000840007087890 */ /* 0x000fe2000fffe03f */
[----:B------:R-:W-:Y:S01]  /*2bf10*/  IADD3 R8, R8, 0x1, RZ ;  /* 0x0000000108087810 */ /* 0x000fe20007ffe0ff */
[----:B------:R-:W-:Y:S01]  /*2bf20*/  UIADD3 UR7, UR7, 0x20400, URZ ;  /* 0x0002040007077890 */ /* 0x000fe2000fffe03f */
[----:B------:R-:W-:Y:S02]  /*2bf30*/  IADD3 R13, R13, 0x40, RZ ;  /* 0x000000400d0d7810 */ /* 0x000fe40007ffe0ff */
[----:B------:R-:W-:-:S04]  /*2bf40*/  ISETP.NE.AND P1, PT, R8, 0x3, PT ;  /* 0x000000030800780c */ /* 0x000fc80003f25270 */
[----:B------:R1:W-:Y:S01]  /*2bf50*/  UTMALDG.3D [UR8], [UR14], desc[UR16] ;  /* 0x000010080e0075b4 */ /* 0x0003e20008011000 */
[----:B------:R-:W-:Y:S02]  /*2bf60*/  SEL R12, RZ, 0x1, P1 ;  /* 0x00000001ff0c7807 */ /* 0x000fe40000800000 */
[----:B------:R-:W-:Y:S02]  /*2bf70*/  SEL R8, R8, RZ, P1 ;  /* 0x000000ff08087207 */ /* 0x000fe40000800000 */
[----:B------:R-:W-:Y:S01]  /*2bf80*/  LOP3.LUT R5, R5, R12, RZ, 0x3c, !PT ;  /* 0x0000000c05057212 */ /* 0x000fe200078e3cff */
[----:B-1----:R-:W-:Y:S01]  /*2bf90*/  UMOV UR8, UR7 ;  /* 0x0000000700087c82 */ /* 0x002fe20008000000 */
[----:B------:R-:W-:Y:S02]  /*2bfa0*/  UMOV UR11, UR13 ;  /* 0x0000000d000b7c82 */ /* 0x000fe40008000000 */
[----:B------:R1:W-:Y:S02]  /*2bfb0*/  UTMALDG.3D [UR8], [UR22], desc[UR16] ;  /* 0x00001008160075b4 */ /* 0x0003e40008011000 */
[----:B-1----:R-:W-:Y:S05]  /*2bfc0*/  @P3 BRA `(.L_x_1096) ;  /* 0xfffffffc00503947 */ /* 0x002fea000383ffff */
.L_x_1092:
[----:B------:R-:W-:Y:S05]  /*2bfd0*/  BSYNC B1 ;  /* 0x0000000000017941 */ /* 0x000fea0003800000 */
.L_x_1091:
[----:B--2---:R-:W2:Y:S01]  /*2bfe0*/  LDL.LU R14, [R1+0x200] ;  /* 0x00020000010e7983 */ /* 0x004ea20000300800 */
[----:B------:R-:W-:Y:S01]  /*2bff0*/  LOP3.LUT P1, RZ, R9, 0xff, RZ, 0xc0, !PT ;  /* 0x000000ff09ff7812 */ /* 0x000fe2000782c0ff */
[----:B------:R-:W-:Y:S01]  /*2c000*/  ULDC.64 UR8, c[0x0][0x8f8] ;  /* 0x00023e0000087ab9 */ /* 0x000fe20000000a00 */
[C---:B------:R-:W-:Y:S01]  /*2c010*/  IADD3 R4, R6.reuse, R7, RZ ;  /* 0x0000000706047210 */ /* 0x040fe20007ffe0ff */
[----:B------:R-:W-:Y:S01]  /*2c020*/  BSSY B1, `(.L_x_1097) ;  /* 0x000006f000017945 */ /* 0x000fe20003800000 */
[----:B------:R-:W-:Y:S02]  /*2c030*/  ISETP.GE.U32.AND P3, PT, R6, 0x3, PT ;  /* 0x000000030600780c */ /* 0x000fe40003f66070 */
[----:B------:R-:W-:Y:S02]  /*2c040*/  MOV R10, 0xffffffff ;  /* 0xffffffff000a7802 */ /* 0x000fe40000000f00 */
[----:B------:R-:W-:-:S05]  /*2c050*/  PRMT R9, RZ, 0x7610, R9 ;  /* 0x00007610ff097816 */ /* 0x000fca0000000009 */
[----:B------:R-:W1:Y:S01]  /*2c060*/  @P1 S2R R3, SR_CgaCtaId ;  /* 0x0000000000031919 */ /* 0x000e620000008800 */
[----:B------:R-:W-:-:S04]  /*2c070*/  @P1 MOV R2, 0x400 ;  /* 0x0000040000021802 */ /* 0x000fc80000000f00 */
[----:B-1----:R-:W-:-:S04]  /*2c080*/  @P1 LEA R2, R3, R2, 0x18 ;  /* 0x0000000203021211 */ /* 0x002fc800078ec0ff */
[----:B------:R1:W-:Y:S01]  /*2c090*/  @P1 SYNCS.ARRIVE.TRANS64.A1T0 RZ, [R2+URZ+0x78], RZ ;  /* 0x000078ff02ff19a7 */ /* 0x0003e2000810003f */
[----:B------:R-:W-:-:S04]  /*2c0a0*/  ISETP.GT.U32.AND P1, PT, R4, 0x2, PT ;  /* 0x000000020400780c */ /* 0x000fc80003f24070 */
[----:B------:R-:W-:Y:S01]  /*2c0b0*/  ISETP.LT.U32.AND P1, PT, R6, 0x3, P1 ;  /* 0x000000030600780c */ /* 0x000fe20000f21070 */
[----:B-1----:R-:W-:Y:S01]  /*2c0c0*/  IMAD.WIDE.U32 R2, R4, -0x55555555, RZ ;  /* 0xaaaaaaab04027825 */ /* 0x002fe200078e00ff */
[----:B------:R-:W-:-:S04]  /*2c0d0*/  MOV R2, 0xffffffff ;  /* 0xffffffff00027802 */ /* 0x000fc80000000f00 */
[----:B------:R-:W-:Y:S02]  /*2c0e0*/  SHF.R.U32.HI R5, RZ, 0x1, R3 ;  /* 0x00000001ff057819 */ /* 0x000fe40000011603 */
[----:B------:R-:W-:Y:S02]  /*2c0f0*/  SEL R3, RZ, 0x1, !P1 ;  /* 0x00000001ff037807 */ /* 0x000fe40004800000 */
[----:B------:R-:W-:Y:S01]  /*2c100*/  IADD3 R19, P1, R19, UR54, RZ ;  /* 0x0000003613137c10 */ /* 0x000fe2000ff3e0ff */
[----:B------:R-:W-:Y:S01]  /*2c110*/  IMAD R7, R5, -0x3, R4 ;  /* 0xfffffffd05077824 */ /* 0x000fe200078e0204 */
[----:B------:R-:W-:Y:S02]  /*2c120*/  LOP3.LUT R0, R0, R3, RZ, 0x3c, !PT ;  /* 0x0000000300007212 */ /* 0x000fe400078e3cff */
[----:B------:R-:W-:Y:S02]  /*2c130*/  MOV R3, 0xffffffff ;  /* 0xffffffff00037802 */ /* 0x000fe40000000f00 */
[----:B------:R-:W-:-:S02]  /*2c140*/  @P3 LOP3.LUT R0, R0, 0x1, R5, 0x78, !PT ;  /* 0x0000000100003812 */ /* 0x000fc400078e7805 */
[----:B------:R-:W-:Y:S02]  /*2c150*/  PRMT R4, RZ, 0x7610, R4 ;  /* 0x00007610ff047816 */ /* 0x000fe40000000004 */
[----:B--2---:R-:W-:Y:S02]  /*2c160*/  IADD3.X R14, R14, UR53, RZ, P1, !PT ;  /* 0x000000350e0e7c10 */ /* 0x004fe40008ffe4ff */
[----:B------:R-:W-:-:S03]  /*2c170*/  ISETP.GE.U32.AND P1, PT, R19, UR8, PT ;  /* 0x0000000813007c0c */ /* 0x000fc6000bf26070 */
[----:B------:R1:W-:Y:S01]  /*2c180*/  STL [R1+0x200], R14 ;  /* 0x0002000e01007387 */ /* 0x0003e20000100800 */
[----:B------:R-:W-:-:S13]  /*2c190*/  ISETP.GE.U32.AND.EX P1, PT, R14, UR9, PT, P1 ;  /* 0x000000090e007c0c */ /* 0x000fda000bf26110 */
[----:B-1----:R-:W-:Y:S05]  /*2c1a0*/  @P1 BRA `(.L_x_1098) ;  /* 0x0000000400581947 */ /* 0x002fea0003800000 */
[----:B------:R-:W1:Y:S01]  /*2c1b0*/  S2R R8, SR_CTAID.X ;  /* 0x0000000000087919 */ /* 0x000e620000002500 */
[----:B------:R-:W2:Y:S01]  /*2c1c0*/  LDC R11, c[0x0][0x904] ;  /* 0x00024100ff0b7b82 */ /* 0x000ea20000000800 */
[----:B------:R-:W-:Y:S01]  /*2c1d0*/  ULDC UR7, c[0x0][0x150] ;  /* 0x0000540000077ab9 */ /* 0x000fe20000000800 */
[----:B------:R-:W-:Y:S01]  /*2c1e0*/  ULDC.64 UR8, c[0x0][0x8d0] ;  /* 0x0002340000087ab9 */ /* 0x000fe20000000a00 */
[----:B------:R-:W3:Y:S01]  /*2c1f0*/  S2R R5, SR_CTAID.Y ;  /* 0x0000000000057919 */ /* 0x000ee20000002600 */
[----:B------:R-:W-:Y:S01]  /*2c200*/  ISETP.NE.U32.AND P1, PT, RZ, UR8, PT ;  /* 0x00000008ff007c0c */ /* 0x000fe2000bf25070 */
[----:B------:R-:W-:-:S03]  /*2c210*/  ULDC UR10, c[0x0][0x8d8] ;  /* 0x00023600000a7ab9 */ /* 0x000fc60000000800 */
[----:B------:R-:W4:Y:S01]  /*2c220*/  LDC R3, c[0x0][0x144] ;  /* 0x00005100ff037b82 */ /* 0x000f220000000800 */
[----:B------:R-:W-:-:S07]  /*2c230*/  ISETP.NE.AND.EX P1, PT, RZ, UR9, PT, P1 ;  /* 0x00000009ff007c0c */ /* 0x000fce000bf25310 */
[----:B------:R-:W5:Y:S01]  /*2c240*/  LDC R12, c[0x0][0x148] ;  /* 0x00005200ff0c7b82 */ /* 0x000f620000000800 */
[----:B--2---:R-:W-:Y:S02]  /*2c250*/  ISETP.NE.AND P4, PT, R11, 0x1, PT ;  /* 0x000000010b00780c */ /* 0x004fe40003f85270 */
[----:B-1----:R-:W-:Y:S02]  /*2c260*/  I2FP.F32.U32 R2, R8 ;  /* 0x0000000800027245 */ /* 0x002fe40000201000 */
[----:B---3--:R-:W-:-:S03]  /*2c270*/  I2FP.F32.U32 R4, R5 ;  /* 0x0000000500047245 */ /* 0x008fc60000201000 */
[----:B------:R-:W-:Y:S01]  /*2c280*/  FMUL R2, R2, UR7 ;  /* 0x0000000702027c20 */ /* 0x000fe20008400000 */
[----:B------:R-:W-:Y:S02]  /*2c290*/  ULDC UR7, c[0x0][0x154] ;  /* 0x0000550000077ab9 */ /* 0x000fe40000000800 */
[----:B------:R-:W-:-:S03]  /*2c2a0*/  FMUL R10, R4, UR7 ;  /* 0x00000007040a7c20 */ /* 0x000fc60008400000 */
[----:B------:R-:W1:Y:S08]  /*2c2b0*/  F2I.U32.TRUNC.NTZ R2, R2 ;  /* 0x0000000200027305 */ /* 0x000e70000020f000 */
[----:B------:R-:W2:Y:S01]  /*2c2c0*/  F2I.U32.TRUNC.NTZ R10, R10 ;  /* 0x0000000a000a7305 */ /* 0x000ea2000020f000 */
[----:B-1----:R-:W-:Y:S02]  /*2c2d0*/  IADD3 R4, -R2, RZ, RZ ;  /* 0x000000ff02047210 */ /* 0x002fe40007ffe1ff */
[----:B------:R-:W-:-:S03]  /*2c2e0*/  MOV R2, R19 ;  /* 0x0000001300027202 */ /* 0x000fc60000000f00 */
[----:B----4-:R-:W-:Y:S01]  /*2c2f0*/  IMAD R8, R3, R4, R8 ;  /* 0x0000000403087224 */ /* 0x010fe200078e0208 */
[----:B--2---:R-:W-:-:S05]  /*2c300*/  IADD3 R3, -R10, RZ, RZ ;  /* 0x000000ff0a037210 */ /* 0x004fca0007ffe1ff */
[----:B-----5:R-:W-:Y:S01]  /*2c310*/  @P4 IMAD R8, R12, R3, R5 ;  /* 0x000000030c084224 */ /* 0x020fe200078e0205 */
[----:B------:R-:W-:Y:S01]  /*2c320*/  MOV R3, R14 ;  /* 0x0000000e00037202 */ /* 0x000fe20000000f00 */
[----:B------:R-:W-:Y:S06]  /*2c330*/  @!P1 BRA `(.L_x_1099) ;  /* 0x0000000000289947 */ /* 0x000fec0003800000 */
[----:B------:R-:W-:Y:S02]  /*2c340*/  ULDC UR7, c[0x0][0x8dc] ;  /* 0x0002370000077ab9 */ /* 0x000fe40000000800 */
[----:B------:R-:W-:-:S04]  /*2c350*/  IADD3 R3, P1, R19, UR7, RZ ;  /* 0x0000000713037c10 */ /* 0x000fc8000ff3e0ff */
[----:B------:R-:W-:-:S05]  /*2c360*/  IADD3.X R11, RZ, R14, RZ, P1, !PT ;  /* 0x0000000eff0b7210 */ /* 0x000fca0000ffe4ff */
[----:B------:R-:W-:-:S04]  /*2c370*/  IMAD.WIDE.U32 R4, R11, UR8, RZ ;  /* 0x000000080b047c25 */ /* 0x000fc8000f8e00ff */
[----:B------:R-:W-:-:S04]  /*2c380*/  IMAD.WIDE.U32 R4, P1, R3, UR9, R4 ;  /* 0x0000000903047c25 */ /* 0x000fc8000f820004 */
[----:B------:R-:W-:Y:S01]  /*2c390*/  IMAD.WIDE.U32 R2, R3, UR8, RZ ;  /* 0x0000000803027c25 */ /* 0x000fe2000f8e00ff */
[----:B------:R-:W-:-:S04]  /*2c3a0*/  MOV R2, R5 ;  /* 0x0000000500027202 */ /* 0x000fc80000000f00 */
[----:B------:R-:W-:Y:S02]  /*2c3b0*/  IADD3 RZ, P3, R3, R4, RZ ;  /* 0x0000000403ff7210 */ /* 0x000fe40007f7e0ff */
[----:B------:R-:W-:-:S03]  /*2c3c0*/  IADD3.X R3, RZ, RZ, RZ, P1, !PT ;  /* 0x000000ffff037210 */ /* 0x000fc60000ffe4ff */
[----:B------:R-:W-:-:S08]  /*2c3d0*/  IMAD.WIDE.U32.X R2, R11, UR9, R2, P3 ;  /* 0x000000090b027c25 */ /* 0x000fd000098e0402 */
.L_x_1099:
[--C-:B------:R-:W-:Y:S01]  /*2c3e0*/  SHF.R.U64 R10, R2, UR10, R3.reuse ;  /* 0x0000000a020a7c19 */ /* 0x100fe20008001203 */
[----:B------:R-:W-:Y:S01]  /*2c3f0*/  ULDC.64 UR8, c[0x0][0x8c8] ;  /* 0x0002320000087ab9 */ /* 0x000fe20000000a00 */
[----:B------:R-:W-:Y:S01]  /*2c400*/  SHF.R.U32.HI R2, RZ, UR10, R3 ;  /* 0x0000000aff027c19 */ /* 0x000fe20008011603 */
[----:B------:R-:W-:Y:S01]  /*2c410*/  IMAD.MOV.U32 R3, RZ, RZ, R14 ;  /* 0x000000ffff037224 */ /* 0x000fe200078e000e */
[----:B------:R-:W-:Y:S01]  /*2c420*/  IADD3 R11, P1, RZ, -R10, RZ ;  /* 0x8000000aff0b7210 */ /* 0x000fe20007f3e0ff */
[----:B------:R-:W-:-:S03]  /*2c430*/  ULDC UR7, c[0x0][0x8c0] ;  /* 0x0002300000077ab9 */ /* 0x000fc60000000800 */
[----:B------:R-:W-:-:S05]  /*2c440*/  IADD3.X R2, RZ, ~R2, RZ, P1, !PT ;  /* 0x80000002ff027210 */ /* 0x000fca0000ffe4ff */
[----:B------:R-:W-:-:S04]  /*2c450*/  IMAD R2, R2, UR8, RZ ;  /* 0x0000000802027c24 */ /* 0x000fc8000f8e02ff */
[----:B------:R-:W-:Y:S01]  /*2c460*/  IMAD R5, R11, UR9, R2 ;  /* 0x000000090b057c24 */ /* 0x000fe2000f8e0202 */
[----:B------:R-:W-:-:S05]  /*2c470*/  MOV R2, R19 ;  /* 0x0000001300027202 */ /* 0x000fca0000000f00 */
[----:B------:R-:W-:Y:S01]  /*2c480*/  IMAD.WIDE.U32 R2, R11, UR8, R2 ;  /* 0x000000080b027c25 */ /* 0x000fe2000f8e0002 */
[----:B------:R-:W-:Y:S02]  /*2c490*/  ULDC.64 UR8, c[0x0][0x8e8] ;  /* 0x00023a0000087ab9 */ /* 0x000fe40000000a00 */
[----:B------:R-:W-:Y:S02]  /*2c4a0*/  ISETP.NE.U32.AND P1, PT, RZ, UR8, PT ;  /* 0x00000008ff007c0c */ /* 0x000fe4000bf25070 */
[----:B------:R-:W-:Y:S02]  /*2c4b0*/  IADD3 R3, R3, R5, RZ ;  /* 0x0000000503037210 */ /* 0x000fe40007ffe0ff */
[----:B------:R-:W-:Y:S02]  /*2c4c0*/  ISETP.NE.AND.EX P1, PT, RZ, UR9, PT, P1 ;  /* 0x00000009ff007c0c */ /* 0x000fe4000bf25310 */
[--C-:B------:R-:W-:Y:S02]  /*2c4d0*/  SHF.R.U64 R11, R2, UR7, R3.reuse ;  /* 0x00000007020b7c19 */ /* 0x100fe40008001203 */
[----:B------:R-:W-:Y:S01]  /*2c4e0*/  SHF.R.U32.HI R2, RZ, UR7, R3 ;  /* 0x00000007ff027c19 */ /* 0x000fe20008011603 */
[----:B------:R-:W-:-:S03]  /*2c4f0*/  ULDC UR7, c[0x0][0x8b0] ;  /* 0x00022c0000077ab9 */ /* 0x000fc60000000800 */
[--C-:B------:R-:W-:Y:S02]  /*2c500*/  SHF.R.U64 R12, R11, UR7, R2.reuse ;  /* 0x000000070b0c7c19 */ /* 0x100fe40008001202 */
[----:B------:R-:W-:Y:S01]  /*2c510*/  SHF.R.U32.HI R3, RZ, UR7, R2 ;  /* 0x00000007ff037c19 */ /* 0x000fe20008011602 */
[----:B------:R-:W-:-:S03]  /*2c520*/  ULDC UR7, c[0x0][0x900] ;  /* 0x0002400000077ab9 */ /* 0x000fc60000000800 */
[--C-:B------:R-:W-:Y:S02]  /*2c530*/  SHF.R.U64 R13, R12, UR7, R3.reuse ;  /* 0x000000070c0d7c19 */ /* 0x100fe40008001203 */
[----:B------:R-:W-:Y:S02]  /*2c540*/  SHF.R.U32.HI R14, RZ, UR7, R3 ;  /* 0x00000007ff0e7c19 */ /* 0x000fe40008011603 */
[----:B------:R-:W-:Y:S02]  /*2c550*/  MOV R2, R13 ;  /* 0x0000000d00027202 */ /* 0x000fe40000000f00 */
        /* <DEDUP_REMOVED lines=12> */
.L_x_1100:
[----:B------:R-:W-:Y:S01]  /*2c620*/  ULDC UR7, c[0x0][0x8f0] ;  /* 0x00023c0000077ab9 */ /* 0x000fe20000000800 */
[----:B------:R-:W-:Y:S02]  /*2c630*/  LOP3.LUT R12, R12, UR6, RZ, 0xc0, !PT ;  /* 0x000000060c0c7c12 */ /* 0x000fe4000f8ec0ff */
[----:B------:R-:W-:Y:S01]  /*2c640*/  SHF.R.U64 R3, R2, UR7, R3 ;  /* 0x0000000702037c19 */ /* 0x000fe20008001203 */
[----:B------:R-:W-:Y:S01]  /*2c650*/  ULDC UR7, c[0x0][0x8e0] ;  /* 0x0002380000077ab9 */ /* 0x000fe20000000800 */
[----:B------:R-:W-:Y:S02]  /*2c660*/  MOV R4, 0x1 ;  /* 0x0000000100047802 */ /* 0x000fe40000000f00 */
[C---:B------:R-:W-:Y:S01]  /*2c670*/  IADD3 R2, -R3.reuse, RZ, RZ ;  /* 0x000000ff03027210 */ /* 0x040fe20007ffe1ff */
[----:B------:R-:W-:-:S04]  /*2c680*/  IMAD R5, R3, UR5, R12 ;  /* 0x0000000503057c24 */ /* 0x000fc8000f8e020c */
[----:B------:R-:W-:Y:S01]  /*2c690*/  IMAD R13, R2, UR7, R13 ;  /* 0x00000007020d7c24 */ /* 0x000fe2000f8e020d */
[----:B------:R-:W-:Y:S01]  /*2c6a0*/  ULDC UR7, c[0x0][0x8b8] ;  /* 0x00022e0000077ab9 */ /* 0x000fe20000000800 */
[----:B------:R-:W-:Y:S01]  /*2c6b0*/  LOP3.LUT R2, R11, UR4, RZ, 0xc0, !PT ;  /* 0x000000040b027c12 */ /* 0x000fe2000f8ec0ff */
[----:B------:R-:W-:Y:S01]  /*2c6c0*/  IMAD R8, R5, UR7, R8 ;  /* 0x0000000705087c24 */ /* 0x000fe2000f8e0208 */
[----:B------:R-:W-:-:S03]  /*2c6d0*/  ULDC UR7, c[0x0][0x8a8] ;  /* 0x00022a0000077ab9 */ /* 0x000fc60000000800 */
[----:B------:R-:W-:-:S05]  /*2c6e0*/  IMAD R13, R13, UR7, R2 ;  /* 0x000000070d0d7c24 */ /* 0x000fca000f8e0202 */
[----:B------:R-:W-:Y:S02]  /*2c6f0*/  SEL R3, R13, R8, !P4 ;  /* 0x000000080d037207 */ /* 0x000fe40006000000 */
[----:B------:R-:W-:-:S07]  /*2c700*/  SEL R2, R8, R13, !P4 ;  /* 0x0000000d08027207 */ /* 0x000fce0006000000 */
.L_x_1098:
[----:B------:R-:W-:Y:S05]  /*2c710*/  BSYNC B1 ;  /* 0x0000000000017941 */ /* 0x000fea0003800000 */
.L_x_1097:
[----:B------:R-:W-:-:S13]  /*2c720*/  LOP3.LUT P1, RZ, R4, 0xff, RZ, 0xc0, !PT ;  /* 0x000000ff04ff7812 */ /* 0x000fda000782c0ff */
[----:B------:R-:W-:Y:S05]  /*2c730*/  @P1 BRA `(.L_x_1101) ;  /* 0xfffffff400401947 */ /* 0x000fea000383ffff */
[----:B------:R-:W-:Y:S05]  /*2c740*/  BSYNC B0 ;  /* 0x0000000000007941 */ /* 0x000fea0003800000 */
.L_x_1089:
[----:B------:R-:W-:-:S03]  /*2c750*/  UMOV UR7, 0xffffffff ;  /* 0xffffffff00077882 */ /* 0x000fc60000000000 */
[----:B------:R-:W-:Y:S05]  /*2c760*/  BRA.DIV UR7, `(.L_x_1102) ;  /* 0x00000012070c7947 */ /* 0x000fea000b800000 */
[----:B------:R-:W-:-:S13]  /*2c770*/  ELECT P6, URZ, PT ;  /* 0x00000000003f782f */ /* 0x000fda00038c0000 */
.L_x_1148:
[----:B------:R-:W-:Y:S05]  /*2c780*/  @!P6 BRA `(.L_x_10) ;  /* 0x000000000084e947 */ /* 0x000fea0003800000 */
[----:B------:R-:W-:-:S04]  /*2c790*/  ULOP3.LUT UR7, UR37, 0x2, URZ, 0xfc, !UPT ;  /* 0x0000000225077892 */ /* 0x000fc8000f8efc3f */
[----:B------:R-:W-:-:S06]  /*2c7a0*/  UISETP.NE.AND UP0, UPT, UR7, 0x3, UPT ;  /* 0x000000030700788c */ /* 0x000fcc000bf05270 */
[----:B------:R-:W-:-:S13]  /*2c7b0*/  PLOP3.LUT P0, PT, PT, PT, UP0, 0x80, 0x0 ;  /* 0x000000000000781c */ /* 0x000fda0003f0f008 */
[----:B------:R-:W-:Y:S05]  /*2c7c0*/  @!P0 BRA `(.L_x_1103) ;  /* 0x0000000000048947 */ /* 0x000fea0003800000 */
[----:B------:R-:W-:Y:S01]  /*2c7d0*/  BPT.TRAP 0x1 ;  /* 0x000000040000795c */ /* 0x000fe20000300000 */
.L_x_1103:
[----:B------:R-:W1:Y:S01]  /*2c7e0*/  S2R R3, SR_CgaCtaId ;  /* 0x0000000000037919 */ /* 0x000e620000008800 */
[----:B------:R-:W-:-:S04]  /*2c7f0*/  MOV R2, 0x400 ;  /* 0x0000040000027802 */ /* 0x000fc80000000f00 */
[----:B-1----:R-:W-:Y:S02]  /*2c800*/  LEA R2, R3, R2, 0x18 ;  /* 0x0000000203027211 */ /* 0x002fe400078ec0ff */
[----:B------:R-:W-:Y:S02]  /*2c810*/  SHF.L.U32 R3, R0, 0x1f, RZ ;  /* 0x0000001f00037819 */ /* 0x000fe400000006ff */
[----:B------:R-:W-:-:S04]  /*2c820*/  IADD3 R2, R2, 0x18, RZ ;  /* 0x0000001802027810 */ /* 0x000fc80007ffe0ff */
[----:B------:R-:W-:-:S04]  /*2c830*/  LEA R4, R7, R2, 0x3 ;  /* 0x0000000207047211 */ /* 0x000fc800078e18ff */
[----:B------:R-:W1:Y:S02]  /*2c840*/  SYNCS.PHASECHK.TRANS64.TRYWAIT P0, [R4+URZ], R3 ;  /* 0x00000003040075a7 */ /* 0x000e64000800017f */
[----:B-1----:R-:W-:Y:S05]  /*2c850*/  @!P0 BRA `(.L_x_1104) ;  /* 0x0000000c00f08947 */ /* 0x002fea0003800000 */
.L_x_1149:
[----:B------:R-:W-:-:S04]  /*2c860*/  IADD3 R7, R7, 0x1, RZ ;  /* 0x0000000107077810 */ /* 0x000fc80007ffe0ff */
[----:B------:R-:W-:-:S04]  /*2c870*/  ISETP.NE.AND P0, PT, R7, 0x3, PT ;  /* 0x000000030700780c */ /* 0x000fc80003f05270 */
[----:B-1----:R-:W-:Y:S02]  /*2c880*/  SEL R3, RZ, 0x1, P0 ;  /* 0x00000001ff037807 */ /* 0x002fe40000000000 */
[----:B------:R-:W-:Y:S02]  /*2c890*/  SEL R7, R7, RZ, P0 ;  /* 0x000000ff07077207 */ /* 0x000fe40000000000 */
[----:B------:R-:W-:Y:S02]  /*2c8a0*/  LOP3.LUT R5, R0, R3, RZ, 0x3c, !PT ;  /* 0x0000000300057212 */ /* 0x000fe400078e3cff */
[----:B------:R-:W-:Y:S02]  /*2c8b0*/  LEA R3, R7, R2, 0x3 ;  /* 0x0000000207037211 */ /* 0x000fe400078e18ff */
[----:B------:R-:W-:-:S04]  /*2c8c0*/  SHF.L.U32 R0, R5, 0x1f, RZ ;  /* 0x0000001f05007819 */ /* 0x000fc800000006ff */
[----:B------:R-:W1:Y:S02]  /*2c8d0*/  SYNCS.PHASECHK.TRANS64.TRYWAIT P0, [R3+URZ], R0 ;  /* 0x00000000030075a7 */ /* 0x000e64000800017f */
[----:B-1----:R-:W-:Y:S05]  /*2c8e0*/  @!P0 BRA `(.L_x_1105) ;  /* 0x0000000c00e08947 */ /* 0x002fea0003800000 */
.L_x_1150:
[----:B-1----:R-:W-:-:S04]  /*2c8f0*/  IADD3 R0, R7, 0x1, RZ ;  /* 0x0000000107007810 */ /* 0x002fc80007ffe0ff */
[----:B------:R-:W-:-:S04]  /*2c900*/  ISETP.NE.AND P0, PT, R0, 0x3, PT ;  /* 0x000000030000780c */ /* 0x000fc80003f05270 */
[----:B------:R-:W-:Y:S02]  /*2c910*/  SEL R4, RZ, 0x1, P0 ;  /* 0x00000001ff047807 */ /* 0x000fe40000000000 */
[----:B------:R-:W-:Y:S02]  /*2c920*/  SEL R3, R0, RZ, P0 ;  /* 0x000000ff00037207 */ /* 0x000fe40000000000 */
[----:B------:R-:W-:Y:S02]  /*2c930*/  LOP3.LUT R0, R5, R4, RZ, 0x3c, !PT ;  /* 0x0000000405007212 */ /* 0x000fe400078e3cff */
[----:B------:R-:W-:Y:S02]  /*2c940*/  LEA R3, R3, R2, 0x3 ;  /* 0x0000000203037211 */ /* 0x000fe400078e18ff */
[----:B------:R-:W-:-:S07]  /*2c950*/  SHF.L.U32 R0, R0, 0x1f, RZ ;  /* 0x0000001f00007819 */ /* 0x000fce00000006ff */
.L_x_1106:
[----:B-1----:R1:W2:Y:S02]  /*2c960*/  SYNCS.PHASECHK.TRANS64.TRYWAIT P0, [R3+URZ], R0 ;  /* 0x00000000030075a7 */ /* 0x0022a4000800017f */
[----:B--2---:R-:W-:Y:S05]  /*2c970*/  @!P0 NANOSLEEP.SYNCS 0x989680 ;  /* 0x009896800000895d */ /* 0x004fea0003900000 */
[----:B------:R-:W2:Y:S02]  /*2c980*/  @!P0 SYNCS.PHASECHK.TRANS64 P0, [R3+URZ], R0 ;  /* 0x00000000030085a7 */ /* 0x000ea4000800007f */
[----:B--2---:R-:W-:Y:S05]  /*2c990*/  @!P0 BRA `(.L_x_1106) ;  /* 0xfffffffc00f08947 */ /* 0x004fea000383ffff */
.L_x_10:
[----:B------:R-:W-:Y:S05]  /*2c9a0*/  BSYNC B6 ;  /* 0x0000000000067941 */ /* 0x000fea0003800000 */
.L_x_8:
[----:B------:R-:W-:Y:S05]  /*2c9b0*/  EXIT ;  /* 0x000000000000794d */ /* 0x000fea0003800000 */
.L_x_23:
[----:B--2---:R2:W3:Y:S02]  /*2c9c0*/  SYNCS.PHASECHK.TRANS64.TRYWAIT P1, [R3+URZ], R0 ;  /* 0x00000000030075a7 */ /* 0x0044e4000802017f */
[----:B---3--:R-:W-:Y:S05]  /*2c9d0*/  @!P1 NANOSLEEP.SYNCS 0x989680 ;  /* 0x009896800000995d */ /* 0x008fea0003900000 */
[----:B------:R-:W3:Y:S02]  /*2c9e0*/  @!P1 SYNCS.PHASECHK.TRANS64 P1, [R3+URZ], R0 ;  /* 0x00000000030095a7 */ /* 0x000ee4000802007f */
[----:B---3--:R-:W-:Y:S05]  /*2c9f0*/  @!P1 BRA `(.L_x_23) ;  /* 0xfffffffc00f09947 */ /* 0x008fea000383ffff */
[----:B------:R-:W-:Y:S05]  /*2ca00*/  BRA `(.L_x_22) ;  /* 0xfffffd4c00a47947 */ /* 0x000fea000383ffff */
.L_x_28:
[----:B--2---:R-:W-:-:S04]  /*2ca10*/  MOV R4, UR8 ;  /* 0x0000000800047c02 */ /* 0x004fc80008000f00 */
[----:B------:R2:W3:Y:S03]  /*2ca20*/  SYNCS.PHASECHK.TRANS64.TRYWAIT P1, [R4+URZ], R3 ;  /* 0x00000003040075a7 */ /* 0x0004e6000802017f */
[----:B---3--:R-:W-:Y:S05]  /*2ca30*/  @!P1 NANOSLEEP.SYNCS 0x989680 ;  /* 0x009896800000995d */ /* 0x008fea0003900000 */
[----:B------:R-:W3:Y:S02]  /*2ca40*/  @!P1 SYNCS.PHASECHK.TRANS64 P1, [R4+URZ], R3 ;  /* 0x00000003040095a7 */ /* 0x000ee4000802007f */
[----:B---3--:R-:W-:Y:S05]  /*2ca50*/  @!P1 BRA `(.L_x_28) ;  /* 0xfffffffc00ec9947 */ /* 0x008fea000383ffff */
[----:B------:R-:W-:Y:S05]  /*2ca60*/  BRA `(.L_x_27) ;  /* 0xfffffd8400187947 */ /* 0x000fea000383ffff */
.L_x_49:
[----:B-1----:R-:W-:-:S04]  /*2ca70*/  MOV R3, UR46 ;  /* 0x0000002e00037c02 */ /* 0x002fc80008000f00 */
[----:B------:R1:W2:Y:S03]  /*2ca80*/  SYNCS.PHASECHK.TRANS64.TRYWAIT P2, [R3+URZ+0x30], R0 ;  /* 0x00003000030075a7 */ /* 0x0002a6000804017f */
[----:B--2---:R-:W-:Y:S05]  /*2ca90*/  @!P2 NANOSLEEP.SYNCS 0x989680 ;  /* 0x009896800000a95d */ /* 0x004fea0003900000 */
[----:B------:R-:W2:Y:S02]  /*2caa0*/  @!P2 SYNCS.PHASECHK.TRANS64 P2, [R3+URZ+0x30], R0 ;  /* 0x000030000300a5a7 */ /* 0x000ea4000804007f */
[----:B--2---:R-:W-:Y:S05]  /*2cab0*/  @!P2 BRA `(.L_x_49) ;  /* 0xfffffffc00eca947 */ /* 0x004fea000383ffff */
[----:B------:R-:W-:Y:S05]  /*2cac0*/  BRA `(.L_x_1107) ;  /* 0xfffffdcc00b07947 */ /* 0x000fea000383ffff */
.L_x_108:
[----:B-1----:R1:W2:Y:S02]  /*2cad0*/  SYNCS.PHASECHK.TRANS64.TRYWAIT P2, [R0+URZ+0x30], R2 ;  /* 0x00003002000075a7 */ /* 0x0022a4000804017f */
[----:B--2---:R-:W-:Y:S05]  /*2cae0*/  @!P2 NANOSLEEP.SYNCS 0x989680 ;  /* 0x009896800000a95d */ /* 0x004fea0003900000 */
[----:B------:R-:W2:Y:S02]  /*2caf0*/  @!P2 SYNCS.PHASECHK.TRANS64 P2, [R0+URZ+0x30], R2 ;  /* 0x000030020000a5a7 */ /* 0x000ea4000804007f */
[----:B--2---:R-:W-:Y:S05]  /*2cb00*/  @!P2 BRA `(.L_x_108) ;  /* 0xfffffffc00f0a947 */ /* 0x004fea000383ffff */
[----:B------:R-:W-:Y:S05]  /*2cb10*/  BRA `(.L_x_1108) ;  /* 0xfffffdec00e07947 */ /* 0x000fea000383ffff */
.L_x_165:
[----:B-1----:R1:W2:Y:S02]  /*2cb20*/  SYNCS.PHASECHK.TRANS64.TRYWAIT P2, [R0+URZ+0x30], R2 ;  /* 0x00003002000075a7 */ /* 0x0022a4000804017f */
[----:B--2---:R-:W-:Y:S05]  /*2cb30*/  @!P2 NANOSLEEP.SYNCS 0x989680 ;  /* 0x009896800000a95d */ /* 0x004fea0003900000 */
[----:B------:R-:W2:Y:S02]  /*2cb40*/  @!P2 SYNCS.PHASECHK.TRANS64 P2, [R0+URZ+0x30], R2 ;  /* 0x000030020000a5a7 */ /* 0x000ea4000804007f */
[----:B--2---:R-:W-:Y:S05]  /*2cb50*/  @!P2 BRA `(.L_x_165) ;  /* 0xfffffffc00f0a947 */ /* 0x004fea000383ffff */
[----:B------:R-:W-:Y:S05]  /*2cb60*/  BRA `(.L_x_1109) ;  /* 0xfffffe0c00587947 */ /* 0x000fea000383ffff */
.L_x_222:
[----:B-1----:R1:W2:Y:S02]  /*2cb70*/  SYNCS.PHASECHK.TRANS64.TRYWAIT P2, [R3+URZ+0x30], R0 ;  /* 0x00003000030075a7 */ /* 0x0022a4000804017f */
[----:B--2---:R-:W-:Y:S05]  /*2cb80*/  @!P2 NANOSLEEP.SYNCS 0x989680 ;  /* 0x009896800000a95d */ /* 0x004fea0003900000 */
[----:B------:R-:W2:Y:S02]  /*2cb90*/  @!P2 SYNCS.PHASECHK.TRANS64 P2, [R3+URZ+0x30], R0 ;  /* 0x000030000300a5a7 */ /* 0x000ea4000804007f */
[----:B--2---:R-:W-:Y:S05]  /*2cba0*/  @!P2 BRA `(.L_x_222) ;  /* 0xfffffffc00f0a947 */ /* 0x004fea000383ffff */
[----:B------:R-:W-:Y:S05]  /*2cbb0*/  BRA `(.L_x_1110) ;  /* 0xfffffe2c00147947 */ /* 0x000fea000383ffff */
.L_x_279:
[----:B-1----:R1:W2:Y:S02]  /*2cbc0*/  SYNCS.PHASECHK.TRANS64.TRYWAIT P2, [R0+URZ+0x30], R3 ;  /* 0x00003003000075a7 */ /* 0x0022a4000804017f */
[----:B--2---:R-:W-:Y:S05]  /*2cbd0*/  @!P2 NANOSLEEP.SYNCS 0x989680 ;  /* 0x009896800000a95d */ /* 0x004fea0003900000 */
[----:B------:R-:W2:Y:S02]  /*2cbe0*/  @!P2 SYNCS.PHASECHK.TRANS64 P2, [R0+URZ+0x30], R3 ;  /* 0x000030030000a5a7 */ /* 0x000ea4000804007f */
[----:B--2---:R-:W-:Y:S05]  /*2cbf0*/  @!P2 BRA `(.L_x_279) ;  /* 0xfffffffc00f0a947 */ /* 0x004fea000383ffff */
[----:B------:R-:W-:Y:S05]  /*2cc00*/  BRA `(.L_x_1111) ;  /* 0xfffffe4800987947 */ /* 0x000fea000383ffff */
.L_x_336:
[----:B-1----:R1:W2:Y:S02]  /*2cc10*/  SYNCS.PHASECHK.TRANS64.TRYWAIT P2, [R0+URZ+0x30], R3 ;  /* 0x00003003000075a7 */ /* 0x0022a4000804017f */
[----:B--2---:R-:W-:Y:S05]  /*2cc20*/  @!P2 NANOSLEEP.SYNCS 0x989680 ;  /* 0x009896800000a95d */ /* 0x004fea0003900000 */
[----:B------:R-:W2:Y:S02]  /*2cc30*/  @!P2 SYNCS.PHASECHK.TRANS64 P2, [R0+URZ+0x30], R3 ;  /* 0x000030030000a5a7 */ /* 0x000ea4000804007f */
[----:B--2---:R-:W-:Y:S05]  /*2cc40*/  @!P2 BRA `(.L_x_336) ;  /* 0xfffffffc00f0a947 */ /* 0x004fea000383ffff */
[----:B------:R-:W-:Y:S05]  /*2cc50*/  BRA `(.L_x_1112) ;  /* 0xfffffe6800507947 */ /* 0x000fea000383ffff */
.L_x_393:
[----:B-1----:R1:W2:Y:S02]  /*2cc60*/  SYNCS.PHASECHK.TRANS64.TRYWAIT P2, [R0+URZ+0x30], R3 ;  /* 0x00003003000075a7 */ /* 0x0022a4000804017f */
[----:B--2---:R-:W-:Y:S05]  /*2cc70*/  @!P2 NANOSLEEP.SYNCS 0x989680 ;  /* 0x009896800000a95d */ /* 0x004fea0003900000 */
[----:B------:R-:W2:Y:S02]  /*2cc80*/  @!P2 SYNCS.PHASECHK.TRANS64 P2, [R0+URZ+0x30], R3 ;  /* 0x000030030000a5a7 */ /* 0x000ea4000804007f */
[----:B--2---:R-:W-:Y:S05]  /*2cc90*/  @!P2 BRA `(.L_x_393) ;  /* 0xfffffffc00f0a947 */ /* 0x004fea000383ffff */
[----:B------:R-:W-:Y:S05]  /*2cca0*/  BRA `(.L_x_1113) ;  /* 0xfffffe8400c47947 */ /* 0x000fea000383ffff */
.L_x_450:
[----:B-1----:R1:W2:Y:S02]  /*2ccb0*/  SYNCS.PHASECHK.TRANS64.TRYWAIT P2, [R0+URZ+0x30], R3 ;  /* 0x00003003000075a7 */ /* 0x0022a4000804017f */
[----:B--2---:R-:W-:Y:S05]  /*2ccc0*/  @!P2 NANOSLEEP.SYNCS 0x989680 ;  /* 0x009896800000a95d */ /* 0x004fea0003900000 */
[----:B------:R-:W2:Y:S02]  /*2ccd0*/  @!P2 SYNCS.PHASECHK.TRANS64 P2, [R0+URZ+0x30], R3 ;  /* 0x000030030000a5a7 */ /* 0x000ea4000804007f */
[----:B--2---:R-:W-:Y:S05]  /*2cce0*/  @!P2 BRA `(.L_x_450) ;  /* 0xfffffffc00f0a947 */ /* 0x004fea000383ffff */
[----:B------:R-:W-:Y:S05]  /*2ccf0*/  BRA `(.L_x_1114) ;  /* 0xfffffea4007c7947 */ /* 0x000fea000383ffff */
.L_x_507:
[----:B-1----:R1:W2:Y:S02]  /*2cd00*/  SYNCS.PHASECHK.TRANS64.TRYWAIT P2, [R0+URZ+0x30], R3 ;  /* 0x00003003000075a7 */ /* 0x0022a4000804017f */
[----:B--2---:R-:W-:Y:S05]  /*2cd10*/  @!P2 NANOSLEEP.SYNCS 0x989680 ;  /* 0x009896800000a95d */ /* 0x004fea0003900000 */
[----:B------:R-:W2:Y:S02]  /*2cd20*/  @!P2 SYNCS.PHASECHK.TRANS64 P2, [R0+URZ+0x30], R3 ;  /* 0x000030030000a5a7 */ /* 0x000ea4000804007f */
[----:B--2---:R-:W-:Y:S05]  /*2cd30*/  @!P2 BRA `(.L_x_507) ;  /* 0xfffffffc00f0a947 */ /* 0x004fea000383ffff */
[----:B------:R-:W-:Y:S05]  /*2cd40*/  BRA `(.L_x_1115) ;  /* 0xfffffec000f47947 */ /* 0x000fea000383ffff */
.L_x_564:
[----:B-1----:R1:W2:Y:S02]  /*2cd50*/  SYNCS.PHASECHK.TRANS64.TRYWAIT P2, [R0+URZ+0x30], R3 ;  /* 0x00003003000075a7 */ /* 0x0022a4000804017f */
[----:B--2---:R-:W-:Y:S05]  /*2cd60*/  @!P2 NANOSLEEP.SYNCS 0x989680 ;  /* 0x009896800000a95d */ /* 0x004fea0003900000 */
[----:B------:R-:W2:Y:S02]  /*2cd70*/  @!P2 SYNCS.PHASECHK.TRANS64 P2, [R0+URZ+0x30], R3 ;  /* 0x000030030000a5a7 */ /* 0x000ea4000804007f */
[----:B--2---:R-:W-:Y:S05]  /*2cd80*/  @!P2 BRA `(.L_x_564) ;  /* 0xfffffffc00f0a947 */ /* 0x004fea000383ffff */
[----:B------:R-:W-:Y:S05]  /*2cd90*/  BRA `(.L_x_1116) ;  /* 0xfffffee000ac7947 */ /* 0x000fea000383ffff */
.L_x_621:
[----:B-1----:R1:W2:Y:S02]  /*2cda0*/  SYNCS.PHASECHK.TRANS64.TRYWAIT P2, [R0+URZ+0x30], R3 ;  /* 0x00003003000075a7 */ /* 0x0022a4000804017f */
[----:B--2---:R-:W-:Y:S05]  /*2cdb0*/  @!P2 NANOSLEEP.SYNCS 0x989680 ;  /* 0x009896800000a95d */ /* 0x004fea0003900000 */
[----:B------:R-:W2:Y:S02]  /*2cdc0*/  @!P2 SYNCS.PHASECHK.TRANS64 P2, [R0+URZ+0x30], R3 ;  /* 0x000030030000a5a7 */ /* 0x000ea4000804007f */
[----:B--2---:R-:W-:Y:S05]  /*2cdd0*/  @!P2 BRA `(.L_x_621) ;  /* 0xfffffffc00f0a947 */ /* 0x004fea000383ffff */
[----:B------:R-:W-:Y:S05]  /*2cde0*/  BRA `(.L_x_1117) ;  /* 0xffffff0000247947 */ /* 0x000fea000383ffff */
.L_x_678:
[----:B-1----:R1:W2:Y:S02]  /*2cdf0*/  SYNCS.PHASECHK.TRANS64.TRYWAIT P2, [R0+URZ+0x30], R3 ;  /* 0x00003003000075a7 */ /* 0x0022a4000804017f */
[----:B--2---:R-:W-:Y:S05]  /*2ce00*/  @!P2 NANOSLEEP.SYNCS 0x989680 ;  /* 0x009896800000a95d */ /* 0x004fea0003900000 */
[----:B------:R-:W2:Y:S02]  /*2ce10*/  @!P2 SYNCS.PHASECHK.TRANS64 P2, [R0+URZ+0x30], R3 ;  /* 0x000030030000a5a7 */ /* 0x000ea4000804007f */
[----:B--2---:R-:W-:Y:S05]  /*2ce20*/  @!P2 BRA `(.L_x_678) ;  /* 0xfffffffc00f0a947 */ /* 0x004fea000383ffff */
[----:B------:R-:W-:Y:S05]  /*2ce30*/  BRA `(.L_x_1118) ;  /* 0xffffff1c00dc7947 */ /* 0x000fea000383ffff */
.L_x_735:
[----:B-1----:R1:W2:Y:S02]  /*2ce40*/  SYNCS.PHASECHK.TRANS64.TRYWAIT P2, [R0+URZ+0x30], R3 ;  /* 0x00003003000075a7 */ /* 0x0022a4000804017f */
[----:B--2---:R-:W-:Y:S05]  /*2ce50*/  @!P2 NANOSLEEP.SYNCS 0x989680 ;  /* 0x009896800000a95d */ /* 0x004fea0003900000 */
[----:B------:R-:W2:Y:S02]  /*2ce60*/  @!P2 SYNCS.PHASECHK.TRANS64 P2, [R0+URZ+0x30], R3 ;  /* 0x000030030000a5a7 */ /* 0x000ea4000804007f */
[----:B--2---:R-:W-:Y:S05]  /*2ce70*/  @!P2 BRA `(.L_x_735) ;  /* 0xfffffffc00f0a947 */ /* 0x004fea000383ffff */
[----:B------:R-:W-:Y:S05]  /*2ce80*/  BRA `(.L_x_1119) ;  /* 0xffffff3c00547947 */ /* 0x000fea000383ffff */
.L_x_792:
[----:B-1----:R1:W2:Y:S02]  /*2ce90*/  SYNCS.PHASECHK.TRANS64.TRYWAIT P2, [R0+URZ+0x30], R3 ;  /* 0x00003003000075a7 */ /* 0x0022a4000804017f */
[----:B--2---:R-:W-:Y:S05]  /*2cea0*/  @!P2 NANOSLEEP.SYNCS 0x989680 ;  /* 0x009896800000a95d */ /* 0x004fea0003900000 */
[----:B------:R-:W2:Y:S02]  /*2ceb0*/  @!P2 SYNCS.PHASECHK.TRANS64 P2, [R0+URZ+0x30], R3 ;  /* 0x000030030000a5a7 */ /* 0x000ea4000804007f */
[----:B--2---:R-:W-:Y:S05]  /*2cec0*/  @!P2 BRA `(.L_x_792) ;  /* 0xfffffffc00f0a947 */ /* 0x004fea000383ffff */
[----:B------:R-:W-:Y:S05]  /*2ced0*/  BRA `(.L_x_1120) ;  /* 0xffffff5c000c7947 */ /* 0x000fea000383ffff */
.L_x_849:
[----:B-1----:R1:W2:Y:S02]  /*2cee0*/  SYNCS.PHASECHK.TRANS64.TRYWAIT P2, [R0+URZ+0x30], R3 ;  /* 0x00003003000075a7 */ /* 0x0022a4000804017f */
[----:B--2---:R-:W-:Y:S05]  /*2cef0*/  @!P2 NANOSLEEP.SYNCS 0x989680 ;  /* 0x009896800000a95d */ /* 0x004fea0003900000 */
[----:B------:R-:W2:Y:S02]  /*2cf00*/  @!P2 SYNCS.PHASECHK.TRANS64 P2, [R0+URZ+0x30], R3 ;  /* 0x000030030000a5a7 */ /* 0x000ea4000804007f */
[----:B--2---:R-:W-:Y:S05]  /*2cf10*/  @!P2 BRA `(.L_x_849) ;  /* 0xfffffffc00f0a947 */ /* 0x004fea000383ffff */
[----:B------:R-:W-:Y:S05]  /*2cf20*/  BRA `(.L_x_1121) ;  /* 0xffffff7800847947 */ /* 0x000fea000383ffff */
.L_x_906:
[----:B--2---:R2:W3:Y:S02]  /*2cf30*/  SYNCS.PHASECHK.TRANS64.TRYWAIT P2, [R2+URZ+0x30], R13 ;  /* 0x0000300d020075a7 */ /* 0x0044e4000804017f */
[----:B---3--:R-:W-:Y:S05]  /*2cf40*/  @!P2 NANOSLEEP.SYNCS 0x989680 ;  /* 0x009896800000a95d */ /* 0x008fea0003900000 */
[----:B------:R-:W3:Y:S02]  /*2cf50*/  @!P2 SYNCS.PHASECHK.TRANS64 P2, [R2+URZ+0x30], R13 ;  /* 0x0000300d0200a5a7 */ /* 0x000ee4000804007f */
[----:B---3--:R-:W-:Y:S05]  /*2cf60*/  @!P2 BRA `(.L_x_906) ;  /* 0xfffffffc00f0a947 */ /* 0x008fea000383ffff */
[----:B------:R-:W-:Y:S05]  /*2cf70*/  BRA `(.L_x_1122) ;  /* 0xffffff98003c7947 */ /* 0x000fea000383ffff */
.L_x_973:
[----:B-1----:R-:W-:-:S04]  /*2cf80*/  MOV R5, UR4 ;  /* 0x0000000400057c02 */ /* 0x002fc80008000f00 */
[----:B------:R1:W2:Y:S03]  /*2cf90*/  SYNCS.PHASECHK.TRANS64.TRYWAIT P0, [R5+URZ+0x78], R0 ;  /* 0x00007800050075a7 */ /* 0x0002a6000800017f */
[----:B--2---:R-:W-:Y:S05]  /*2cfa0*/  @!P0 NANOSLEEP.SYNCS 0x989680 ;  /* 0x009896800000895d */ /* 0x004fea0003900000 */
[----:B------:R-:W2:Y:S02]  /*2cfb0*/  @!P0 SYNCS.PHASECHK.TRANS64 P0, [R5+URZ+0x78], R0 ;  /* 0x00007800050085a7 */ /* 0x000ea4000800007f */
[----:B--2---:R-:W-:Y:S05]  /*2cfc0*/  @!P0 BRA `(.L_x_973) ;  /* 0xfffffffc00ec8947 */ /* 0x004fea000383ffff */
[----:B------:R-:W-:Y:S05]  /*2cfd0*/  BRA `(.L_x_972) ;  /* 0xffffffc400a87947 */ /* 0x000fea000383ffff */
.L_x_982:
[----:B-1----:R-:W-:-:S04]  /*2cfe0*/  MOV R3, UR4 ;  /* 0x0000000400037c02 */ /* 0x002fc80008000f00 */
[----:B------:R1:W2:Y:S03]  /*2cff0*/  SYNCS.PHASECHK.TRANS64.TRYWAIT P2, [R3+URZ+0x50], R2 ;  /* 0x00005002030075a7 */ /* 0x0002a6000804017f */
[----:B--2---:R-:W-:Y:S05]  /*2d000*/  @!P2 NANOSLEEP.SYNCS 0x989680 ;  /* 0x009896800000a95d */ /* 0x004fea0003900000 */
[----:B------:R-:W2:Y:S02]  /*2d010*/  @!P2 SYNCS.PHASECHK.TRANS64 P2, [R3+URZ+0x50], R2 ;  /* 0x000050020300a5a7 */ /* 0x000ea4000804007f */
[----:B--2---:R-:W-:Y:S05]  /*2d020*/  @!P2 BRA `(.L_x_982) ;  /* 0xfffffffc00eca947 */ /* 0x004fea000383ffff */
[----:B------:R-:W-:Y:S05]  /*2d030*/  BRA `(.L_x_1123) ;  /* 0xffffffc800a07947 */ /* 0x000fea000383ffff */
.L_x_988:
[----:B-12---:R-:W-:-:S04]  /*2d040*/  MOV R3, UR4 ;  /* 0x0000000400037c02 */ /* 0x006fc80008000f00 */
[----:B------:R1:W2:Y:S03]  /*2d050*/  SYNCS.PHASECHK.TRANS64.TRYWAIT P2, [R3+URZ+0x58], R2 ;  /* 0x00005802030075a7 */ /* 0x0002a6000804017f */
[----:B--2---:R-:W-:Y:S05]  /*2d060*/  @!P2 NANOSLEEP.SYNCS 0x989680 ;  /* 0x009896800000a95d */ /* 0x004fea0003900000 */
[----:B------:R-:W2:Y:S02]  /*2d070*/  @!P2 SYNCS.PHASECHK.TRANS64 P2, [R3+URZ+0x58], R2 ;  /* 0x000058020300a5a7 */ /* 0x000ea4000804007f */
[----:B--2---:R-:W-:Y:S05]  /*2d080*/  @!P2 BRA `(.L_x_988) ;  /* 0xfffffffc00eca947 */ /* 0x004fea000383ffff */
[----:B------:R-:W-:Y:S05]  /*2d090*/  BRA `(.L_x_1124) ;  /* 0xffffffc800e87947 */ /* 0x000fea000383ffff */
.L_x_994:
[----:B-123--:R-:W-:-:S04]  /*2d0a0*/  MOV R3, UR4 ;  /* 0x0000000400037c02 */ /* 0x00efc80008000f00 */
[----:B------:R1:W2:Y:S03]  /*2d0b0*/  SYNCS.PHASECHK.TRANS64.TRYWAIT P2, [R3+URZ+0x60], R2 ;  /* 0x00006002030075a7 */ /* 0x0002a6000804017f */
[----:B--2---:R-:W-:Y:S05]  /*2d0c0*/  @!P2 NANOSLEEP.SYNCS 0x989680 ;  /* 0x009896800000a95d */ /* 0x004fea0003900000 */
[----:B------:R-:W2:Y:S02]  /*2d0d0*/  @!P2 SYNCS.PHASECHK.TRANS64 P2, [R3+URZ+0x60], R2 ;  /* 0x000060020300a5a7 */ /* 0x000ea4000804007f */
[----:B--2---:R-:W-:Y:S05]  /*2d0e0*/  @!P2 BRA `(.L_x_994) ;  /* 0xfffffffc00eca947 */ /* 0x004fea000383ffff */
[----:B------:R-:W-:Y:S05]  /*2d0f0*/  BRA `(.L_x_1125) ;  /* 0xffffffcc003c7947 */ /* 0x000fea000383ffff */
.L_x_1000:
[----:B-1234-:R-:W-:-:S04]  /*2d100*/  MOV R3, UR4 ;  /* 0x0000000400037c02 */ /* 0x01efc80008000f00 */
[----:B------:R1:W2:Y:S03]  /*2d110*/  SYNCS.PHASECHK.TRANS64.TRYWAIT P2, [R3+URZ+0x68], R2 ;  /* 0x00006802030075a7 */ /* 0x0002a6000804017f */
[----:B--2---:R-:W-:Y:S05]  /*2d120*/  @!P2 NANOSLEEP.SYNCS 0x989680 ;  /* 0x009896800000a95d */ /* 0x004fea0003900000 */
[----:B------:R-:W2:Y:S02]  /*2d130*/  @!P2 SYNCS.PHASECHK.TRANS64 P2, [R3+URZ+0x68], R2 ;  /* 0x000068020300a5a7 */ /* 0x000ea4000804007f */
[----:B--2---:R-:W-:Y:S05]  /*2d140*/  @!P2 BRA `(.L_x_1000) ;  /* 0xfffffffc00eca947 */ /* 0x004fea000383ffff */
[----:B------:R-:W-:Y:S05]  /*2d150*/  BRA `(.L_x_1126) ;  /* 0xffffffcc00887947 */ /* 0x000fea000383ffff */
.L_x_1006:
[----:B-1----:R-:W-:-:S04]  /*2d160*/  MOV R4, UR4 ;  /* 0x0000000400047c02 */ /* 0x002fc80008000f00 */
[----:B------:R1:W2:Y:S03]  /*2d170*/  SYNCS.PHASECHK.TRANS64.TRYWAIT P2, [R4+URZ+0x50], R3 ;  /* 0x00005003040075a7 */ /* 0x0002a6000804017f */
[----:B--2---:R-:W-:Y:S05]  /*2d180*/  @!P2 NANOSLEEP.SYNCS 0x989680 ;  /* 0x009896800000a95d */ /* 0x004fea0003900000 */
[----:B------:R-:W2:Y:S02]  /*2d190*/  @!P2 SYNCS.PHASECHK.TRANS64 P2, [R4+URZ+0x50], R3 ;  /* 0x000050030400a5a7 */ /* 0x000ea4000804007f */
[----:B--2---:R-:W-:Y:S05]  /*2d1a0*/  @!P2 BRA `(.L_x_1006) ;  /* 0xfffffffc00eca947 */ /* 0x004fea000383ffff */
[----:B------:R-:W-:Y:S05]  /*2d1b0*/  BRA `(.L_x_1127) ;  /* 0xffffffcc00dc7947 */ /* 0x000fea000383ffff */
.L_x_1012:
[----:B-12---:R-:W-:-:S04]  /*2d1c0*/  IMAD.U32 R4, RZ, RZ, UR4 ;  /* 0x00000004ff047e24 */ /* 0x006fc8000f8e00ff */
[----:B------:R1:W2:Y:S03]  /*2d1d0*/  SYNCS.PHASECHK.TRANS64.TRYWAIT P2, [R4+URZ+0x58], R3 ;  /* 0x00005803040075a7 */ /* 0x0002a6000804017f */
[----:B--2---:R-:W-:Y:S05]  /*2d1e0*/  @!P2 NANOSLEEP.SYNCS 0x989680 ;  /* 0x009896800000a95d */ /* 0x004fea0003900000 */
[----:B------:R-:W2:Y:S02]  /*2d1f0*/  @!P2 SYNCS.PHASECHK.TRANS64 P2, [R4+URZ+0x58], R3 ;  /* 0x000058030400a5a7 */ /* 0x000ea4000804007f */
[----:B--2---:R-:W-:Y:S05]  /*2d200*/  @!P2 BRA `(.L_x_1012) ;  /* 0xfffffffc00eca947 */ /* 0x004fea000383ffff */
[----:B------:R-:W-:Y:S05]  /*2d210*/  BRA `(.L_x_1128) ;  /* 0xffffffd0001c7947 */ /* 0x000fea000383ffff */
.L_x_1018:
[----:B-123--:R-:W-:-:S04]  /*2d220*/  MOV R4, UR4 ;  /* 0x0000000400047c02 */ /* 0x00efc80008000f00 */
[----:B------:R1:W2:Y:S03]  /*2d230*/  SYNCS.PHASECHK.TRANS64.TRYWAIT P2, [R4+URZ+0x60], R3 ;  /* 0x00006003040075a7 */ /* 0x0002a6000804017f */
[----:B--2---:R-:W-:Y:S05]  /*2d240*/  @!P2 NANOSLEEP.SYNCS 0x989680 ;  /* 0x009896800000a95d */ /* 0x004fea0003900000 */
[----:B------:R-:W2:Y:S02]  /*2d250*/  @!P2 SYNCS.PHASECHK.TRANS64 P2, [R4+URZ+0x60], R3 ;  /* 0x000060030400a5a7 */ /* 0x000ea4000804007f */
[----:B--2---:R-:W-:Y:S05]  /*2d260*/  @!P2 BRA `(.L_x_1018) ;  /* 0xfffffffc00eca947 */ /* 0x004fea000383ffff */
[----:B------:R-:W-:Y:S05]  /*2d270*/  BRA `(.L_x_1129) ;  /* 0xffffffd000647947 */ /* 0x000fea000383ffff */
.L_x_1024:
[----:B-1234-:R-:W-:-:S04]  /*2d280*/  MOV R4, UR4 ;  /* 0x0000000400047c02 */ /* 0x01efc80008000f00 */
[----:B------:R1:W2:Y:S03]  /*2d290*/  SYNCS.PHASECHK.TRANS64.TRYWAIT P2, [R4+URZ+0x68], R3 ;  /* 0x00006803040075a7 */ /* 0x0002a6000804017f */
[----:B--2---:R-:W-:Y:S05]  /*2d2a0*/  @!P2 NANOSLEEP.SYNCS 0x989680 ;  /* 0x009896800000a95d */ /* 0x004fea0003900000 */
[----:B------:R-:W2:Y:S02]  /*2d2b0*/  @!P2 SYNCS.PHASECHK.TRANS64 P2, [R4+URZ+0x68], R3 ;  /* 0x000068030400a5a7 */ /* 0x000ea4000804007f */
[----:B--2---:R-:W-:Y:S05]  /*2d2c0*/  @!P2 BRA `(.L_x_1024) ;  /* 0xfffffffc00eca947 */ /* 0x004fea000383ffff */
[----:B------:R-:W-:Y:S05]  /*2d2d0*/  BRA `(.L_x_1130) ;  /* 0xffffffd000a47947 */ /* 0x000fea000383ffff */
.L_x_1030:
[----:B------:R-:W-:-:S04]  /*2d2e0*/  MOV R5, UR4 ;  /* 0x0000000400057c02 */ /* 0x000fc80008000f00 */
[----:B------:R1:W1:Y:S03]  /*2d2f0*/  SYNCS.PHASECHK.TRANS64.TRYWAIT P2, [R5+URZ+0x50], R2 ;  /* 0x00005002050075a7 */ /* 0x000266000804017f */
[----:B-1----:R-:W-:Y:S05]  /*2d300*/  @!P2 NANOSLEEP.SYNCS 0x989680 ;  /* 0x009896800000a95d */ /* 0x002fea0003900000 */
[----:B------:R-:W1:Y:S02]  /*2d310*/  @!P2 SYNCS.PHASECHK.TRANS64 P2, [R5+URZ+0x50], R2 ;  /* 0x000050020500a5a7 */ /* 0x000e64000804007f */
[----:B-1----:R-:W-:Y:S05]  /*2d320*/  @!P2 BRA `(.L_x_1030) ;  /* 0xfffffffc00eca947 */ /* 0x002fea000383ffff */
[----:B------:R-:W-:Y:S05]  /*2d330*/  BRA `(.L_x_1131) ;  /* 0xffffffd000ec7947 */ /* 0x000fea000383ffff */
.L_x_1036:
[----:B------:R-:W-:-:S04]  /*2d340*/  MOV R5, UR4 ;  /* 0x0000000400057c02 */ /* 0x000fc80008000f00 */
[----:B------:R1:W1:Y:S03]  /*2d350*/  SYNCS.PHASECHK.TRANS64.TRYWAIT P2, [R5+URZ+0x58], R2 ;  /* 0x00005802050075a7 */ /* 0x000266000804017f */
[----:B-1----:R-:W-:Y:S05]  /*2d360*/  @!P2 NANOSLEEP.SYNCS 0x989680 ;  /* 0x009896800000a95d */ /* 0x002fea0003900000 */
[----:B------:R-:W1:Y:S02]  /*2d370*/  @!P2 SYNCS.PHASECHK.TRANS64 P2, [R5+URZ+0x58], R2 ;  /* 0x000058020500a5a7 */ /* 0x000e64000804007f */
[----:B-1----:R-:W-:Y:S05]  /*2d380*/  @!P2 BRA `(.L_x_1036) ;  /* 0xfffffffc00eca947 */ /* 0x002fea000383ffff */
[----:B------:R-:W-:Y:S05]  /*2d390*/  BRA `(.L_x_1132) ;  /* 0xffffffd400307947 */ /* 0x000fea000383ffff */
.L_x_1042:
[----:B------:R-:W-:-:S04]  /*2d3a0*/  MOV R5, UR4 ;  /* 0x0000000400057c02 */ /* 0x000fc80008000f00 */
[----:B------:R1:W1:Y:S03]  /*2d3b0*/  SYNCS.PHASECHK.TRANS64.TRYWAIT P2, [R5+URZ+0x60], R2 ;  /* 0x00006002050075a7 */ /* 0x000266000804017f */
[----:B-1----:R-:W-:Y:S05]  /*2d3c0*/  @!P2 NANOSLEEP.SYNCS 0x989680 ;  /* 0x009896800000a95d */ /* 0x002fea0003900000 */
[----:B------:R-:W1:Y:S02]  /*2d3d0*/  @!P2 SYNCS.PHASECHK.TRANS64 P2, [R5+URZ+0x60], R2 ;  /* 0x000060020500a5a7 */ /* 0x000e64000804007f */
[----:B-1----:R-:W-:Y:S05]  /*2d3e0*/  @!P2 BRA `(.L_x_1042) ;  /* 0xfffffffc00eca947 */ /* 0x002fea000383ffff */
[----:B------:R-:W-:Y:S05]  /*2d3f0*/  BRA `(.L_x_1133) ;  /* 0xffffffd400787947 */ /* 0x000fea000383ffff */
.L_x_1048:
[----:B------:R-:W-:-:S04]  /*2d400*/  MOV R5, UR4 ;  /* 0x0000000400057c02 */ /* 0x000fc80008000f00 */
[----:B------:R1:W1:Y:S03]  /*2d410*/  SYNCS.PHASECHK.TRANS64.TRYWAIT P2, [R5+URZ+0x68], R2 ;  /* 0x00006802050075a7 */ /* 0x000266000804017f */
[----:B-1----:R-:W-:Y:S05]  /*2d420*/  @!P2 NANOSLEEP.SYNCS 0x989680 ;  /* 0x009896800000a95d */ /* 0x002fea0003900000 */
[----:B------:R-:W1:Y:S02]  /*2d430*/  @!P2 SYNCS.PHASECHK.TRANS64 P2, [R5+URZ+0x68], R2 ;  /* 0x000068020500a5a7 */ /* 0x000e64000804007f */
[----:B-1----:R-:W-:Y:S05]  /*2d440*/  @!P2 BRA `(.L_x_1048) ;  /* 0xfffffffc00eca947 */ /* 0x002fea000383ffff */
[----:B------:R-:W-:Y:S05]  /*2d450*/  BRA `(.L_x_1134) ;  /* 0xffffffd400bc7947 */ /* 0x000fea000383ffff */
.L_x_1054:
[----:B-1----:R-:W-:-:S04]  /*2d460*/  MOV R2, UR4 ;  /* 0x0000000400027c02 */ /* 0x002fc80008000f00 */
[----:B------:R1:W1:Y:S03]  /*2d470*/  SYNCS.PHASECHK.TRANS64.TRYWAIT P2, [R2+URZ+0x50], R3 ;  /* 0x00005003020075a7 */ /* 0x000266000804017f */
[----:B-1----:R-:W-:Y:S05]  /*2d480*/  @!P2 NANOSLEEP.SYNCS 0x989680 ;  /* 0x009896800000a95d */ /* 0x002fea0003900000 */
[----:B------:R-:W1:Y:S02]  /*2d490*/  @!P2 SYNCS.PHASECHK.TRANS64 P2, [R2+URZ+0x50], R3 ;  /* 0x000050030200a5a7 */ /* 0x000e64000804007f */
[----:B-1----:R-:W-:Y:S05]  /*2d4a0*/  @!P2 BRA `(.L_x_1054) ;  /* 0xfffffffc00eca947 */ /* 0x002fea000383ffff */
[----:B------:R-:W-:Y:S05]  /*2d4b0*/  BRA `(.L_x_1135) ;  /* 0xffffffd800047947 */ /* 0x000fea000383ffff */
.L_x_1060:
[----:B-1----:R-:W-:-:S04]  /*2d4c0*/  MOV R2, UR4 ;  /* 0x0000000400027c02 */ /* 0x002fc80008000f00 */
[----:B------:R1:W1:Y:S03]  /*2d4d0*/  SYNCS.PHASECHK.TRANS64.TRYWAIT P2, [R2+URZ+0x58], R3 ;  /* 0x00005803020075a7 */ /* 0x000266000804017f */
[----:B-1----:R-:W-:Y:S05]  /*2d4e0*/  @!P2 NANOSLEEP.SYNCS 0x989680 ;  /* 0x009896800000a95d */ /* 0x002fea0003900000 */
[----:B------:R-:W1:Y:S02]  /*2d4f0*/  @!P2 SYNCS.PHASECHK.TRANS64 P2, [R2+URZ+0x58], R3 ;  /* 0x000058030200a5a7 */ /* 0x000e64000804007f */
[----:B-1----:R-:W-:Y:S05]  /*2d500*/  @!P2 BRA `(.L_x_1060) ;  /* 0xfffffffc00eca947 */ /* 0x002fea000383ffff */
[----:B------:R-:W-:Y:S05]  /*2d510*/  BRA `(.L_x_1136) ;  /* 0xffffffd800487947 */ /* 0x000fea000383ffff */
.L_x_1066:
[----:B-1----:R-:W-:-:S04]  /*2d520*/  MOV R2, UR4 ;  /* 0x0000000400027c02 */ /* 0x002fc80008000f00 */
[----:B------:R1:W1:Y:S03]  /*2d530*/  SYNCS.PHASECHK.TRANS64.TRYWAIT P2, [R2+URZ+0x60], R3 ;  /* 0x00006003020075a7 */ /* 0x000266000804017f */
[----:B-1----:R-:W-:Y:S05]  /*2d540*/  @!P2 NANOSLEEP.SYNCS 0x989680 ;  /* 0x009896800000a95d */ /* 0x002fea0003900000 */
[----:B------:R-:W1:Y:S02]  /*2d550*/  @!P2 SYNCS.PHASECHK.TRANS64 P2, [R2+URZ+0x60], R3 ;  /* 0x000060030200a5a7 */ /* 0x000e64000804007f */
[----:B-1----:R-:W-:Y:S05]  /*2d560*/  @!P2 BRA `(.L_x_1066) ;  /* 0xfffffffc00eca947 */ /* 0x002fea000383ffff */
[----:B------:R-:W-:Y:S05]  /*2d570*/  BRA `(.L_x_1137) ;  /* 0xffffffd800907947 */ /* 0x000fea000383ffff */
.L_x_1072:
[----:B-1----:R-:W-:-:S04]  /*2d580*/  MOV R2, UR4 ;  /* 0x0000000400027c02 */ /* 0x002fc80008000f00 */
[----:B------:R1:W1:Y:S03]  /*2d590*/  SYNCS.PHASECHK.TRANS64.TRYWAIT P2, [R2+URZ+0x68], R3 ;  /* 0x00006803020075a7 */ /* 0x000266000804017f */
[----:B-1----:R-:W-:Y:S05]  /*2d5a0*/  @!P2 NANOSLEEP.SYNCS 0x989680 ;  /* 0x009896800000a95d */ /* 0x002fea0003900000 */
[----:B------:R-:W1:Y:S02]  /*2d5b0*/  @!P2 SYNCS.PHASECHK.TRANS64 P2, [R2+URZ+0x68], R3 ;  /* 0x000068030200a5a7 */ /* 0x000e64000804007f */
[----:B-1----:R-:W-:Y:S05]  /*2d5c0*/  @!P2 BRA `(.L_x_1072) ;  /* 0xfffffffc00eca947 */ /* 0x002fea000383ffff */
[----:B------:R-:W-:Y:S05]  /*2d5d0*/  BRA `(.L_x_1138) ;  /* 0xffffffd800d47947 */ /* 0x000fea000383ffff */
.L_x_1082:
[----:B---3--:R3:W4:Y:S02]  /*2d5e0*/  SYNCS.PHASECHK.TRANS64.TRYWAIT P0, [R0+URZ+0x50], R3 ;  /* 0x00005003000075a7 */ /* 0x008724000800017f */
[----:B----4-:R-:W-:Y:S05]  /*2d5f0*/  @!P0 NANOSLEEP.SYNCS 0x989680 ;  /* 0x009896800000895d */ /* 0x010fea0003900000 */
[----:B------:R-:W4:Y:S02]  /*2d600*/  @!P0 SYNCS.PHASECHK.TRANS64 P0, [R0+URZ+0x50], R3 ;  /* 0x00005003000085a7 */ /* 0x000f24000800007f */
[----:B----4-:R-:W-:Y:S05]  /*2d610*/  @!P0 BRA `(.L_x_1082) ;  /* 0xfffffffc00f08947 */ /* 0x010fea000383ffff */
[----:B------:R-:W-:Y:S05]  /*2d620*/  BRA `(.L_x_1139) ;  /* 0xffffffe000d07947 */ /* 0x000fea000383ffff */
.L_x_1084:
[----:B----4-:R4:W1:Y:S02]  /*2d630*/  SYNCS.PHASECHK.TRANS64.TRYWAIT P0, [R0+URZ+0x58], R3 ;  /* 0x00005803000075a7 */ /* 0x010864000800017f */
[----:B-1----:R-:W-:Y:S05]  /*2d640*/  @!P0 NANOSLEEP.SYNCS 0x989680 ;  /* 0x009896800000895d */ /* 0x002fea0003900000 */
[----:B------:R-:W1:Y:S02]  /*2d650*/  @!P0 SYNCS.PHASECHK.TRANS64 P0, [R0+URZ+0x58], R3 ;  /* 0x00005803000085a7 */ /* 0x000e64000800007f */
[----:B-1----:R-:W-:Y:S05]  /*2d660*/  @!P0 BRA `(.L_x_1084) ;  /* 0xfffffffc00f08947 */ /* 0x002fea000383ffff */
[----:B------:R-:W-:Y:S05]  /*2d670*/  BRA `(.L_x_1140) ;  /* 0xffffffe000cc7947 */ /* 0x000fea000383ffff */
.L_x_1086:
[----:B------:R1:W1:Y:S02]  /*2d680*/  SYNCS.PHASECHK.TRANS64.TRYWAIT P0, [R0+URZ+0x60], R3 ;  /* 0x00006003000075a7 */ /* 0x000264000800017f */
[----:B-1----:R-:W-:Y:S05]  /*2d690*/  @!P0 NANOSLEEP.SYNCS 0x989680 ;  /* 0x009896800000895d */ /* 0x002fea0003900000 */
[----:B------:R-:W1:Y:S02]  /*2d6a0*/  @!P0 SYNCS.PHASECHK.TRANS64 P0, [R0+URZ+0x60], R3 ;  /* 0x00006003000085a7 */ /* 0x000e64000800007f */
[----:B-1----:R-:W-:Y:S05]  /*2d6b0*/  @!P0 BRA `(.L_x_1086) ;  /* 0xfffffffc00f08947 */ /* 0x002fea000383ffff */
[----:B------:R-:W-:Y:S05]  /*2d6c0*/  BRA `(.L_x_1141) ;  /* 0xffffffe000c87947 */ /* 0x000fea000383ffff */
.L_x_1090:
[----:B------:R-:W-:Y:S01]  /*2d6d0*/  BSSY B1, `(.L_x_1142) ;  /* 0x0000006000017945 */ /* 0x000fe20003800000 */
[----:B------:R-:W-:-:S07]  /*2d6e0*/  MOV R15, 0xffffffff ;  /* 0xffffffff000f7802 */ /* 0x000fce0000000f00 */
[----:B------:R-:W-:Y:S05]  /*2d6f0*/  WARPSYNC.COLLECTIVE R15, `(.L_x_1143) ;  /* 0x000000000f0c7348 */ /* 0x000fea0003c00000 */
[----:B------:R-:W-:Y:S02]  /*2d700*/  ELECT P6, UR62, PT ;  /* 0x00000000003e782f */ /* 0x000fe400038c0000 */
[----:B------:R-:W-:Y:S01]  /*2d710*/  MOV R14, UR62 ;  /* 0x0000003e000e7c02 */ /* 0x000fe20008000f00 */
[----:B------:R-:W-:Y:S10]  /*2d720*/  ENDCOLLECTIVE ;  /* 0x000000000000791b */ /* 0x000ff40003800000 */
.L_x_1143:
[----:B------:R-:W-:Y:S05]  /*2d730*/  BSYNC B1 ;  /* 0x0000000000017941 */ /* 0x000fea0003800000 */
.L_x_1142:
[----:B------:R-:W-:Y:S05]  /*2d740*/  BRA `(.L_x_1144) ;  /* 0xffffffe400487947 */ /* 0x000fea000383ffff */
.L_x_1093:
[----:B--2---:R2:W3:Y:S02]  /*2d750*/  SYNCS.PHASECHK.TRANS64.TRYWAIT P1, [R14+URZ+0x18], R11 ;  /* 0x0000180b0e0075a7 */ /* 0x0044e4000802017f */
[----:B---3--:R-:W-:Y:S05]  /*2d760*/  @!P1 NANOSLEEP.SYNCS 0x989680 ;  /* 0x009896800000995d */ /* 0x008fea0003900000 */
[----:B------:R-:W3:Y:S02]  /*2d770*/  @!P1 SYNCS.PHASECHK.TRANS64 P1, [R14+URZ+0x18], R11 ;  /* 0x0000180b0e0095a7 */ /* 0x000ee4000802007f */
[----:B---3--:R-:W-:Y:S05]  /*2d780*/  @!P1 BRA `(.L_x_1093) ;  /* 0xfffffffc00f09947 */ /* 0x008fea000383ffff */
[----:B------:R-:W-:Y:S05]  /*2d790*/  BRA `(.L_x_1145) ;  /* 0xffffffe4007c7947 */ /* 0x000fea000383ffff */
.L_x_1102:
[----:B------:R-:W-:Y:S01]  /*2d7a0*/  BSSY B0, `(.L_x_1146) ;  /* 0x0000006000007945 */ /* 0x000fe20003800000 */
[----:B------:R-:W-:-:S07]  /*2d7b0*/  MOV R15, 0xffffffff ;  /* 0xffffffff000f7802 */ /* 0x000fce0000000f00 */
[----:B------:R-:W-:Y:S05]  /*2d7c0*/  WARPSYNC.COLLECTIVE R15, `(.L_x_1147) ;  /* 0x000000000f0c7348 */ /* 0x000fea0003c00000 */
[----:B------:R-:W-:Y:S02]  /*2d7d0*/  ELECT P6, UR62, PT ;  /* 0x00000000003e782f */ /* 0x000fe400038c0000 */
[----:B------:R-:W-:Y:S01]  /*2d7e0*/  MOV R14, UR62 ;  /* 0x0000003e000e7c02 */ /* 0x000fe20008000f00 */
[----:B------:R-:W-:Y:S10]  /*2d7f0*/  ENDCOLLECTIVE ;  /* 0x000000000000791b */ /* 0x000ff40003800000 */
.L_x_1147:
[----:B------:R-:W-:Y:S05]  /*2d800*/  BSYNC B0 ;  /* 0x0000000000007941 */ /* 0x000fea0003800000 */
.L_x_1146:
[----:B------:R-:W-:Y:S05]  /*2d810*/  BRA `(.L_x_1148) ;  /* 0xffffffec00d87947 */ /* 0x000fea000383ffff */
.L_x_1104:
[----:B-1----:R1:W2:Y:S02]  /*2d820*/  SYNCS.PHASECHK.TRANS64.TRYWAIT P0, [R4+URZ], R3 ;  /* 0x00000003040075a7 */ /* 0x0022a4000800017f */
[----:B--2---:R-:W-:Y:S05]  /*2d830*/  @!P0 NANOSLEEP.SYNCS 0x989680 ;  /* 0x009896800000895d */ /* 0x004fea0003900000 */
[----:B------:R-:W2:Y:S02]  /*2d840*/  @!P0 SYNCS.PHASECHK.TRANS64 P0, [R4+URZ], R3 ;  /* 0x00000003040085a7 */ /* 0x000ea4000800007f */
[----:B--2---:R-:W-:Y:S05]  /*2d850*/  @!P0 BRA `(.L_x_1104) ;  /* 0xfffffffc00f08947 */ /* 0x004fea000383ffff */
[----:B------:R-:W-:Y:S05]  /*2d860*/  BRA `(.L_x_1149) ;  /* 0xffffffec00fc7947 */ /* 0x000fea000383ffff */
.L_x_1105:
[----:B-1----:R1:W2:Y:S02]  /*2d870*/  SYNCS.PHASECHK.TRANS64.TRYWAIT P0, [R3+URZ], R0 ;  /* 0x00000000030075a7 */ /* 0x0022a4000800017f */
[----:B--2---:R-:W-:Y:S05]  /*2d880*/  @!P0 NANOSLEEP.SYNCS 0x989680 ;  /* 0x009896800000895d */ /* 0x004fea0003900000 */
[----:B------:R-:W2:Y:S02]  /*2d890*/  @!P0 SYNCS.PHASECHK.TRANS64 P0, [R3+URZ], R0 ;  /* 0x00000000030085a7 */ /* 0x000ea4000800007f */
[----:B--2---:R-:W-:Y:S05]  /*2d8a0*/  @!P0 BRA `(.L_x_1105) ;  /* 0xfffffffc00f08947 */ /* 0x004fea000383ffff */
[----:B------:R-:W-:Y:S05]  /*2d8b0*/  BRA `(.L_x_1150) ;  /* 0xfffffff0000c7947 */ /* 0x000fea000383ffff */
        .weak           $__internal_0_$__cuda_sm20_rcp_rn_f32_slowpath
        .type           $__internal_0_$__cuda_sm20_rcp_rn_f32_slowpath,@function
        .size           $__internal_0_$__cuda_sm20_rcp_rn_f32_slowpath,(.L_x_1156 - $__internal_0_$__cuda_sm20_rcp_rn_f32_slowpath)
$__internal_0_$__cuda_sm20_rcp_rn_f32_slowpath:
[----:B------:R-:W-:Y:S01]  /*2d8c0*/  SHF.L.U32 R3, R0, 0x1, RZ ;  /* 0x0000000100037819 */ /* 0x000fe200000006ff */
[----:B------:R-:W-:Y:S03]  /*2d8d0*/  BSSY B0, `(.L_x_1151) ;  /* 0x0000030000007945 */ /* 0x000fe60003800000 */
[----:B------:R-:W-:-:S04]  /*2d8e0*/  SHF.R.U32.HI R3, RZ, 0x18, R3 ;  /* 0x00000018ff037819 */ /* 0x000fc80000011603 */
[----:B------:R-:W-:-:S13]  /*2d8f0*/  ISETP.NE.U32.AND P2, PT, R3, RZ, PT ;  /* 0x000000ff0300720c */ /* 0x000fda0003f45070 */
[----:B------:R-:W-:Y:S05]  /*2d900*/  @P2 BRA `(.L_x_1152) ;  /* 0x0000000000282947 */ /* 0x000fea0003800000 */
[----:B------:R-:W-:-:S04]  /*2d910*/  SHF.L.U32 R3, R0, 0x1, RZ ;  /* 0x0000000100037819 */ /* 0x000fc800000006ff */
[----:B------:R-:W-:-:S13]  /*2d920*/  ISETP.NE.AND P2, PT, R3, RZ, PT ;  /* 0x000000ff0300720c */ /* 0x000fda0003f45270 */
[----:B------:R-:W-:Y:S02]  /*2d930*/  @P2 FFMA R160, R0, 1.84467440737095516160e+19, RZ ;  /* 0x5f80000000a02823 */ /* 0x000fe400000000ff */
[----:B------:R-:W-:Y:S08]  /*2d940*/  @!P2 MUFU.RCP R0, R0 ;  /* 0x000000000000a308 */ /* 0x000ff00000001000 */
[----:B------:R-:W1:Y:S02]  /*2d950*/  @P2 MUFU.RCP R3, R160 ;  /* 0x000000a000032308 */ /* 0x000e640000001000 */
[----:B-1----:R-:W-:-:S04]  /*2d960*/  @P2 FFMA R160, R160, R3, -1 ;  /* 0xbf800000a0a02423 */ /* 0x002fc80000000003 */
[----:B------:R-:W-:-:S04]  /*2d970*/  @P2 FADD.FTZ R160, -R160, -RZ ;  /* 0x800000ffa0a02221 */ /* 0x000fc80000010100 */
[----:B------:R-:W-:-:S04]  /*2d980*/  @P2 FFMA R3, R3, R160, R3 ;  /* 0x000000a003032223 */ /* 0x000fc80000000003 */
[----:B------:R-:W-:Y:S01]  /*2d990*/  @P2 FFMA R0, R3, 1.84467440737095516160e+19, RZ ;  /* 0x5f80000003002823 */ /* 0x000fe200000000ff */
[----:B------:R-:W-:Y:S06]  /*2d9a0*/  BRA `(.L_x_1153) ;  /* 0x0000000000887947 */ /* 0x000fec0003800000 */
.L_x_1152:
[----:B------:R-:W-:-:S04]  /*2d9b0*/  IADD3 R170, R3, -0xfd, RZ ;  /* 0xffffff0303aa7810 */ /* 0x000fc80007ffe0ff */
[----:B------:R-:W-:-:S13]  /*2d9c0*/  ISETP.GT.U32.AND P2, PT, R170, 0x1, PT ;  /* 0x00000001aa00780c */ /* 0x000fda0003f44070 */
[----:B------:R-:W-:Y:S05]  /*2d9d0*/  @P2 BRA `(.L_x_1154) ;  /* 0x0000000000782947 */ /* 0x000fea0003800000 */
[----:B------:R-:W-:Y:S02]  /*2d9e0*/  LOP3.LUT R168, R0, 0x7fffff, RZ, 0xc0, !PT ;  /* 0x007fffff00a87812 */ /* 0x000fe400078ec0ff */
[----:B------:R-:W-:Y:S02]  /*2d9f0*/  MOV R171, 0x3 ;  /* 0x0000000300ab7802 */ /* 0x000fe40000000f00 */
[----:B------:R-:W-:Y:S02]  /*2da00*/  LOP3.LUT R168, R168, 0x3f800000, RZ, 0xfc, !PT ;  /* 0x3f800000a8a87812 */ /* 0x000fe400078efcff */
[----:B------:R-:W-:Y:S02]  /*2da10*/  SHF.L.U32 R171, R171, R170, RZ ;  /* 0x000000aaabab7219 */ /* 0x000fe400000006ff */
[----:B------:R-:W1:Y:S01]  /*2da20*/  MUFU.RCP R160, R168 ;  /* 0x000000a800a07308 */ /* 0x000e620000001000 */
[----:B------:R-:W-:Y:S01]  /*2da30*/  IADD3 R3, R3, -0xfc, RZ ;  /* 0xffffff0403037810 */ /* 0x000fe20007ffe0ff */
[----:B-1----:R-:W-:-:S04]  /*2da40*/  FFMA R169, R168, R160, -1 ;  /* 0xbf800000a8a97423 */ /* 0x002fc800000000a0 */
[----:B------:R-:W-:-:S04]  /*2da50*/  FADD.FTZ R169, -R169, -RZ ;  /* 0x800000ffa9a97221 */ /* 0x000fc80000010100 */
[CCC-:B------:R-:W-:Y:S01]  /*2da60*/  FFMA.RM R168, R160.reuse, R169.reuse, R160.reuse ;  /* 0x000000a9a0a87223 */ /* 0x1c0fe200000040a0 */
[----:B------:R-:W-:-:S05]  /*2da70*/  FFMA.RP R160, R160, R169, R160 ;  /* 0x000000a9a0a07223 */ /* 0x000fca00000080a0 */
[C---:B------:R-:W-:Y:S02]  /*2da80*/  FSETP.NEU.FTZ.AND P2, PT, R168.reuse, R160, PT ;  /* 0x000000a0a800720b */ /* 0x040fe40003f5d000 */
[----:B------:R-:W-:Y:S02]  /*2da90*/  LOP3.LUT R160, R168, 0x7fffff, RZ, 0xc0, !PT ;  /* 0x007fffffa8a07812 */ /* 0x000fe400078ec0ff */
[----:B------:R-:W-:Y:S02]  /*2daa0*/  SEL R168, RZ, 0xffffffff, !P2 ;  /* 0xffffffffffa87807 */ /* 0x000fe40005000000 */
[----:B------:R-:W-:Y:S02]  /*2dab0*/  LOP3.LUT R160, R160, 0x800000, RZ, 0xfc, !PT ;  /* 0x00800000a0a07812 */ /* 0x000fe400078efcff */
[----:B------:R-:W-:Y:S02]  /*2dac0*/  IADD3 R169, -R168, RZ, RZ ;  /* 0x000000ffa8a97210 */ /* 0x000fe40007ffe1ff */
[----:B------:R-:W-:-:S02]  /*2dad0*/  LOP3.LUT R171, R171, R160, RZ, 0xc0, !PT ;  /* 0x000000a0abab7212 */ /* 0x000fc400078ec0ff */
[-CC-:B------:R-:W-:Y:S02]  /*2dae0*/  LOP3.LUT P3, RZ, R169, R170.reuse, R160.reuse, 0xf8, !PT ;  /* 0x000000aaa9ff7212 */ /* 0x180fe4000786f8a0 */
[----:B------:R-:W-:Y:S02]  /*2daf0*/  SHF.R.U32.HI R168, RZ, R170, R171 ;  /* 0x000000aaffa87219 */ /* 0x000fe400000116ab */
[----:B------:R-:W-:Y:S02]  /*2db00*/  SHF.R.U32.HI R3, RZ, R3, R160 ;  /* 0x00000003ff037219 */ /* 0x000fe400000116a0 */
[C---:B------:R-:W-:Y:S02]  /*2db10*/  LOP3.LUT P2, RZ, R168.reuse, 0x1, RZ, 0xc0, !PT ;  /* 0x00000001a8ff7812 */ /* 0x040fe4000784c0ff */
[----:B------:R-:W-:-:S04]  /*2db20*/  LOP3.LUT P4, RZ, R168, 0x2, RZ, 0xc0, !PT ;  /* 0x00000002a8ff7812 */ /* 0x000fc8000788c0ff */
[----:B------:R-:W-:Y:S02]  /*2db30*/  PLOP3.LUT P2, PT, P2, P3, P4, 0xe0, 0x0 ;  /* 0x000000000000781c */ /* 0x000fe40001747c40 */
[----:B------:R-:W-:Y:S02]  /*2db40*/  LOP3.LUT P3, RZ, R0, 0x7fffff, RZ, 0xc0, !PT ;  /* 0x007fffff00ff7812 */ /* 0x000fe4000786c0ff */
[----:B------:R-:W-:-:S04]  /*2db50*/  SEL R160, RZ, 0x1, !P2 ;  /* 0x00000001ffa07807 */ /* 0x000fc80005000000 */
[----:B------:R-:W-:-:S04]  /*2db60*/  IADD3 R160, -R160, RZ, RZ ;  /* 0x000000ffa0a07210 */ /* 0x000fc80007ffe1ff */
[----:B------:R-:W-:-:S13]  /*2db70*/  ISETP.GE.AND P2, PT, R160, RZ, PT ;  /* 0x000000ffa000720c */ /* 0x000fda0003f46270 */
[----:B------:R-:W-:-:S04]  /*2db80*/  @!P2 IADD3 R3, R3, 0x1, RZ ;  /* 0x000000010303a810 */ /* 0x000fc80007ffe0ff */
[----:B------:R-:W-:-:S04]  /*2db90*/  @!P3 SHF.L.U32 R3, R3, 0x1, RZ ;  /* 0x000000010303b819 */ /* 0x000fc800000006ff */
[----:B------:R-:W-:Y:S01]  /*2dba0*/  LOP3.LUT R0, R3, 0x80000000, R0, 0xf8, !PT ;  /* 0x8000000003007812 */ /* 0x000fe200078ef800 */
[----:B------:R-:W-:Y:S06]  /*2dbb0*/  BRA `(.L_x_1153) ;  /* 0x0000000000047947 */ /* 0x000fec0003800000 */
.L_x_1154:
[----:B------:R-:W1:Y:S02]  /*2dbc0*/  MUFU.RCP R0, R0 ;  /* 0x0000000000007308 */ /* 0x000e640000001000 */
.L_x_1153:
[----:B------:R-:W-:Y:S05]  /*2dbd0*/  BSYNC B0 ;  /* 0x0000000000007941 */ /* 0x000fea0003800000 */
.L_x_1151:
[----:B------:R-:W-:-:S04]  /*2dbe0*/  MOV R3, 0x0 ;  /* 0x0000000000037802 */ /* 0x000fc80000000f00 */
[----:B-1----:R-:W-:Y:S05]  /*2dbf0*/  RET.REL.NODEC R2 `(_ZN7cutlass13device_kernelINS_4gemm6kernel13GemmUniversalIN4cute5tupleIJiiiiEEENS1_10collective13CollectiveMmaINS1_34MainloopSm90TmaGmmaWarpSpecializedILi3ENS5_IJNS4_1CILi1EEESB_SB_EEENS1_35KernelTmaWarpSpecializedCooperativeEEENS5_IJNSA_ILi256EEESF_NSA_ILi64EEEEEENS_6half_tENS5_IJlSB_lEEESI_SJ_NS4_8TiledMMAINS4_8MMA_AtomIJNS4_4SM904GMMA26MMA_64x256x16_F32F16F16_SSILNSN_5MajorE0ELSP_0ELNSN_7ScaleInE1ELSQ_1EEEEEENS4_6LayoutINS5_IJNSA_ILi2EEESB_SB_EEENS5_IJSB_NSA_ILi0EEESW_EEEEENS5_IJNS4_10UnderscoreESZ_SZ_EEEEENS4_13SM90_TMA_LOADENS4_14ComposedLayoutINS4_7SwizzleILi3ELi4ELi3EEENS4_18smem_ptr_flag_bitsILi16EEENST_INS5_IJNSA_ILi8EEESG_EEENS5_IJSG_SB_EEEEEEEvNS4_8identityES12_S1C_vS1D_EENS_8epilogue10collective18CollectiveEpilogueINS1F_22Sm90TmaWarpSpecializedILi4ELi2ELi16ELb1ELb0EEEJSH_NS5_IJNSA_ILi128EEENSA_ILi32EEEEEESI_SJ_SI_SJ_NS1F_6fusion15FusionCallbacksIS1J_NS1N_13LinCombEltActINS1F_6thread7SigmoidESI_fSI_fLNS_15FloatRoundStyleE2EEESH_S1M_JEEES12_NS13_INS14_ILi2ELi4ELi3EEES17_NST_INS5_IJS18_S1L_EEENS5_IJS1L_SB_EEEEEEENS4_17SM75_U32x4_LDSM_NENS4_14SM90_TMA_STOREES1Z_NS4_17SM90_U32x4_STSM_NENS4_9Copy_AtomIJS22_SI_EEEvEEEvvEEEEvNT_6ParamsE) ;  /* 0xfffffd2402007950 */ /* 0x002fea0003c3ffff */
.L_x_1155:
[----:B------:R-:W-:-:S00]  /*2dc00*/  BRA `(.L_x_1155) ;  /* 0xfffffffc00fc7947 */ /* 0x000fc0000383ffff */
[----:B------:R-:W-:-:S00]  /*2dc10*/  NOP ;  /* 0x0000000000007918 */ /* 0x000fc00000000000 */
        /* <DEDUP_REMOVED lines=14> */
.L_x_1156:


//--------------------- .nv.global.init           --------------------------
	.section	.nv.global.init,"aw",@progbits
.nv.global.init:
	.type		$str$22,@object
	.size		$str$22,($str$26 - $str$22)
$str$22:
        /*0000*/ 	.byte	0x6b, 0x5f, 0x74, 0x69, 0x6c, 0x65, 0x5f, 0x63, 0x6f, 0x75, 0x6e, 0x74, 0x20, 0x3e, 0x3d, 0x20
        /*0010*/ 	.byte	0x31, 0x00
	.type		$str$26,@object
	.size		$str$26,($str$27 - $str$26)
$str$26:
        /*0012*/ 	.byte	0x28, 0x61, 0x64, 0x64, 0x72, 0x65, 0x73, 0x73, 0x20, 0x26, 0x20, 0x6d, 0x61, 0x73, 0x6b, 0x29
        /*0022*/ 	.byte	0x20, 0x3d, 0x3d, 0x20, 0x30, 0x00
	.type		$str$27,@object
	.size		$str$27,($str$23 - $str$27)
$str$27:
        /*0028*/ 	.byte	0x2f, 0x74, 0x6d, 0x70, 0x2f, 0x63, 0x75, 0x74, 0x6c, 0x61, 0x73, 0x73, 0x5f, 0x73, 0x77, 0x65
        /*0038*/ 	.byte	0x65, 0x70, 0x5f, 0x73, 0x72, 0x63, 0x2f, 0x69, 0x6e, 0x63, 0x6c, 0x75, 0x64, 0x65, 0x2f, 0x63
        /*0048*/ 	.byte	0x75, 0x74, 0x65, 0x2f, 0x70, 0x6f, 0x69, 0x6e, 0x74, 0x65, 0x72, 0x5f, 0x66, 0x6c, 0x61, 0x67
        /*0058*/ 	.byte	0x67, 0x65, 0x64, 0x2e, 0x68, 0x70, 0x70, 0x00
	.type		$str$23,@object
	.size		$str$23,(__unnamed_2 - $str$23)
$str$23:
        /*0060*/ 	.byte	0x2f, 0x74, 0x6d, 0x70, 0x2f, 0x63, 0x75, 0x74, 0x6c, 0x61, 0x73, 0x73, 0x5f, 0x73, 0x77, 0x65
        /*0070*/ 	.byte	0x65, 0x70, 0x5f, 0x73, 0x72, 0x63, 0x2f, 0x69, 0x6e, 0x63, 0x6c, 0x75, 0x64, 0x65, 0x2f, 0x63
        /*0080*/ 	.byte	0x75, 0x74, 0x6c, 0x61, 0x73, 0x73, 0x2f, 0x67, 0x65, 0x6d, 0x6d, 0x2f, 0x63, 0x6f, 0x6c, 0x6c
        /*0090*/ 	.byte	0x65, 0x63, 0x74, 0x69, 0x76, 0x65, 0x2f, 0x73, 0x6d, 0x39, 0x30, 0x5f, 0x6d, 0x6d, 0x61, 0x5f
        /*00a0*/ 	.byte	0x74, 0x6d, 0x61, 0x5f, 0x67, 0x6d, 0x6d, 0x61, 0x5f, 0x73, 0x73, 0x5f, 0x77, 0x61, 0x72, 0x70
        /*00b0*/ 	.byte	0x73, 0x70, 0x65, 0x63, 0x69, 0x61, 0x6c, 0x69, 0x7a, 0x65, 0x64, 0x2e, 0x68, 0x70, 0x70, 0x00
	.type		__unnamed_2,@object
	.size		__unnamed_2,(__unnamed_1 - __unnamed_2)
__unnamed_2:
        /* <DEDUP_REMOVED lines=28> */
        /*0280*/ 	.byte	0x36, 0x3e, 0x3e, 0x3e, 0x3e, 0x3e, 0x5d, 0x00
	.type		__unnamed_1,@object
	.size		__unnamed_1,(.L_0 - __unnamed_1)
__unnamed_1:
        /* <DEDUP_REMOVED lines=180> */
        /*0dc8*/ 	.byte	0x74, 0x65, 0x3a, 0x3a, 0x69, 0x64, 0x65, 0x6e, 0x74, 0x69, 0x74, 0x79, 0x5d, 0x00
.L_0:


//--------------------- .nv.shared._ZN7cutlass13device_kernelINS_4gemm6kernel13GemmUniversalIN4cute5tupleIJiiiiEEENS1_10collective13CollectiveMmaINS1_34MainloopSm90TmaGmmaWarpSpecializedILi3ENS5_IJNS4_1CILi1EEESB_SB_EEENS1_35KernelTmaWarpSpecializedCooperativeEEENS5_IJNSA_ILi256EEESF_NSA_ILi64EEEEEENS_6half_tENS5_IJlSB_lEEESI_SJ_NS4_8TiledMMAINS4_8MMA_AtomIJNS4_4SM904GMMA26MMA_64x256x16_F32F16F16_SSILNSN_5MajorE0ELSP_0ELNSN_7ScaleInE1ELSQ_1EEEEEENS4_6LayoutINS5_IJNSA_ILi2EEESB_SB_EEENS5_IJSB_NSA_ILi0EEESW_EEEEENS5_IJNS4_10UnderscoreESZ_SZ_EEEEENS4_13SM90_TMA_LOADENS4_14ComposedLayoutINS4_7SwizzleILi3ELi4ELi3EEENS4_18smem_ptr_flag_bitsILi16EEENST_INS5_IJNSA_ILi8EEESG_EEENS5_IJSG_SB_EEEEEEEvNS4_8identityES12_S1C_vS1D_EENS_8epilogue10collective18CollectiveEpilogueINS1F_22Sm90TmaWarpSpecializedILi4ELi2ELi16ELb1ELb0EEEJSH_NS5_IJNSA_ILi128EEENSA_ILi32EEEEEESI_SJ_SI_SJ_NS1F_6fusion15FusionCallbacksIS1J_NS1N_13LinCombEltActINS1F_6thread7SigmoidESI_fSI_fLNS_15FloatRoundStyleE2EEESH_S1M_JEEES12_NS13_INS14_ILi2ELi4ELi3EEES17_NST_INS5_IJS18_S1L_EEENS5_IJS1L_SB_EEEEEEENS4_17SM75_U32x4_LDSM_NENS4_14SM90_TMA_STOREES1Z_NS4_17SM90_U32x4_STSM_NENS4_9Copy_AtomIJS22_SI_EEEvEEEvvEEEEvNT_6ParamsE --------------------------
	.section	.nv.shared._ZN7cutlass13device_kernelINS_4gemm6kernel13GemmUniversalIN4cute5tupleIJiiiiEEENS1_10collective13CollectiveMmaINS1_34MainloopSm90TmaGmmaWarpSpecializedILi3ENS5_IJNS4_1CILi1EEESB_SB_EEENS1_35KernelTmaWarpSpecializedCooperativeEEENS5_IJNSA_ILi256EEESF_NSA_ILi64EEEEEENS_6half_tENS5_IJlSB_lEEESI_SJ_NS4_8TiledMMAINS4_8MMA_AtomIJNS4_4SM904GMMA26MMA_64x256x16_F32F16F16_SSILNSN_5MajorE0ELSP_0ELNSN_7ScaleInE1ELSQ_1EEEEEENS4_6LayoutINS5_IJNSA_ILi2EEESB_SB_EEENS5_IJSB_NSA_ILi0EEESW_EEEEENS5_IJNS4_10UnderscoreESZ_SZ_EEEEENS4_13SM90_TMA_LOADENS4_14ComposedLayoutINS4_7SwizzleILi3ELi4ELi3EEENS4_18smem_ptr_flag_bitsILi16EEENST_INS5_IJNSA_ILi8EEESG_EEENS5_IJSG_SB_EEEEEEEvNS4_8identityES12_S1C_vS1D_EENS_8epilogue10collective18CollectiveEpilogueINS1F_22Sm90TmaWarpSpecializedILi4ELi2ELi16ELb1ELb0EEEJSH_NS5_IJNSA_ILi128EEENSA_ILi32EEEEEESI_SJ_SI_SJ_NS1F_6fusion15FusionCallbacksIS1J_NS1N_13LinCombEltActINS1F_6thread7SigmoidESI_fSI_fLNS_15FloatRoundStyleE2EEESH_S1M_JEEES12_NS13_INS14_ILi2ELi4ELi3EEES17_NST_INS5_IJS18_S1L_EEENS5_IJS1L_SB_EEEEEEENS4_17SM75_U32x4_LDSM_NENS4_14SM90_TMA_STOREES1Z_NS4_17SM90_U32x4_STSM_NENS4_9Copy_AtomIJS22_SI_EEEvEEEvvEEEEvNT_6ParamsE,"aw",@nobits
	.sectionflags	@""
	.align	16
	.zero		1024


//--------------------- .nv.shared.reserved.0     --------------------------
	.section	.nv.shared.reserved.0,"aw",@nobits
	.weak		__nv_reservedSMEM_offset_0_alias
	.size		__nv_reservedSMEM_offset_0_alias, 0, 0
	.other		__nv_reservedSMEM_offset_0_alias,@"STO_CUDA_RESERVED_SHARED STV_DEFAULT"
__nv_reservedSMEM_offset_0_alias:
	.zero		0


//--------------------- .nv.global                --------------------------
	.section	.nv.global,"aw",@nobits
.nv.global:
	.type		_ZN39_INTERNAL_4d42154c_4_k_cu_4bf4c55e_27844cute1_E,@object
	.size		_ZN39_INTERNAL_4d42154c_4_k_cu_4bf4c55e_27844cute1_E,(_ZN39_INTERNAL_4d42154c_4_k_cu_4bf4c55e_27844cuda3std3__45__cpo6cbeginE - _ZN39_INTERNAL_4d42154c_4_k_cu_4bf4c55e_27844cute1_E)
_ZN39_INTERNAL_4d42154c_4_k_cu_4bf4c55e_27844cute1_E:
	.zero		1
	.type		_ZN39_INTERNAL_4d42154c_4_k_cu_4bf4c55e_27844cuda3std3__45__cpo6cbeginE,@object
	.size		_ZN39_INTERNAL_4d42154c_4_k_cu_4bf4c55e_27844cuda3std3__45__cpo6cbeginE,(_ZN39_INTERNAL_4d42154c_4_k_cu_4bf4c55e_27844cuda3std3__48in_placeE - _ZN39_INTERNAL_4d42154c_4_k_cu_4bf4c55e_27844cuda3std3__45__cpo6cbeginE)
_ZN39_INTERNAL_4d42154c_4_k_cu_4bf4c55e_27844cuda3std3__45__cpo6cbeginE:
	.zero		1
	.type		_ZN39_INTERNAL_4d42154c_4_k_cu_4bf4c55e_27844cuda3std3__48in_placeE,@object
	.size		_ZN39_INTERNAL_4d42154c_4_k_cu_4bf4c55e_27844cuda3std3__48in_placeE,(_ZN39_INTERNAL_4d42154c_4_k_cu_4bf4c55e_27844cuda3std6ranges3__45__cpo9iter_moveE - _ZN39_INTERNAL_4d42154c_4_k_cu_4bf4c55e_27844cuda3std3__48in_placeE)
_ZN39_INTERNAL_4d42154c_4_k_cu_4bf4c55e_27844cuda3std3__48in_placeE:
	.zero		1
	.type		_ZN39_INTERNAL_4d42154c_4_k_cu_4bf4c55e_27844cuda3std6ranges3__45__cpo9iter_moveE,@object
	.size		_ZN39_INTERNAL_4d42154c_4_k_cu_4bf4c55e_27844cuda3std6ranges3__45__cpo9iter_moveE,(_ZN39_INTERNAL_4d42154c_4_k_cu_4bf4c55e_27844cuda3std3__45__cpo5beginE - _ZN39_INTERNAL_4d42154c_4_k_cu_4bf4c55e_27844cuda3std6ranges3__45__cpo9iter_moveE)
_ZN39_INTERNAL_4d42154c_4_k_cu_4bf4c55e_27844cuda3std6ranges3__45__cpo9iter_moveE:
	.zero		1
	.type		_ZN39_INTERNAL_4d42154c_4_k_cu_4bf4c55e_27844cuda3std3__45__cpo5beginE,@object
	.size		_ZN39_INTERNAL_4d42154c_4_k_cu_4bf4c55e_27844cuda3std3__45__cpo5beginE,(_ZN39_INTERNAL_4d42154c_4_k_cu_4bf4c55e_27844cuda3std3__441_GLOBAL__N__4d42154c_4_k_cu_4bf4c55e_27846ignoreE - _ZN39_INTERNAL_4d42154c_4_k_cu_4bf4c55e_27844cuda3std3__45__cpo5beginE)
_ZN39_INTERNAL_4d42154c_4_k_cu_4bf4c55e_27844cuda3std3__45__cpo5beginE:
	.zero		1
	.type		_ZN39_INTERNAL_4d42154c_4_k_cu_4bf4c55e_27844cuda3std3__441_GLOBAL__N__4d42154c_4_k_cu_4bf4c55e_27846ignoreE,@object
	.size		_ZN39_INTERNAL_4d42154c_4_k_cu_4bf4c55e_27844cuda3std3__441_GLOBAL__N__4d42154c_4_k_cu_4bf4c55e_27846ignoreE,(_ZN39_INTERNAL_4d42154c_4_k_cu_4bf4c55e_27844cute7productE - _ZN39_INTERNAL_4d42154c_4_k_cu_4bf4c55e_27844cuda3std3__441_GLOBAL__N__4d42154c_4_k_cu_4bf4c55e_27846ignoreE)
_ZN39_INTERNAL_4d42154c_4_k_cu_4bf4c55e_27844cuda3std3__441_GLOBAL__N__4d42154c_4_k_cu_4bf4c55e_27846ignoreE:
	.zero		1
	.type		_ZN39_INTERNAL_4d42154c_4_k_cu_4bf4c55e_27844cute7productE,@object
	.size		_ZN39_INTERNAL_4d42154c_4_k_cu_4bf4c55e_27844cute7productE,(_ZN39_INTERNAL_4d42154c_4_k_cu_4bf4c55e_27844cuda3std3__45__cpo3endE - _ZN39_INTERNAL_4d42154c_4_k_cu_4bf4c55e_27844cute7productE)
_ZN39_INTERNAL_4d42154c_4_k_cu_4bf4c55e_27844cute7productE:
	.zero		1
	.type		_ZN39_INTERNAL_4d42154c_4_k_cu_4bf4c55e_27844cuda3std3__45__cpo3endE,@object
	.size		_ZN39_INTERNAL_4d42154c_4_k_cu_4bf4c55e_27844cuda3std3__45__cpo3endE,(_ZN39_INTERNAL_4d42154c_4_k_cu_4bf4c55e_27844cuda3std3__419piecewise_constructE - _ZN39_INTERNAL_4d42154c_4_k_cu_4bf4c55e_27844cuda3std3__45__cpo3endE)
_ZN39_INTERNAL_4d42154c_4_k_cu_4bf4c55e_27844cuda3std3__45__cpo3endE:
	.zero		1
	.type		_ZN39_INTERNAL_4d42154c_4_k_cu_4bf4c55e_27844cuda3std3__419piecewise_constructE,@object
	.size		_ZN39_INTERNAL_4d42154c_4_k_cu_4bf4c55e_27844cuda3std3__419piecewise_constructE,(_ZN39_INTERNAL_4d42154c_4_k_cu_4bf4c55e_27844cuda3std3__45__cpo4cendE - _ZN39_INTERNAL_4d42154c_4_k_cu_4bf4c55e_27844cuda3std3__419piecewise_constructE)
_ZN39_INTERNAL_4d42154c_4_k_cu_4bf4c55e_27844cuda3std3__419piecewise_constructE:
	.zero		1
	.type		_ZN39_INTERNAL_4d42154c_4_k_cu_4bf4c55e_27844cuda3std3__45__cpo4cendE,@object
	.size		_ZN39_INTERNAL_4d42154c_4_k_cu_4bf4c55e_27844cuda3std3__45__cpo4cendE,(_ZN39_INTERNAL_4d42154c_4_k_cu_4bf4c55e_27844cuda3std6ranges3__45__cpo4swapE - _ZN39_INTERNAL_4d42154c_4_k_cu_4bf4c55e_27844cuda3std3__45__cpo4cendE)
_ZN39_INTERNAL_4d42154c_4_k_cu_4bf4c55e_27844cuda3std3__45__cpo4cendE:
	.zero		1
	.type		_ZN39_INTERNAL_4d42154c_4_k_cu_4bf4c55e_27844cuda3std6ranges3__45__cpo4swapE,@object
	.size		_ZN39_INTERNAL_4d42154c_4_k_cu_4bf4c55e_27844cuda3std6ranges3__45__cpo4swapE,(.L_9 - _ZN39_INTERNAL_4d42154c_4_k_cu_4bf4c55e_27844cuda3std6ranges3__45__cpo4swapE)
_ZN39_INTERNAL_4d42154c_4_k_cu_4bf4c55e_27844cuda3std6ranges3__45__cpo4swapE:
	.zero		1
.L_9:


//--------------------- .nv.constant0._ZN7cutlass13device_kernelINS_4gemm6kernel13GemmUniversalIN4cute5tupleIJiiiiEEENS1_10collective13CollectiveMmaINS1_34MainloopSm90TmaGmmaWarpSpecializedILi3ENS5_IJNS4_1CILi1EEESB_SB_EEENS1_35KernelTmaWarpSpecializedCooperativeEEENS5_IJNSA_ILi256EEESF_NSA_ILi64EEEEEENS_6half_tENS5_IJlSB_lEEESI_SJ_NS4_8TiledMMAINS4_8MMA_AtomIJNS4_4SM904GMMA26MMA_64x256x16_F32F16F16_SSILNSN_5MajorE0ELSP_0ELNSN_7ScaleInE1ELSQ_1EEEEEENS4_6LayoutINS5_IJNSA_ILi2EEESB_SB_EEENS5_IJSB_NSA_ILi0EEESW_EEEEENS5_IJNS4_10UnderscoreESZ_SZ_EEEEENS4_13SM90_TMA_LOADENS4_14ComposedLayoutINS4_7SwizzleILi3ELi4ELi3EEENS4_18smem_ptr_flag_bitsILi16EEENST_INS5_IJNSA_ILi8EEESG_EEENS5_IJSG_SB_EEEEEEEvNS4_8identityES12_S1C_vS1D_EENS_8epilogue10collective18CollectiveEpilogueINS1F_22Sm90TmaWarpSpecializedILi4ELi2ELi16ELb1ELb0EEEJSH_NS5_IJNSA_ILi128EEENSA_ILi32EEEEEESI_SJ_SI_SJ_NS1F_6fusion15FusionCallbacksIS1J_NS1N_13LinCombEltActINS1F_6thread7SigmoidESI_fSI_fLNS_15FloatRoundStyleE2EEESH_S1M_JEEES12_NS13_INS14_ILi2ELi4ELi3EEES17_NST_INS5_IJS18_S1L_EEENS5_IJS1L_SB_EEEEEEENS4_17SM75_U32x4_LDSM_NENS4_14SM90_TMA_STOREES1Z_NS4_17SM90_U32x4_STSM_NENS4_9Copy_AtomIJS22_SI_EEEvEEEvvEEEEvNT_6ParamsE --------------------------
	.section	.nv.constant0._ZN7cutlass13device_kernelINS_4gemm6kernel13GemmUniversalIN4cute5tupleIJiiiiEEENS1_10collective13CollectiveMmaINS1_34MainloopSm90TmaGmmaWarpSpecializedILi3ENS5_IJNS4_1CILi1EEESB_SB_EEENS1_35KernelTmaWarpSpecializedCooperativeEEENS5_IJNSA_ILi256EEESF_NSA_ILi64EEEEEENS_6half_tENS5_IJlSB_lEEESI_SJ_NS4_8TiledMMAINS4_8MMA_AtomIJNS4_4SM904GMMA26MMA_64x256x16_F32F16F16_SSILNSN_5MajorE0ELSP_0ELNSN_7ScaleInE1ELSQ_1EEEEEENS4_6LayoutINS5_IJNSA_ILi2EEESB_SB_EEENS5_IJSB_NSA_ILi0EEESW_EEEEENS5_IJNS4_10UnderscoreESZ_SZ_EEEEENS4_13SM90_TMA_LOADENS4_14ComposedLayoutINS4_7SwizzleILi3ELi4ELi3EEENS4_18smem_ptr_flag_bitsILi16EEENST_INS5_IJNSA_ILi8EEESG_EEENS5_IJSG_SB_EEEEEEEvNS4_8identityES12_S1C_vS1D_EENS_8epilogue10collective18CollectiveEpilogueINS1F_22Sm90TmaWarpSpecializedILi4ELi2ELi16ELb1ELb0EEEJSH_NS5_IJNSA_ILi128EEENSA_ILi32EEEEEESI_SJ_SI_SJ_NS1F_6fusion15FusionCallbacksIS1J_NS1N_13LinCombEltActINS1F_6thread7SigmoidESI_fSI_fLNS_15FloatRoundStyleE2EEESH_S1M_JEEES12_NS13_INS14_ILi2ELi4ELi3EEES17_NST_INS5_IJS18_S1L_EEENS5_IJS1L_SB_EEEEEEENS4_17SM75_U32x4_LDSM_NENS4_14SM90_TMA_STOREES1Z_NS4_17SM90_U32x4_STSM_NENS4_9Copy_AtomIJS22_SI_EEEvEEEvvEEEEvNT_6ParamsE,"a",@progbits
	.sectionflags	@""
	.align	4
.nv.constant0._ZN7cutlass13device_kernelINS_4gemm6kernel13GemmUniversalIN4cute5tupleIJiiiiEEENS1_10collective13CollectiveMmaINS1_34MainloopSm90TmaGmmaWarpSpecializedILi3ENS5_IJNS4_1CILi1EEESB_SB_EEENS1_35KernelTmaWarpSpecializedCooperativeEEENS5_IJNSA_ILi256EEESF_NSA_ILi64EEEEEENS_6half_tENS5_IJlSB_lEEESI_SJ_NS4_8TiledMMAINS4_8MMA_AtomIJNS4_4SM904GMMA26MMA_64x256x16_F32F16F16_SSILNSN_5MajorE0ELSP_0ELNSN_7ScaleInE1ELSQ_1EEEEEENS4_6LayoutINS5_IJNSA_ILi2EEESB_SB_EEENS5_IJSB_NSA_ILi0EEESW_EEEEENS5_IJNS4_10UnderscoreESZ_SZ_EEEEENS4_13SM90_TMA_LOADENS4_14ComposedLayoutINS4_7SwizzleILi3ELi4ELi3EEENS4_18smem_ptr_flag_bitsILi16EEENST_INS5_IJNSA_ILi8EEESG_EEENS5_IJSG_SB_EEEEEEEvNS4_8identityES12_S1C_vS1D_EENS_8epilogue10collective18CollectiveEpilogueINS1F_22Sm90TmaWarpSpecializedILi4ELi2ELi16ELb1ELb0EEEJSH_NS5_IJNSA_ILi128EEENSA_ILi32EEEEEESI_SJ_SI_SJ_NS1F_6fusion15FusionCallbacksIS1J_NS1N_13LinCombEltActINS1F_6thread7SigmoidESI_fSI_fLNS_15FloatRoundStyleE2EEESH_S1M_JEEES12_NS13_INS14_ILi2ELi4ELi3EEES17_NST_INS5_IJS18_S1L_EEENS5_IJS1L_SB_EEEEEEENS4_17SM75_U32x4_LDSM_NENS4_14SM90_TMA_STOREES1Z_NS4_17SM90_U32x4_STSM_NENS4_9Copy_AtomIJS22_SI_EEEvEEEvvEEEEvNT_6ParamsE:
	.zero		2432


//--------------------- SYMBOLS --------------------------

	.type		.nv.reservedSmem.offset0,@object
	.size		.nv.reservedSmem.offset0,0x4
	.type		__assertfail,@function
